// auto-generated by cutlass_sweep.conv — config: {"arch": "sm_100", "cluster_m": 2, "cluster_n": 1, "conv_kind": "wgrad", "dtype": "fp16", "ndim": 3, "tile_k": 32, "tile_m": 128, "tile_n": 128}
#include "cutlass/cutlass.h"
#include "cute/tensor.hpp"
#include "cutlass/kernel_hardware_info.hpp"
#include "cutlass/conv/convolution.h"
#include "cutlass/conv/dispatch_policy.hpp"
#include "cutlass/conv/collective/collective_builder.hpp"
#include "cutlass/conv/kernel/conv_universal.hpp"
#include "cutlass/conv/device/conv_universal_adapter.hpp"
#include "cutlass/epilogue/collective/collective_builder.hpp"

using namespace cute;
using Elem = cutlass::half_t;
using Acc  = float;
using LayoutAB = cutlass::layout::TensorNDHWC;
using LayoutC  = cutlass::layout::TensorKCSRT;
constexpr auto ConvOp = cutlass::conv::Operator::kWgrad;
using TileShape    = Shape<_128, Shape<_128>, Shape<_32>>;
using ClusterShape = Shape<_2, _1, _1>;

using CollectiveEpilogue = typename cutlass::epilogue::collective::CollectiveBuilder<
    cutlass::arch::Sm100, cutlass::arch::OpClassTensorOp,
    TileShape, ClusterShape,
    cutlass::epilogue::collective::EpilogueTileAuto,
    Acc, Acc,
    Elem, LayoutC, 128 / cutlass::sizeof_bits<Elem>::value,
    Elem, LayoutC, 128 / cutlass::sizeof_bits<Elem>::value,
    cutlass::epilogue::collective::EpilogueScheduleAuto
  >::CollectiveOp;

using CollectiveMainloop = typename cutlass::conv::collective::CollectiveBuilder<
    cutlass::arch::Sm100, cutlass::arch::OpClassTensorOp, ConvOp,
    Elem, LayoutAB, 128 / cutlass::sizeof_bits<Elem>::value,
    Elem, LayoutAB, 128 / cutlass::sizeof_bits<Elem>::value,
    Acc,
    TileShape, ClusterShape,
    cutlass::conv::collective::StageCountAutoCarveout<
        static_cast<int>(sizeof(typename CollectiveEpilogue::SharedStorage))>,
    cutlass::conv::collective::KernelScheduleAuto
  >::CollectiveOp;

using ProblemShape = cutlass::conv::ConvProblemShape<
    ConvOp, CollectiveMainloop::DispatchPolicy::NumSpatialDimensions>;
using ConvKernel = cutlass::conv::kernel::ConvUniversal<
    ProblemShape, CollectiveMainloop, CollectiveEpilogue>;
using Conv = cutlass::conv::device::ConvUniversalAdapter<ConvKernel>;

auto* _anchor = &cutlass::device_kernel<ConvKernel>;


// ===== COMPILED SASS (sm_100a) =====

	.target	sm_100a

	.elftype	@"ET_EXEC"


//--------------------- .note.nv.tkinfo           --------------------------
	.section	.note.nv.tkinfo,"",@"SHT_NOTE"
	.sectionflags	@"SHF_NOTE_NV_TKINFO"
	.tkinfo
        /*0018*/ 	.word	0x00000002
        /*0030*/ 	.string	""
        /*0030*/ 	.string	"ptxas"
        /*0030*/ 	.string	"Cuda compilation tools, release 13.0, V13.0.88"
        /*0030*/ 	.string	"Build cuda_13.0.r13.0/compiler.36424714_0"
        /*0030*/ 	.string	"-arch sm_100a -m 64 "



//--------------------- .note.nv.cuinfo           --------------------------
	.section	.note.nv.cuinfo,"",@"SHT_NOTE"
	.sectionflags	@"SHF_NOTE_NV_CUINFO"
        /*0018*/ 	.short	0x0002
        /*001a*/ 	.short	0x0064
        /*001c*/ 	.short	0x0082
	.zero		2


//--------------------- .nv.info                  --------------------------
	.section	.nv.info,"",@"SHT_CUDA_INFO"
	.align	4


	//----- nvinfo : EIATTR_REGCOUNT
	.align		4
        /*0000*/ 	.byte	0x04, 0x2f
        /*0002*/ 	.short	(.L_19 - .L_18)
	.align		4
.L_18:
        /*0004*/ 	.word	index@(_ZN7cutlass13device_kernelINS_4conv6kernel13ConvUniversalINS1_16ConvProblemShapeILNS1_8OperatorE2ELi3EEENS1_10collective14CollectiveConvINS1_47MainloopSm100TmaUmmaWarpSpecializedImplicitGemmILS5_2ELi26ELi3ELi1ELi2EN4cute5tupleIJNSA_1CILi2EEENSC_ILi1EEESE_EEEEENSB_IJNSC_ILi128EEENSB_IJSH_EEENSB_IJNSC_ILi32EEEEEEEEENS_6half_tESM_NSA_8TiledMMAINSA_8MMA_AtomIJNSA_26SM100_MMA_F16BF16_2x1SM_SSISM_SM_fLi128ELi128ELNSA_4UMMA5MajorE1ELSR_1ELNSQ_7ScaleInE0ELSS_0EEEEEENSA_6LayoutINSB_IJSE_SE_SE_EEENSB_IJNSC_ILi0EEESX_SX_EEEEENSB_IJNSA_10UnderscoreES10_S10_EEEEENS7_6detail27Sm100ImplicitGemmTileTraitsINSA_18SM100_TMA_2SM_LOADENSA_14ComposedLayoutINSA_7SwizzleILi3ELi4ELi3EEENSA_18smem_ptr_flag_bitsILi16EEENSV_INSB_IJNSC_ILi64EEENSC_ILi8EEEEEENSB_IJSE_S1B_EEEEEEEvEENS14_INSA_25SM100_TMA_2SM_LOAD_IM2COLES1G_vEEEENS_8epilogue10collective18CollectiveEpilogueINS1L_23Sm100TmaWarpSpecializedILi4ELi2ELi16ELb1ELb0EEEJNSB_IJS1B_SI_SK_EEENSB_IJNSV_IS1B_SE_EENSV_INSB_IJNSC_ILi16EEESD_EEES1E_EEEEESM_NSB_IJlNSB_IJSE_lllEEESX_EEESM_S1X_NS1L_6fusion15FusionCallbacksIS1P_NS1Y_17LinearCombinationISM_fSM_fLNS_15FloatRoundStyleE2EEES1Q_S1V_JEEENSA_5SM1004TMEM4LOAD26SM100_TMEM_LOAD_32dp32b16xENSA_13SM90_TMA_LOADENS16_INS17_ILi1ELi4ELi3EEES1A_NSV_INSB_IJS1C_S1S_EEENSB_IJS1S_SE_EEEEEEENSA_39AutoVectorizingCopyWithAssumedAlignmentILi128EEENSA_14SM90_TMA_STOREES2D_S2F_S2F_EEEvvEEEEvNT_6ParamsE)
        /*0008*/ 	.word	0x0000004b


	//----- nvinfo : EIATTR_FRAME_SIZE
	.align		4
.L_19:
        /*000c*/ 	.byte	0x04, 0x11
        /*000e*/ 	.short	(.L_21 - .L_20)
	.align		4
.L_20:
        /*0010*/ 	.word	index@($__internal_2_$__cuda_sm10x_tcgen05_guardrail_trap_unallocated_columns_being_dealloced)
        /*0014*/ 	.word	0x00000008


	//----- nvinfo : EIATTR_FRAME_SIZE
	.align		4
.L_21:
        /*0018*/ 	.byte	0x04, 0x11
        /*001a*/ 	.short	(.L_23 - .L_22)
	.align		4
.L_22:
        /*001c*/ 	.word	index@($__internal_1_$__cuda_sm10x_tcgen05_guardrail_trap_phase_invalid_during_alloc)
        /*0020*/ 	.word	0x00000008


	//----- nvinfo : EIATTR_FRAME_SIZE
	.align		4
.L_23:
        /*0024*/ 	.byte	0x04, 0x11
        /*0026*/ 	.short	(.L_25 - .L_24)
	.align		4
.L_24:
        /*0028*/ 	.word	index@($__internal_0_$__cuda_sm10x_tcgen05_guardrail_trap_col_being_dealloced_not_returned_by_alloc)
        /*002c*/ 	.word	0x00000008


	//----- nvinfo : EIATTR_FRAME_SIZE
	.align		4
.L_25:
        /*0030*/ 	.byte	0x04, 0x11
        /*0032*/ 	.short	(.L_27 - .L_26)
	.align		4
.L_26:
        /*0034*/ 	.word	index@(_ZN7cutlass13device_kernelINS_4conv6kernel13ConvUniversalINS1_16ConvProblemShapeILNS1_8OperatorE2ELi3EEENS1_10collective14CollectiveConvINS1_47MainloopSm100TmaUmmaWarpSpecializedImplicitGemmILS5_2ELi26ELi3ELi1ELi2EN4cute5tupleIJNSA_1CILi2EEENSC_ILi1EEESE_EEEEENSB_IJNSC_ILi128EEENSB_IJSH_EEENSB_IJNSC_ILi32EEEEEEEEENS_6half_tESM_NSA_8TiledMMAINSA_8MMA_AtomIJNSA_26SM100_MMA_F16BF16_2x1SM_SSISM_SM_fLi128ELi128ELNSA_4UMMA5MajorE1ELSR_1ELNSQ_7ScaleInE0ELSS_0EEEEEENSA_6LayoutINSB_IJSE_SE_SE_EEENSB_IJNSC_ILi0EEESX_SX_EEEEENSB_IJNSA_10UnderscoreES10_S10_EEEEENS7_6detail27Sm100ImplicitGemmTileTraitsINSA_18SM100_TMA_2SM_LOADENSA_14ComposedLayoutINSA_7SwizzleILi3ELi4ELi3EEENSA_18smem_ptr_flag_bitsILi16EEENSV_INSB_IJNSC_ILi64EEENSC_ILi8EEEEEENSB_IJSE_S1B_EEEEEEEvEENS14_INSA_25SM100_TMA_2SM_LOAD_IM2COLES1G_vEEEENS_8epilogue10collective18CollectiveEpilogueINS1L_23Sm100TmaWarpSpecializedILi4ELi2ELi16ELb1ELb0EEEJNSB_IJS1B_SI_SK_EEENSB_IJNSV_IS1B_SE_EENSV_INSB_IJNSC_ILi16EEESD_EEES1E_EEEEESM_NSB_IJlNSB_IJSE_lllEEESX_EEESM_S1X_NS1L_6fusion15FusionCallbacksIS1P_NS1Y_17LinearCombinationISM_fSM_fLNS_15FloatRoundStyleE2EEES1Q_S1V_JEEENSA_5SM1004TMEM4LOAD26SM100_TMEM_LOAD_32dp32b16xENSA_13SM90_TMA_LOADENS16_INS17_ILi1ELi4ELi3EEES1A_NSV_INSB_IJS1C_S1S_EEENSB_IJS1S_SE_EEEEEEENSA_39AutoVectorizingCopyWithAssumedAlignmentILi128EEENSA_14SM90_TMA_STOREES2D_S2F_S2F_EEEvvEEEEvNT_6ParamsE)
        /*0038*/ 	.word	0x00000008


	//----- nvinfo : EIATTR_MIN_STACK_SIZE
	.align		4
.L_27:
        /*003c*/ 	.byte	0x04, 0x12
        /*003e*/ 	.short	(.L_29 - .L_28)
	.align		4
.L_28:
        /*0040*/ 	.word	index@(_ZN7cutlass13device_kernelINS_4conv6kernel13ConvUniversalINS1_16ConvProblemShapeILNS1_8OperatorE2ELi3EEENS1_10collective14CollectiveConvINS1_47MainloopSm100TmaUmmaWarpSpecializedImplicitGemmILS5_2ELi26ELi3ELi1ELi2EN4cute5tupleIJNSA_1CILi2EEENSC_ILi1EEESE_EEEEENSB_IJNSC_ILi128EEENSB_IJSH_EEENSB_IJNSC_ILi32EEEEEEEEENS_6half_tESM_NSA_8TiledMMAINSA_8MMA_AtomIJNSA_26SM100_MMA_F16BF16_2x1SM_SSISM_SM_fLi128ELi128ELNSA_4UMMA5MajorE1ELSR_1ELNSQ_7ScaleInE0ELSS_0EEEEEENSA_6LayoutINSB_IJSE_SE_SE_EEENSB_IJNSC_ILi0EEESX_SX_EEEEENSB_IJNSA_10UnderscoreES10_S10_EEEEENS7_6detail27Sm100ImplicitGemmTileTraitsINSA_18SM100_TMA_2SM_LOADENSA_14ComposedLayoutINSA_7SwizzleILi3ELi4ELi3EEENSA_18smem_ptr_flag_bitsILi16EEENSV_INSB_IJNSC_ILi64EEENSC_ILi8EEEEEENSB_IJSE_S1B_EEEEEEEvEENS14_INSA_25SM100_TMA_2SM_LOAD_IM2COLES1G_vEEEENS_8epilogue10collective18CollectiveEpilogueINS1L_23Sm100TmaWarpSpecializedILi4ELi2ELi16ELb1ELb0EEEJNSB_IJS1B_SI_SK_EEENSB_IJNSV_IS1B_SE_EENSV_INSB_IJNSC_ILi16EEESD_EEES1E_EEEEESM_NSB_IJlNSB_IJSE_lllEEESX_EEESM_S1X_NS1L_6fusion15FusionCallbacksIS1P_NS1Y_17LinearCombinationISM_fSM_fLNS_15FloatRoundStyleE2EEES1Q_S1V_JEEENSA_5SM1004TMEM4LOAD26SM100_TMEM_LOAD_32dp32b16xENSA_13SM90_TMA_LOADENS16_INS17_ILi1ELi4ELi3EEES1A_NSV_INSB_IJS1C_S1S_EEENSB_IJS1S_SE_EEEEEEENSA_39AutoVectorizingCopyWithAssumedAlignmentILi128EEENSA_14SM90_TMA_STOREES2D_S2F_S2F_EEEvvEEEEvNT_6ParamsE)
        /*0044*/ 	.word	0x00000008
.L_29:


//--------------------- .nv.compat                --------------------------
	.section	.nv.compat,"",@"SHT_CUDA_COMPAT_INFO"
	.align	4
        /*0000*/ 	.byte	0x02, 0x09, 0x01, 0x00, 0x02, 0x02, 0x02, 0x00, 0x02, 0x05, 0x05, 0x00, 0x03, 0x07, 0x01, 0x01
        /*0010*/ 	.byte	0x02, 0x03, 0x01, 0x00, 0x02, 0x06, 0x01, 0x00, 0x04, 0x0b, 0x08, 0x00, 0x09, 0x00, 0x00, 0x00
        /*0020*/ 	.byte	0x00, 0x00, 0x00, 0x00


//--------------------- .nv.info._ZN7cutlass13device_kernelINS_4conv6kernel13ConvUniversalINS1_16ConvProblemShapeILNS1_8OperatorE2ELi3EEENS1_10collective14CollectiveConvINS1_47MainloopSm100TmaUmmaWarpSpecializedImplicitGemmILS5_2ELi26ELi3ELi1ELi2EN4cute5tupleIJNSA_1CILi2EEENSC_ILi1EEESE_EEEEENSB_IJNSC_ILi128EEENSB_IJSH_EEENSB_IJNSC_ILi32EEEEEEEEENS_6half_tESM_NSA_8TiledMMAINSA_8MMA_AtomIJNSA_26SM100_MMA_F16BF16_2x1SM_SSISM_SM_fLi128ELi128ELNSA_4UMMA5MajorE1ELSR_1ELNSQ_7ScaleInE0ELSS_0EEEEEENSA_6LayoutINSB_IJSE_SE_SE_EEENSB_IJNSC_ILi0EEESX_SX_EEEEENSB_IJNSA_10UnderscoreES10_S10_EEEEENS7_6detail27Sm100ImplicitGemmTileTraitsINSA_18SM100_TMA_2SM_LOADENSA_14ComposedLayoutINSA_7SwizzleILi3ELi4ELi3EEENSA_18smem_ptr_flag_bitsILi16EEENSV_INSB_IJNSC_ILi64EEENSC_ILi8EEEEEENSB_IJSE_S1B_EEEEEEEvEENS14_INSA_25SM100_TMA_2SM_LOAD_IM2COLES1G_vEEEENS_8epilogue10collective18CollectiveEpilogueINS1L_23Sm100TmaWarpSpecializedILi4ELi2ELi16ELb1ELb0EEEJNSB_IJS1B_SI_SK_EEENSB_IJNSV_IS1B_SE_EENSV_INSB_IJNSC_ILi16EEESD_EEES1E_EEEEESM_NSB_IJlNSB_IJSE_lllEEESX_EEESM_S1X_NS1L_6fusion15FusionCallbacksIS1P_NS1Y_17LinearCombinationISM_fSM_fLNS_15FloatRoundStyleE2EEES1Q_S1V_JEEENSA_5SM1004TMEM4LOAD26SM100_TMEM_LOAD_32dp32b16xENSA_13SM90_TMA_LOADENS16_INS17_ILi1ELi4ELi3EEES1A_NSV_INSB_IJS1C_S1S_EEENSB_IJS1S_SE_EEEEEEENSA_39AutoVectorizingCopyWithAssumedAlignmentILi128EEENSA_14SM90_TMA_STOREES2D_S2F_S2F_EEEvvEEEEvNT_6ParamsE --------------------------
	.section	.nv.info._ZN7cutlass13device_kernelINS_4conv6kernel13ConvUniversalINS1_16ConvProblemShapeILNS1_8OperatorE2ELi3EEENS1_10collective14CollectiveConvINS1_47MainloopSm100TmaUmmaWarpSpecializedImplicitGemmILS5_2ELi26ELi3ELi1ELi2EN4cute5tupleIJNSA_1CILi2EEENSC_ILi1EEESE_EEEEENSB_IJNSC_ILi128EEENSB_IJSH_EEENSB_IJNSC_ILi32EEEEEEEEENS_6half_tESM_NSA_8TiledMMAINSA_8MMA_AtomIJNSA_26SM100_MMA_F16BF16_2x1SM_SSISM_SM_fLi128ELi128ELNSA_4UMMA5MajorE1ELSR_1ELNSQ_7ScaleInE0ELSS_0EEEEEENSA_6LayoutINSB_IJSE_SE_SE_EEENSB_IJNSC_ILi0EEESX_SX_EEEEENSB_IJNSA_10UnderscoreES10_S10_EEEEENS7_6detail27Sm100ImplicitGemmTileTraitsINSA_18SM100_TMA_2SM_LOADENSA_14ComposedLayoutINSA_7SwizzleILi3ELi4ELi3EEENSA_18smem_ptr_flag_bitsILi16EEENSV_INSB_IJNSC_ILi64EEENSC_ILi8EEEEEENSB_IJSE_S1B_EEEEEEEvEENS14_INSA_25SM100_TMA_2SM_LOAD_IM2COLES1G_vEEEENS_8epilogue10collective18CollectiveEpilogueINS1L_23Sm100TmaWarpSpecializedILi4ELi2ELi16ELb1ELb0EEEJNSB_IJS1B_SI_SK_EEENSB_IJNSV_IS1B_SE_EENSV_INSB_IJNSC_ILi16EEESD_EEES1E_EEEEESM_NSB_IJlNSB_IJSE_lllEEESX_EEESM_S1X_NS1L_6fusion15FusionCallbacksIS1P_NS1Y_17LinearCombinationISM_fSM_fLNS_15FloatRoundStyleE2EEES1Q_S1V_JEEENSA_5SM1004TMEM4LOAD26SM100_TMEM_LOAD_32dp32b16xENSA_13SM90_TMA_LOADENS16_INS17_ILi1ELi4ELi3EEES1A_NSV_INSB_IJS1C_S1S_EEENSB_IJS1S_SE_EEEEEEENSA_39AutoVectorizingCopyWithAssumedAlignmentILi128EEENSA_14SM90_TMA_STOREES2D_S2F_S2F_EEEvvEEEEvNT_6ParamsE,"",@"SHT_CUDA_INFO"
	.sectionflags	@""
	.align	4


	//----- nvinfo : EIATTR_CUDA_API_VERSION
	.align		4
        /*0000*/ 	.byte	0x04, 0x37
        /*0002*/ 	.short	(.L_31 - .L_30)
.L_30:
        /*0004*/ 	.word	0x00000082


	//----- nvinfo : EIATTR_KPARAM_INFO
	.align		4
.L_31:
        /*0008*/ 	.byte	0x04, 0x17
        /*000a*/ 	.short	(.L_33 - .L_32)
.L_32:
        /*000c*/ 	.word	0x00000000
        /*0010*/ 	.short	0x0000
        /*0012*/ 	.short	0x0000
        /*0014*/ 	.byte	0x00, 0xf0, 0x01, 0x24


	//----- nvinfo : EIATTR_AT_ENTRY_FRAGMENTS
	.align		4
.L_33:
        /*0018*/ 	.byte	0x04, 0x4f
        /*001a*/ 	.short	(.L_35 - .L_34)


	//   ....[0]....
.L_34:
        /*001c*/ 	.word	0x00000007


	//----- nvinfo : EIATTR_RESERVED_SMEM_USED
	.align		4
.L_35:
        /*0020*/ 	.byte	0x01, 0x41
	.zero		2


	//----- nvinfo : EIATTR_SPARSE_MMA_MASK
	.align		4
        /*0024*/ 	.byte	0x03, 0x50
        /*0026*/ 	.short	0x0000


	//----- nvinfo : EIATTR_TCGEN05_2CTA_USED
	.align		4
        /*0028*/ 	.byte	0x01, 0x52
	.zero		2


	//----- nvinfo : EIATTR_MAXREG_COUNT
	.align		4
        /*002c*/ 	.byte	0x03, 0x1b
        /*002e*/ 	.short	0x00ff


	//----- nvinfo : EIATTR_NUM_BARRIERS
	.align		4
        /*0030*/ 	.byte	0x02, 0x4c
        /*0032*/ 	.byte	0x07
	.zero		1


	//----- nvinfo : EIATTR_EXTERNS
	.align		4
        /*0034*/ 	.byte	0x04, 0x0f
        /*0036*/ 	.short	(.L_37 - .L_36)


	//   ....[0]....
	.align		4
.L_36:
        /*0038*/ 	.word	index@(__assertfail)


	//----- nvinfo : EIATTR_MERCURY_ISA_VERSION
	.align		4
.L_37:
        /*003c*/ 	.byte	0x03, 0x5f
        /*003e*/ 	.short	0x0101


	//----- nvinfo : EIATTR_INT_WARP_WIDE_INSTR_OFFSETS
	.align		4
        /*0040*/ 	.byte	0x04, 0x31
        /*0042*/ 	.short	(.L_39 - .L_38)


	//   ....[0]....
.L_38:
        /*0044*/ 	.word	0x00000f40


	//   ....[1]....
        /*0048*/ 	.word	0x00000ff0


	//   ....[2]....
        /*004c*/ 	.word	0x000057b0


	//   ....[3]....
        /*0050*/ 	.word	0x000057d0


	//   ....[4]....
        /*0054*/ 	.word	0x00005800


	//   ....[5]....
        /*0058*/ 	.word	0x00006a50


	//   ....[6]....
        /*005c*/ 	.word	0x00006af0


	//   ....[7]....
        /*0060*/ 	.word	0x00006b80


	//   ....[8]....
        /*0064*/ 	.word	0x00006c20


	//   ....[9]....
        /*0068*/ 	.word	0x00006cd0


	//   ....[10]....
        /*006c*/ 	.word	0x00006d90


	//   ....[11]....
        /*0070*/ 	.word	0x00006e00


	//   ....[12]....
        /*0074*/ 	.word	0x00006eb0


	//   ....[13]....
        /*0078*/ 	.word	0x00006f70


	//   ....[14]....
        /*007c*/ 	.word	0x00007030


	//   ....[15]....
        /*0080*/ 	.word	0x00007130


	//   ....[16]....
        /*0084*/ 	.word	0x000071e0


	//----- nvinfo : EIATTR_COOP_GROUP_MASK_REGIDS
	.align		4
.L_39:
        /*0088*/ 	.byte	0x04, 0x29
        /*008a*/ 	.short	(.L_41 - .L_40)


	//   ....[0]....
.L_40:
        /*008c*/ 	.word	0xffffffff


	//   ....[1]....
        /*0090*/ 	.word	0xffffffff


	//   ....[2]....
        /*0094*/ 	.word	0xffffffff


	//   ....[3]....
        /*0098*/ 	.word	0xffffffff


	//   ....[4]....
        /*009c*/ 	.word	0xffffffff


	//   ....[5]....
        /*00a0*/ 	.word	0xffffffff


	//   ....[6]....
        /*00a4*/ 	.word	0xffffffff


	//   ....[7]....
        /*00a8*/ 	.word	0xffffffff


	//   ....[8]....
        /*00ac*/ 	.word	0xffffffff


	//   ....[9]....
        /*00b0*/ 	.word	0xffffffff


	//   ....[10]....
        /*00b4*/ 	.word	0xffffffff


	//   ....[11]....
        /*00b8*/ 	.word	0xffffffff


	//   ....[12]....
        /*00bc*/ 	.word	0xffffffff


	//----- nvinfo : EIATTR_COOP_GROUP_INSTR_OFFSETS
	.align		4
.L_41:
        /*00c0*/ 	.byte	0x04, 0x28
        /*00c2*/ 	.short	(.L_43 - .L_42)


	//   ....[0]....
.L_42:
        /*00c4*/ 	.word	0x000000d0


	//   ....[1]....
        /*00c8*/ 	.word	0x00000540


	//   ....[2]....
        /*00cc*/ 	.word	0x000009d0


	//   ....[3]....
        /*00d0*/ 	.word	0x00000b70


	//   ....[4]....
        /*00d4*/ 	.word	0x00000c70


	//   ....[5]....
        /*00d8*/ 	.word	0x00000dc0


	//   ....[6]....
        /*00dc*/ 	.word	0x00001060


	//   ....[7]....
        /*00e0*/ 	.word	0x00002da0


	//   ....[8]....
        /*00e4*/ 	.word	0x000047a0


	//   ....[9]....
        /*00e8*/ 	.word	0x00004c70


	//   ....[10]....
        /*00ec*/ 	.word	0x00004ca0


	//   ....[11]....
        /*00f0*/ 	.word	0x000056c0


	//   ....[12]....
        /*00f4*/ 	.word	0x000058d0


	//----- nvinfo : EIATTR_VRC_CTA_INIT_COUNT
	.align		4
.L_43:
        /*00f8*/ 	.byte	0x02, 0x4a
        /*00fa*/ 	.byte	0x80
	.zero		1


	//----- nvinfo : EIATTR_SYSCALL_OFFSETS
	.align		4
        /*00fc*/ 	.byte	0x04, 0x46
        /*00fe*/ 	.short	(.L_45 - .L_44)


	//   ....[0]....
.L_44:
        /*0100*/ 	.word	0x000083c0


	//   ....[1]....
        /*0104*/ 	.word	0x000084b0


	//   ....[2]....
        /*0108*/ 	.word	0x00008c20


	//   ....[3]....
        /*010c*/ 	.word	0x00009560


	//   ....[4]....
        /*0110*/ 	.word	0x00009e10


	//   ....[5]....
        /*0114*/ 	.word	0x0000a6a0


	//----- nvinfo : EIATTR_MBARRIER_INSTR_OFFSETS
	.align		4
.L_45:
        /*0118*/ 	.byte	0x04, 0x39
        /*011a*/ 	.short	(.L_47 - .L_46)


	//   ....[0]....
.L_46:
        /*011c*/ 	.word	0x00000670
        /*0120*/ 	.word	0x000000ff
        /*0124*/ 	.word	0x00000000
        /*0128*/ 	.short	0x0100
        /*012a*/ 	.byte	0x04
	.zero		1


	//   ....[1]....
        /*012c*/ 	.word	0x00000680
        /*0130*/ 	.word	0x000000ff
        /*0134*/ 	.word	0x000000d0
        /*0138*/ 	.short	0x0100
        /*013a*/ 	.byte	0x04
	.zero		1


	//   ....[2]....
        /*013c*/ 	.word	0x00000690
        /*0140*/ 	.word	0x000000ff
        /*0144*/ 	.word	0x00000008
        /*0148*/ 	.short	0x0100
        /*014a*/ 	.byte	0x04
	.zero		1


	//   ....[3]....
        /*014c*/ 	.word	0x000006a0
        /*0150*/ 	.word	0x000000ff
        /*0154*/ 	.word	0x000000d8
        /*0158*/ 	.short	0x0100
        /*015a*/ 	.byte	0x04
	.zero		1


	//   ....[4]....
        /*015c*/ 	.word	0x000006b0
        /*0160*/ 	.word	0x000000ff
        /*0164*/ 	.word	0x00000010
        /*0168*/ 	.short	0x0100
        /*016a*/ 	.byte	0x04
	.zero		1


	//   ....[5]....
        /*016c*/ 	.word	0x000006c0
        /*0170*/ 	.word	0x000000ff
        /*0174*/ 	.word	0x000000e0
        /*0178*/ 	.short	0x0100
        /*017a*/ 	.byte	0x04
	.zero		1


	//   ....[6]....
        /*017c*/ 	.word	0x000006d0
        /*0180*/ 	.word	0x000000ff
        /*0184*/ 	.word	0x00000018
        /*0188*/ 	.short	0x0100
        /*018a*/ 	.byte	0x04
	.zero		1


	//   ....[7]....
        /*018c*/ 	.word	0x000006e0
        /*0190*/ 	.word	0x000000ff
        /*0194*/ 	.word	0x000000e8
        /*0198*/ 	.short	0x0100
        /*019a*/ 	.byte	0x04
	.zero		1


	//   ....[8]....
        /*019c*/ 	.word	0x000006f0
        /*01a0*/ 	.word	0x000000ff
        /*01a4*/ 	.word	0x00000020
        /*01a8*/ 	.short	0x0100
        /*01aa*/ 	.byte	0x04
	.zero		1


	//   ....[9]....
        /*01ac*/ 	.word	0x00000700
        /*01b0*/ 	.word	0x000000ff
        /*01b4*/ 	.word	0x000000f0
        /*01b8*/ 	.short	0x0100
        /*01ba*/ 	.byte	0x04
	.zero		1


	//   ....[10]....
        /*01bc*/ 	.word	0x00000710
        /*01c0*/ 	.word	0x000000ff
        /*01c4*/ 	.word	0x00000028
        /*01c8*/ 	.short	0x0100
        /*01ca*/ 	.byte	0x04
	.zero		1


	//   ....[11]....
        /*01cc*/ 	.word	0x00000720
        /*01d0*/ 	.word	0x000000ff
        /*01d4*/ 	.word	0x000000f8
        /*01d8*/ 	.short	0x0100
        /*01da*/ 	.byte	0x04
	.zero		1


	//   ....[12]....
        /*01dc*/ 	.word	0x00000730
        /*01e0*/ 	.word	0x000000ff
        /*01e4*/ 	.word	0x00000030
        /*01e8*/ 	.short	0x0100
        /*01ea*/ 	.byte	0x04
	.zero		1


	//   ....[13]....
        /*01ec*/ 	.word	0x00000740
        /*01f0*/ 	.word	0x000000ff
        /*01f4*/ 	.word	0x00000100
        /*01f8*/ 	.short	0x0100
        /*01fa*/ 	.byte	0x04
	.zero		1


	//   ....[14]....
        /*01fc*/ 	.word	0x00000750
        /*0200*/ 	.word	0x000000ff
        /*0204*/ 	.word	0x00000038
        /*0208*/ 	.short	0x0100
        /*020a*/ 	.byte	0x04
	.zero		1


	//   ....[15]....
        /*020c*/ 	.word	0x00000760
        /*0210*/ 	.word	0x000000ff
        /*0214*/ 	.word	0x00000108
        /*0218*/ 	.short	0x0100
        /*021a*/ 	.byte	0x04
	.zero		1


	//   ....[16]....
        /*021c*/ 	.word	0x00000770
        /*0220*/ 	.word	0x000000ff
        /*0224*/ 	.word	0x00000040
        /*0228*/ 	.short	0x0100
        /*022a*/ 	.byte	0x04
	.zero		1


	//   ....[17]....
        /*022c*/ 	.word	0x00000780
        /*0230*/ 	.word	0x000000ff
        /*0234*/ 	.word	0x00000110
        /*0238*/ 	.short	0x0100
        /*023a*/ 	.byte	0x04
	.zero		1


	//   ....[18]....
        /*023c*/ 	.word	0x00000790
        /*0240*/ 	.word	0x000000ff
        /*0244*/ 	.word	0x00000048
        /*0248*/ 	.short	0x0100
        /*024a*/ 	.byte	0x04
	.zero		1


	//   ....[19]....
        /*024c*/ 	.word	0x000007a0
        /*0250*/ 	.word	0x000000ff
        /*0254*/ 	.word	0x00000118
        /*0258*/ 	.short	0x0100
        /*025a*/ 	.byte	0x04
	.zero		1


	//   ....[20]....
        /*025c*/ 	.word	0x000007b0
        /*0260*/ 	.word	0x000000ff
        /*0264*/ 	.word	0x00000050
        /*0268*/ 	.short	0x0100
        /*026a*/ 	.byte	0x04
	.zero		1


	//   ....[21]....
        /*026c*/ 	.word	0x000007c0
        /*0270*/ 	.word	0x000000ff
        /*0274*/ 	.word	0x00000120
        /*0278*/ 	.short	0x0100
        /*027a*/ 	.byte	0x04
	.zero		1


	//   ....[22]....
        /*027c*/ 	.word	0x000007d0
        /*0280*/ 	.word	0x000000ff
        /*0284*/ 	.word	0x00000058
        /*0288*/ 	.short	0x0100
        /*028a*/ 	.byte	0x04
	.zero		1


	//   ....[23]....
        /*028c*/ 	.word	0x000007e0
        /*0290*/ 	.word	0x000000ff
        /*0294*/ 	.word	0x00000128
        /*0298*/ 	.short	0x0100
        /*029a*/ 	.byte	0x04
	.zero		1


	//   ....[24]....
        /*029c*/ 	.word	0x000007f0
        /*02a0*/ 	.word	0x000000ff
        /*02a4*/ 	.word	0x00000060
        /*02a8*/ 	.short	0x0100
        /*02aa*/ 	.byte	0x04
	.zero		1


	//   ....[25]....
        /*02ac*/ 	.word	0x00000800
        /*02b0*/ 	.word	0x000000ff
        /*02b4*/ 	.word	0x00000130
        /*02b8*/ 	.short	0x0100
        /*02ba*/ 	.byte	0x04
	.zero		1


	//   ....[26]....
        /*02bc*/ 	.word	0x00000810
        /*02c0*/ 	.word	0x000000ff
        /*02c4*/ 	.word	0x00000068
        /*02c8*/ 	.short	0x0100
        /*02ca*/ 	.byte	0x04
	.zero		1


	//   ....[27]....
        /*02cc*/ 	.word	0x00000820
        /*02d0*/ 	.word	0x000000ff
        /*02d4*/ 	.word	0x00000138
        /*02d8*/ 	.short	0x0100
        /*02da*/ 	.byte	0x04
	.zero		1


	//   ....[28]....
        /*02dc*/ 	.word	0x00000830
        /*02e0*/ 	.word	0x000000ff
        /*02e4*/ 	.word	0x00000070
        /*02e8*/ 	.short	0x0100
        /*02ea*/ 	.byte	0x04
	.zero		1


	//   ....[29]....
        /*02ec*/ 	.word	0x00000840
        /*02f0*/ 	.word	0x000000ff
        /*02f4*/ 	.word	0x00000140
        /*02f8*/ 	.short	0x0100
        /*02fa*/ 	.byte	0x04
	.zero		1


	//   ....[30]....
        /*02fc*/ 	.word	0x00000850
        /*0300*/ 	.word	0x000000ff
        /*0304*/ 	.word	0x00000078
        /*0308*/ 	.short	0x0100
        /*030a*/ 	.byte	0x04
	.zero		1


	//   ....[31]....
        /*030c*/ 	.word	0x00000860
        /*0310*/ 	.word	0x000000ff
        /*0314*/ 	.word	0x00000148
        /*0318*/ 	.short	0x0100
        /*031a*/ 	.byte	0x04
	.zero		1


	//   ....[32]....
        /*031c*/ 	.word	0x00000870
        /*0320*/ 	.word	0x000000ff
        /*0324*/ 	.word	0x00000080
        /*0328*/ 	.short	0x0100
        /*032a*/ 	.byte	0x04
	.zero		1


	//   ....[33]....
        /*032c*/ 	.word	0x00000880
        /*0330*/ 	.word	0x000000ff
        /*0334*/ 	.word	0x00000150
        /*0338*/ 	.short	0x0100
        /*033a*/ 	.byte	0x04
	.zero		1


	//   ....[34]....
        /*033c*/ 	.word	0x00000890
        /*0340*/ 	.word	0x000000ff
        /*0344*/ 	.word	0x00000088
        /*0348*/ 	.short	0x0100
        /*034a*/ 	.byte	0x04
	.zero		1


	//   ....[35]....
        /*034c*/ 	.word	0x000008a0
        /*0350*/ 	.word	0x000000ff
        /*0354*/ 	.word	0x00000158
        /*0358*/ 	.short	0x0100
        /*035a*/ 	.byte	0x04
	.zero		1


	//   ....[36]....
        /*035c*/ 	.word	0x000008b0
        /*0360*/ 	.word	0x000000ff
        /*0364*/ 	.word	0x00000090
        /*0368*/ 	.short	0x0100
        /*036a*/ 	.byte	0x04
	.zero		1


	//   ....[37]....
        /*036c*/ 	.word	0x000008c0
        /*0370*/ 	.word	0x000000ff
        /*0374*/ 	.word	0x00000160
        /*0378*/ 	.short	0x0100
        /*037a*/ 	.byte	0x04
	.zero		1


	//   ....[38]....
        /*037c*/ 	.word	0x000008d0
        /*0380*/ 	.word	0x000000ff
        /*0384*/ 	.word	0x00000098
        /*0388*/ 	.short	0x0100
        /*038a*/ 	.byte	0x04
	.zero		1


	//   ....[39]....
        /*038c*/ 	.word	0x000008e0
        /*0390*/ 	.word	0x000000ff
        /*0394*/ 	.word	0x00000168
        /*0398*/ 	.short	0x0100
        /*039a*/ 	.byte	0x04
	.zero		1


	//   ....[40]....
        /*039c*/ 	.word	0x000008f0
        /*03a0*/ 	.word	0x000000ff
        /*03a4*/ 	.word	0x000000a0
        /*03a8*/ 	.short	0x0100
        /*03aa*/ 	.byte	0x04
	.zero		1


	//   ....[41]....
        /*03ac*/ 	.word	0x00000900
        /*03b0*/ 	.word	0x000000ff
        /*03b4*/ 	.word	0x00000170
        /*03b8*/ 	.short	0x0100
        /*03ba*/ 	.byte	0x04
	.zero		1


	//   ....[42]....
        /*03bc*/ 	.word	0x00000910
        /*03c0*/ 	.word	0x000000ff
        /*03c4*/ 	.word	0x000000a8
        /*03c8*/ 	.short	0x0100
        /*03ca*/ 	.byte	0x04
	.zero		1


	//   ....[43]....
        /*03cc*/ 	.word	0x00000920
        /*03d0*/ 	.word	0x000000ff
        /*03d4*/ 	.word	0x00000178
        /*03d8*/ 	.short	0x0100
        /*03da*/ 	.byte	0x04
	.zero		1


	//   ....[44]....
        /*03dc*/ 	.word	0x00000930
        /*03e0*/ 	.word	0x000000ff
        /*03e4*/ 	.word	0x000000b0
        /*03e8*/ 	.short	0x0100
        /*03ea*/ 	.byte	0x04
	.zero		1


	//   ....[45]....
        /*03ec*/ 	.word	0x00000940
        /*03f0*/ 	.word	0x000000ff
        /*03f4*/ 	.word	0x00000180
        /*03f8*/ 	.short	0x0100
        /*03fa*/ 	.byte	0x04
	.zero		1


	//   ....[46]....
        /*03fc*/ 	.word	0x00000950
        /*0400*/ 	.word	0x000000ff
        /*0404*/ 	.word	0x000000b8
        /*0408*/ 	.short	0x0100
        /*040a*/ 	.byte	0x04
	.zero		1


	//   ....[47]....
        /*040c*/ 	.word	0x00000960
        /*0410*/ 	.word	0x000000ff
        /*0414*/ 	.word	0x00000188
        /*0418*/ 	.short	0x0100
        /*041a*/ 	.byte	0x04
	.zero		1


	//   ....[48]....
        /*041c*/ 	.word	0x00000970
        /*0420*/ 	.word	0x000000ff
        /*0424*/ 	.word	0x000000c0
        /*0428*/ 	.short	0x0100
        /*042a*/ 	.byte	0x04
	.zero		1


	//   ....[49]....
        /*042c*/ 	.word	0x00000980
        /*0430*/ 	.word	0x000000ff
        /*0434*/ 	.word	0x00000190
        /*0438*/ 	.short	0x0100
        /*043a*/ 	.byte	0x04
	.zero		1


	//   ....[50]....
        /*043c*/ 	.word	0x00000990
        /*0440*/ 	.word	0x000000ff
        /*0444*/ 	.word	0x000000c8
        /*0448*/ 	.short	0x0100
        /*044a*/ 	.byte	0x04
	.zero		1


	//   ....[51]....
        /*044c*/ 	.word	0x000009a0
        /*0450*/ 	.word	0x000000ff
        /*0454*/ 	.word	0x00000198
        /*0458*/ 	.short	0x0100
        /*045a*/ 	.byte	0x04
	.zero		1


	//   ....[52]....
        /*045c*/ 	.word	0x00000ae0
        /*0460*/ 	.word	0x000000ff
        /*0464*/ 	.word	0x000001a0
        /*0468*/ 	.short	0x0100
        /*046a*/ 	.byte	0x04
	.zero		1


	//   ....[53]....
        /*046c*/ 	.word	0x00000af0
        /*0470*/ 	.word	0x000000ff
        /*0474*/ 	.word	0x000001c0
        /*0478*/ 	.short	0x0100
        /*047a*/ 	.byte	0x04
	.zero		1


	//   ....[54]....
        /*047c*/ 	.word	0x00000b00
        /*0480*/ 	.word	0x000000ff
        /*0484*/ 	.word	0x000001a8
        /*0488*/ 	.short	0x0100
        /*048a*/ 	.byte	0x04
	.zero		1


	//   ....[55]....
        /*048c*/ 	.word	0x00000b10
        /*0490*/ 	.word	0x000000ff
        /*0494*/ 	.word	0x000001c8
        /*0498*/ 	.short	0x0100
        /*049a*/ 	.byte	0x04
	.zero		1


	//   ....[56]....
        /*049c*/ 	.word	0x00000b20
        /*04a0*/ 	.word	0x000000ff
        /*04a4*/ 	.word	0x000001b0
        /*04a8*/ 	.short	0x0100
        /*04aa*/ 	.byte	0x04
	.zero		1


	//   ....[57]....
        /*04ac*/ 	.word	0x00000b30
        /*04b0*/ 	.word	0x000000ff
        /*04b4*/ 	.word	0x000001d0
        /*04b8*/ 	.short	0x0100
        /*04ba*/ 	.byte	0x04
	.zero		1


	//   ....[58]....
        /*04bc*/ 	.word	0x00000b40
        /*04c0*/ 	.word	0x000000ff
        /*04c4*/ 	.word	0x000001b8
        /*04c8*/ 	.short	0x0100
        /*04ca*/ 	.byte	0x04
	.zero		1


	//   ....[59]....
        /*04cc*/ 	.word	0x00000b50
        /*04d0*/ 	.word	0x000000ff
        /*04d4*/ 	.word	0x000001d8
        /*04d8*/ 	.short	0x0100
        /*04da*/ 	.byte	0x04
	.zero		1


	//   ....[60]....
        /*04dc*/ 	.word	0x00000c40
        /*04e0*/ 	.word	0x000000ff
        /*04e4*/ 	.word	0x000001e0
        /*04e8*/ 	.short	0x0100
        /*04ea*/ 	.byte	0x04
	.zero		1


	//   ....[61]....
        /*04ec*/ 	.word	0x00000c50
        /*04f0*/ 	.word	0x000000ff
        /*04f4*/ 	.word	0x000001e8
        /*04f8*/ 	.short	0x0100
        /*04fa*/ 	.byte	0x04
	.zero		1


	//   ....[62]....
        /*04fc*/ 	.word	0x00000d90
        /*0500*/ 	.word	0x000000ff
        /*0504*/ 	.word	0x000001f0
        /*0508*/ 	.short	0x0100
        /*050a*/ 	.byte	0x06
	.zero		1


	//   ....[63]....
        /*050c*/ 	.word	0x00000da0
        /*0510*/ 	.word	0x000000ff
        /*0514*/ 	.word	0x000001f8
        /*0518*/ 	.short	0x0100
        /*051a*/ 	.byte	0x06
	.zero		1


	//   ....[64]....
        /*051c*/ 	.word	0x00000ee0
        /*0520*/ 	.word	0x000000ff
        /*0524*/ 	.word	0x00000200
        /*0528*/ 	.short	0x0100
        /*052a*/ 	.byte	0x04
	.zero		1


	//   ....[65]....
        /*052c*/ 	.word	0x00000ef0
        /*0530*/ 	.word	0x000000ff
        /*0534*/ 	.word	0x00000210
        /*0538*/ 	.short	0x0100
        /*053a*/ 	.byte	0x04
	.zero		1


	//   ....[66]....
        /*053c*/ 	.word	0x00000f00
        /*0540*/ 	.word	0x000000ff
        /*0544*/ 	.word	0x00000208
        /*0548*/ 	.short	0x0100
        /*054a*/ 	.byte	0x04
	.zero		1


	//   ....[67]....
        /*054c*/ 	.word	0x00000f10
        /*0550*/ 	.word	0x000000ff
        /*0554*/ 	.word	0x00000218
        /*0558*/ 	.short	0x0100
        /*055a*/ 	.byte	0x04
	.zero		1


	//   ....[68]....
        /*055c*/ 	.word	0x00001010
        /*0560*/ 	.word	0x000000ff
        /*0564*/ 	.word	0x00000220
        /*0568*/ 	.short	0x0100
        /*056a*/ 	.byte	0x06
	.zero		1


	//   ....[69]....
        /*056c*/ 	.word	0x00001ff0
        /*0570*/ 	.word	0x000000ff
        /*0574*/ 	.word	0x000000d0
        /*0578*/ 	.short	0x010a
        /*057a*/ 	.byte	0x08
	.zero		1


	//   ....[70]....
        /*057c*/ 	.word	0x00002390
        /*0580*/ 	.word	0x000000ff
        /*0584*/ 	.word	0x000000d0
        /*0588*/ 	.short	0x010a
        /*058a*/ 	.byte	0x0b
	.zero		1


	//   ....[71]....
        /*058c*/ 	.word	0x00002540
        /*0590*/ 	.word	0x000000ff
        /*0594*/ 	.word	0x000000d0
        /*0598*/ 	.short	0x010a
        /*059a*/ 	.byte	0x08
	.zero		1


	//   ....[72]....
        /*059c*/ 	.word	0x000027b0
        /*05a0*/ 	.word	0x000000ff
        /*05a4*/ 	.word	0x000001e8
        /*05a8*/ 	.short	0x0101
        /*05aa*/ 	.byte	0x23
	.zero		1


	//   ....[73]....
        /*05ac*/ 	.word	0x000027e0
        /*05b0*/ 	.word	0x000000ff
        /*05b4*/ 	.word	0x000000d0
        /*05b8*/ 	.short	0x010a
        /*05ba*/ 	.byte	0x04
	.zero		1


	//   ....[74]....
        /*05bc*/ 	.word	0x000029a0
        /*05c0*/ 	.word	0x000000ff
        /*05c4*/ 	.word	0x000000d0
        /*05c8*/ 	.short	0x010a
        /*05ca*/ 	.byte	0x0b
	.zero		1


	//   ....[75]....
        /*05cc*/ 	.word	0x00002b50
        /*05d0*/ 	.word	0x000000ff
        /*05d4*/ 	.word	0x000000d0
        /*05d8*/ 	.short	0x010a
        /*05da*/ 	.byte	0x08
	.zero		1


	//   ....[76]....
        /*05dc*/ 	.word	0x00002db0
        /*05e0*/ 	.word	0x000000ff
        /*05e4*/ 	.word	0x000001f0
        /*05e8*/ 	.short	0x010a
        /*05ea*/ 	.byte	0x23
	.zero		1


	//   ....[77]....
        /*05ec*/ 	.word	0x00002e70
        /*05f0*/ 	.word	0x000000ff
        /*05f4*/ 	.word	0x00000000
        /*05f8*/ 	.short	0x0101
        /*05fa*/ 	.byte	0x04
	.zero		1


	//   ....[78]....
        /*05fc*/ 	.word	0x00003460
        /*0600*/ 	.word	0x000000ff
        /*0604*/ 	.word	0x00000000
        /*0608*/ 	.short	0x010a
        /*060a*/ 	.byte	0x04
	.zero		1


	//   ....[79]....
        /*060c*/ 	.word	0x00003500
        /*0610*/ 	.word	0x000000ff
        /*0614*/ 	.word	0x00000000
        /*0618*/ 	.short	0x010a
        /*061a*/ 	.byte	0x05
	.zero		1


	//   ....[80]....
        /*061c*/ 	.word	0x000035a0
        /*0620*/ 	.word	0x000000ff
        /*0624*/ 	.word	0x00000000
        /*0628*/ 	.short	0x010a
        /*062a*/ 	.byte	0x05
	.zero		1


	//   ....[81]....
        /*062c*/ 	.word	0x00003640
        /*0630*/ 	.word	0x000000ff
        /*0634*/ 	.word	0x00000000
        /*0638*/ 	.short	0x010a
        /*063a*/ 	.byte	0x05
	.zero		1


	//   ....[82]....
        /*063c*/ 	.word	0x000036e0
        /*0640*/ 	.word	0x000000ff
        /*0644*/ 	.word	0x00000000
        /*0648*/ 	.short	0x010a
        /*064a*/ 	.byte	0x05
	.zero		1


	//   ....[83]....
        /*064c*/ 	.word	0x00003780
        /*0650*/ 	.word	0x000000ff
        /*0654*/ 	.word	0x00000000
        /*0658*/ 	.short	0x010a
        /*065a*/ 	.byte	0x05
	.zero		1


	//   ....[84]....
        /*065c*/ 	.word	0x00003820
        /*0660*/ 	.word	0x000000ff
        /*0664*/ 	.word	0x00000000
        /*0668*/ 	.short	0x010a
        /*066a*/ 	.byte	0x05
	.zero		1


	//   ....[85]....
        /*066c*/ 	.word	0x000038c0
        /*0670*/ 	.word	0x000000ff
        /*0674*/ 	.word	0x00000000
        /*0678*/ 	.short	0x010a
        /*067a*/ 	.byte	0x05
	.zero		1


	//   ....[86]....
        /*067c*/ 	.word	0x00003960
        /*0680*/ 	.word	0x000000ff
        /*0684*/ 	.word	0x00000000
        /*0688*/ 	.short	0x010a
        /*068a*/ 	.byte	0x05
	.zero		1


	//   ....[87]....
        /*068c*/ 	.word	0x00003a00
        /*0690*/ 	.word	0x000000ff
        /*0694*/ 	.word	0x00000000
        /*0698*/ 	.short	0x010a
        /*069a*/ 	.byte	0x05
	.zero		1


	//   ....[88]....
        /*069c*/ 	.word	0x00003aa0
        /*06a0*/ 	.word	0x000000ff
        /*06a4*/ 	.word	0x00000000
        /*06a8*/ 	.short	0x010a
        /*06aa*/ 	.byte	0x05
	.zero		1


	//   ....[89]....
        /*06ac*/ 	.word	0x00003b40
        /*06b0*/ 	.word	0x000000ff
        /*06b4*/ 	.word	0x00000000
        /*06b8*/ 	.short	0x010a
        /*06ba*/ 	.byte	0x05
	.zero		1


	//   ....[90]....
        /*06bc*/ 	.word	0x00003be0
        /*06c0*/ 	.word	0x000000ff
        /*06c4*/ 	.word	0x00000000
        /*06c8*/ 	.short	0x010a
        /*06ca*/ 	.byte	0x05
	.zero		1


	//   ....[91]....
        /*06cc*/ 	.word	0x00003c80
        /*06d0*/ 	.word	0x000000ff
        /*06d4*/ 	.word	0x00000000
        /*06d8*/ 	.short	0x010a
        /*06da*/ 	.byte	0x05
	.zero		1


	//   ....[92]....
        /*06dc*/ 	.word	0x00003d20
        /*06e0*/ 	.word	0x000000ff
        /*06e4*/ 	.word	0x00000000
        /*06e8*/ 	.short	0x010a
        /*06ea*/ 	.byte	0x05
	.zero		1


	//   ....[93]....
        /*06ec*/ 	.word	0x00003dc0
        /*06f0*/ 	.word	0x000000ff
        /*06f4*/ 	.word	0x00000000
        /*06f8*/ 	.short	0x010a
        /*06fa*/ 	.byte	0x05
	.zero		1


	//   ....[94]....
        /*06fc*/ 	.word	0x00003e60
        /*0700*/ 	.word	0x000000ff
        /*0704*/ 	.word	0x00000000
        /*0708*/ 	.short	0x010a
        /*070a*/ 	.byte	0x05
	.zero		1


	//   ....[95]....
        /*070c*/ 	.word	0x00003f00
        /*0710*/ 	.word	0x000000ff
        /*0714*/ 	.word	0x00000000
        /*0718*/ 	.short	0x010a
        /*071a*/ 	.byte	0x05
	.zero		1


	//   ....[96]....
        /*071c*/ 	.word	0x00003fa0
        /*0720*/ 	.word	0x000000ff
        /*0724*/ 	.word	0x00000000
        /*0728*/ 	.short	0x010a
        /*072a*/ 	.byte	0x05
	.zero		1


	//   ....[97]....
        /*072c*/ 	.word	0x00004040
        /*0730*/ 	.word	0x000000ff
        /*0734*/ 	.word	0x00000000
        /*0738*/ 	.short	0x010a
        /*073a*/ 	.byte	0x05
	.zero		1


	//   ....[98]....
        /*073c*/ 	.word	0x000040e0
        /*0740*/ 	.word	0x000000ff
        /*0744*/ 	.word	0x00000000
        /*0748*/ 	.short	0x010a
        /*074a*/ 	.byte	0x05
	.zero		1


	//   ....[99]....
        /*074c*/ 	.word	0x00004180
        /*0750*/ 	.word	0x000000ff
        /*0754*/ 	.word	0x00000000
        /*0758*/ 	.short	0x010a
        /*075a*/ 	.byte	0x05
	.zero		1


	//   ....[100]....
        /*075c*/ 	.word	0x00004220
        /*0760*/ 	.word	0x000000ff
        /*0764*/ 	.word	0x00000000
        /*0768*/ 	.short	0x010a
        /*076a*/ 	.byte	0x05
	.zero		1


	//   ....[101]....
        /*076c*/ 	.word	0x000042c0
        /*0770*/ 	.word	0x000000ff
        /*0774*/ 	.word	0x00000000
        /*0778*/ 	.short	0x010a
        /*077a*/ 	.byte	0x05
	.zero		1


	//   ....[102]....
        /*077c*/ 	.word	0x00004360
        /*0780*/ 	.word	0x000000ff
        /*0784*/ 	.word	0x00000000
        /*0788*/ 	.short	0x010a
        /*078a*/ 	.byte	0x05
	.zero		1


	//   ....[103]....
        /*078c*/ 	.word	0x00004410
        /*0790*/ 	.word	0x00000000
        /*0794*/ 	.word	0x00000000
        /*0798*/ 	.short	0x010a
        /*079a*/ 	.byte	0xff
	.zero		1


	//   ....[104]....
        /*079c*/ 	.word	0x00004560
        /*07a0*/ 	.word	0x000000ff
        /*07a4*/ 	.word	0x000001f8
        /*07a8*/ 	.short	0x010a
        /*07aa*/ 	.byte	0x04
	.zero		1


	//   ....[105]....
        /*07ac*/ 	.word	0x00004600
        /*07b0*/ 	.word	0x000000ff
        /*07b4*/ 	.word	0x000001f0
        /*07b8*/ 	.short	0x010a
        /*07ba*/ 	.byte	0x04
	.zero		1


	//   ....[106]....
        /*07bc*/ 	.word	0x000046a0
        /*07c0*/ 	.word	0x000000ff
        /*07c4*/ 	.word	0x00000000
        /*07c8*/ 	.short	0x0101
        /*07ca*/ 	.byte	0x05
	.zero		1


	//   ....[107]....
        /*07cc*/ 	.word	0x000046e0
        /*07d0*/ 	.word	0x000000ff
        /*07d4*/ 	.word	0x000001f8
        /*07d8*/ 	.short	0x0106
        /*07da*/ 	.byte	0x04
	.zero		1


	//   ....[108]....
        /*07dc*/ 	.word	0x00004720
        /*07e0*/ 	.word	0x00000000
        /*07e4*/ 	.word	0x000001f8
        /*07e8*/ 	.short	0x010a
        /*07ea*/ 	.byte	0xff
	.zero		1


	//   ....[109]....
        /*07ec*/ 	.word	0x00004970
        /*07f0*/ 	.word	0x000000ff
        /*07f4*/ 	.word	0x00000008
        /*07f8*/ 	.short	0x010a
        /*07fa*/ 	.byte	0x05
	.zero		1


	//   ....[110]....
        /*07fc*/ 	.word	0x00004990
        /*0800*/ 	.word	0x000000ff
        /*0804*/ 	.word	0x00000008
        /*0808*/ 	.short	0x010a
        /*080a*/ 	.byte	0x05
	.zero		1


	//   ....[111]....
        /*080c*/ 	.word	0x00004b20
        /*0810*/ 	.word	0x000000ff
        /*0814*/ 	.word	0x00000008
        /*0818*/ 	.short	0x010a
        /*081a*/ 	.byte	0x05
	.zero		1


	//   ....[112]....
        /*081c*/ 	.word	0x00004b40
        /*0820*/ 	.word	0x000000ff
        /*0824*/ 	.word	0x00000008
        /*0828*/ 	.short	0x010a
        /*082a*/ 	.byte	0x05
	.zero		1


	//   ....[113]....
        /*082c*/ 	.word	0x00004c00
        /*0830*/ 	.word	0x000000ff
        /*0834*/ 	.word	0x00000000
        /*0838*/ 	.short	0x0101
        /*083a*/ 	.byte	0x04
	.zero		1


	//   ....[114]....
        /*083c*/ 	.word	0x00004f10
        /*0840*/ 	.word	0x000000ff
        /*0844*/ 	.word	0x000001f0
        /*0848*/ 	.short	0x010a
        /*084a*/ 	.byte	0x12
	.zero		1


	//   ....[115]....
        /*084c*/ 	.word	0x00004fb0
        /*0850*/ 	.word	0x000000ff
        /*0854*/ 	.word	0x00000000
        /*0858*/ 	.short	0x0101
        /*085a*/ 	.byte	0x1d
	.zero		1


	//   ....[116]....
        /*085c*/ 	.word	0x00004fe0
        /*0860*/ 	.word	0x000000ff
        /*0864*/ 	.word	0x00000210
        /*0868*/ 	.short	0x010a
        /*086a*/ 	.byte	0x17
	.zero		1


	//   ....[117]....
        /*086c*/ 	.word	0x000050c0
        /*0870*/ 	.word	0x000000ff
        /*0874*/ 	.word	0x00000000
        /*0878*/ 	.short	0x010a
        /*087a*/ 	.byte	0x04
	.zero		1


	//   ....[118]....
        /*087c*/ 	.word	0x00005120
        /*0880*/ 	.word	0x000000ff
        /*0884*/ 	.word	0x00000000
        /*0888*/ 	.short	0x010a
        /*088a*/ 	.byte	0x0a
	.zero		1


	//   ....[119]....
        /*088c*/ 	.word	0x00005250
        /*0890*/ 	.word	0x000000ff
        /*0894*/ 	.word	0x00000000
        /*0898*/ 	.short	0x010a
        /*089a*/ 	.byte	0x04
	.zero		1


	//   ....[120]....
        /*089c*/ 	.word	0x000054c0
        /*08a0*/ 	.word	0x000000ff
        /*08a4*/ 	.word	0x00000000
        /*08a8*/ 	.short	0x010a
        /*08aa*/ 	.byte	0x04
	.zero		1


	//   ....[121]....
        /*08ac*/ 	.word	0x00005560
        /*08b0*/ 	.word	0x00000000
        /*08b4*/ 	.word	0x00000000
        /*08b8*/ 	.short	0x010a
        /*08ba*/ 	.byte	0xff
	.zero		1


	//   ....[122]....
        /*08bc*/ 	.word	0x000055a0
        /*08c0*/ 	.word	0x00000000
        /*08c4*/ 	.word	0x00000000
        /*08c8*/ 	.short	0x010a
        /*08ca*/ 	.byte	0xff
	.zero		1


	//   ....[123]....
        /*08cc*/ 	.word	0x00005610
        /*08d0*/ 	.word	0x000000ff
        /*08d4*/ 	.word	0x00000000
        /*08d8*/ 	.short	0x0101
        /*08da*/ 	.byte	0x04
	.zero		1


	//   ....[124]....
        /*08dc*/ 	.word	0x00005650
        /*08e0*/ 	.word	0x000000ff
        /*08e4*/ 	.word	0x00000220
        /*08e8*/ 	.short	0x010a
        /*08ea*/ 	.byte	0x12
	.zero		1


	//   ....[125]....
        /*08ec*/ 	.word	0x000056b0
        /*08f0*/ 	.word	0x000000ff
        /*08f4*/ 	.word	0x00000000
        /*08f8*/ 	.short	0x0101
        /*08fa*/ 	.byte	0x04
	.zero		1


	//   ....[126]....
        /*08fc*/ 	.word	0x00005e30
        /*0900*/ 	.word	0x000000ff
        /*0904*/ 	.word	0x000001f0
        /*0908*/ 	.short	0x010a
        /*090a*/ 	.byte	0x2a
	.zero		1


	//   ....[127]....
        /*090c*/ 	.word	0x00005ec0
        /*0910*/ 	.word	0x000000ff
        /*0914*/ 	.word	0x00000000
        /*0918*/ 	.short	0x0101
        /*091a*/ 	.byte	0x3d
	.zero		1


	//   ....[128]....
        /*091c*/ 	.word	0x00006400
        /*0920*/ 	.word	0x000000ff
        /*0924*/ 	.word	0x000001e8
        /*0928*/ 	.short	0x010a
        /*092a*/ 	.byte	0x2a
	.zero		1


	//   ....[129]....
        /*092c*/ 	.word	0x000069f0
        /*0930*/ 	.word	0x000000ff
        /*0934*/ 	.word	0x000001c0
        /*0938*/ 	.short	0x010a
        /*093a*/ 	.byte	0x2a
	.zero		1


	//   ....[130]....
        /*093c*/ 	.word	0x00006bd0
        /*0940*/ 	.word	0x000000ff
        /*0944*/ 	.word	0x000001a0
        /*0948*/ 	.short	0x010b
        /*094a*/ 	.byte	0x2a
	.zero		1


	//   ....[131]....
        /*094c*/ 	.word	0x00006be0
        /*0950*/ 	.word	0x000000ff
        /*0954*/ 	.word	0x00000000
        /*0958*/ 	.short	0x0101
        /*095a*/ 	.byte	0x42
	.zero		1


	//   ....[132]....
        /*095c*/ 	.word	0x00006bf0
        /*0960*/ 	.word	0x000000ff
        /*0964*/ 	.word	0x000001c8
        /*0968*/ 	.short	0x010a
        /*096a*/ 	.byte	0x2a
	.zero		1


	//   ....[133]....
        /*096c*/ 	.word	0x00006db0
        /*0970*/ 	.word	0x000000ff
        /*0974*/ 	.word	0x000001a8
        /*0978*/ 	.short	0x010b
        /*097a*/ 	.byte	0x2a
	.zero		1


	//   ....[134]....
        /*097c*/ 	.word	0x00006dc0
        /*0980*/ 	.word	0x000000ff
        /*0984*/ 	.word	0x00000000
        /*0988*/ 	.short	0x0101
        /*098a*/ 	.byte	0x41
	.zero		1


	//   ....[135]....
        /*098c*/ 	.word	0x00006dd0
        /*0990*/ 	.word	0x000000ff
        /*0994*/ 	.word	0x000001d0
        /*0998*/ 	.short	0x010a
        /*099a*/ 	.byte	0x2a
	.zero		1


	//   ....[136]....
        /*099c*/ 	.word	0x00006f90
        /*09a0*/ 	.word	0x000000ff
        /*09a4*/ 	.word	0x000001b0
        /*09a8*/ 	.short	0x010b
        /*09aa*/ 	.byte	0x2a
	.zero		1


	//   ....[137]....
        /*09ac*/ 	.word	0x00006fa0
        /*09b0*/ 	.word	0x000000ff
        /*09b4*/ 	.word	0x00000000
        /*09b8*/ 	.short	0x0101
        /*09ba*/ 	.byte	0x40
	.zero		1


	//   ....[138]....
        /*09bc*/ 	.word	0x00006fc0
        /*09c0*/ 	.word	0x000000ff
        /*09c4*/ 	.word	0x000001d8
        /*09c8*/ 	.short	0x010a
        /*09ca*/ 	.byte	0x2a
	.zero		1


	//   ....[139]....
        /*09cc*/ 	.word	0x00007200
        /*09d0*/ 	.word	0x000000ff
        /*09d4*/ 	.word	0x000001b8
        /*09d8*/ 	.short	0x010b
        /*09da*/ 	.byte	0x2a
	.zero		1


	//   ....[140]....
        /*09dc*/ 	.word	0x00007210
        /*09e0*/ 	.word	0x000000ff
        /*09e4*/ 	.word	0x00000000
        /*09e8*/ 	.short	0x0101
        /*09ea*/ 	.byte	0x3f
	.zero		1


	//   ....[141]....
        /*09ec*/ 	.word	0x00007260
        /*09f0*/ 	.word	0x000000ff
        /*09f4*/ 	.word	0x000001c0
        /*09f8*/ 	.short	0x010a
        /*09fa*/ 	.byte	0x2a
	.zero		1


	//   ....[142]....
        /*09fc*/ 	.word	0x00007280
        /*0a00*/ 	.word	0x000000ff
        /*0a04*/ 	.word	0x000001c8
        /*0a08*/ 	.short	0x010a
        /*0a0a*/ 	.byte	0x2a
	.zero		1


	//   ....[143]....
        /*0a0c*/ 	.word	0x000072a0
        /*0a10*/ 	.word	0x000000ff
        /*0a14*/ 	.word	0x000001d0
        /*0a18*/ 	.short	0x010a
        /*0a1a*/ 	.byte	0x2a
	.zero		1


	//   ....[144]....
        /*0a1c*/ 	.word	0x000072e0
        /*0a20*/ 	.word	0x00000000
        /*0a24*/ 	.word	0x000001d8
        /*0a28*/ 	.short	0x010a
        /*0a2a*/ 	.byte	0xff
	.zero		1


	//   ....[145]....
        /*0a2c*/ 	.word	0x00007640
        /*0a30*/ 	.word	0x000000ff
        /*0a34*/ 	.word	0x000001f0
        /*0a38*/ 	.short	0x010a
        /*0a3a*/ 	.byte	0x32
	.zero		1


	//   ....[146]....
        /*0a3c*/ 	.word	0x00007700
        /*0a40*/ 	.word	0x000000ff
        /*0a44*/ 	.word	0x00000000
        /*0a48*/ 	.short	0x0101
        /*0a4a*/ 	.byte	0x04
	.zero		1


	//   ....[147]....
        /*0a4c*/ 	.word	0x00008910
        /*0a50*/ 	.word	0x000000ff
        /*0a54*/ 	.word	0x000001a0
        /*0a58*/ 	.short	0x010a
        /*0a5a*/ 	.byte	0x32
	.zero		1


	//   ....[148]....
        /*0a5c*/ 	.word	0x00008930
        /*0a60*/ 	.word	0x0000003e
        /*0a64*/ 	.word	0x00000200
        /*0a68*/ 	.short	0x010a
        /*0a6a*/ 	.byte	0xff
	.zero		1


	//   ....[149]....
        /*0a6c*/ 	.word	0x00008a50
        /*0a70*/ 	.word	0x000000ff
        /*0a74*/ 	.word	0x000001a0
        /*0a78*/ 	.short	0x010a
        /*0a7a*/ 	.byte	0x32
	.zero		1


	//   ....[150]....
        /*0a7c*/ 	.word	0x00008b00
        /*0a80*/ 	.word	0x0000003e
        /*0a84*/ 	.word	0x00000200
        /*0a88*/ 	.short	0x010a
        /*0a8a*/ 	.byte	0xff
	.zero		1


	//   ....[151]....
        /*0a8c*/ 	.word	0x000092e0
        /*0a90*/ 	.word	0x00000000
        /*0a94*/ 	.word	0x00000000
        /*0a98*/ 	.short	0x0101
        /*0a9a*/ 	.byte	0xff
	.zero		1


	//   ....[152]....
        /*0a9c*/ 	.word	0x000092f0
        /*0aa0*/ 	.word	0x00000004
        /*0aa4*/ 	.word	0x000001a0
        /*0aa8*/ 	.short	0x010a
        /*0aaa*/ 	.byte	0xff
	.zero		1


	//   ....[153]....
        /*0aac*/ 	.word	0x000093b0
        /*0ab0*/ 	.word	0x00000004
        /*0ab4*/ 	.word	0x000001a0
        /*0ab8*/ 	.short	0x010a
        /*0aba*/ 	.byte	0xff
	.zero		1


	//   ....[154]....
        /*0abc*/ 	.word	0x00009b90
        /*0ac0*/ 	.word	0x00000000
        /*0ac4*/ 	.word	0x00000000
        /*0ac8*/ 	.short	0x0101
        /*0aca*/ 	.byte	0xff
	.zero		1


	//   ....[155]....
        /*0acc*/ 	.word	0x00009bb0
        /*0ad0*/ 	.word	0x00000002
        /*0ad4*/ 	.word	0x000001a0
        /*0ad8*/ 	.short	0x010a
        /*0ada*/ 	.byte	0xff
	.zero		1


	//   ....[156]....
        /*0adc*/ 	.word	0x00009c60
        /*0ae0*/ 	.word	0x00000002
        /*0ae4*/ 	.word	0x000001a0
        /*0ae8*/ 	.short	0x010a
        /*0aea*/ 	.byte	0xff
	.zero		1


	//   ....[157]....
        /*0aec*/ 	.word	0x0000a430
        /*0af0*/ 	.word	0x00000000
        /*0af4*/ 	.word	0x00000000
        /*0af8*/ 	.short	0x0101
        /*0afa*/ 	.byte	0xff
	.zero		1


	//   ....[158]....
        /*0afc*/ 	.word	0x0000a450
        /*0b00*/ 	.word	0x00000003
        /*0b04*/ 	.word	0x000001a0
        /*0b08*/ 	.short	0x010a
        /*0b0a*/ 	.byte	0xff
	.zero		1


	//   ....[159]....
        /*0b0c*/ 	.word	0x0000a500
        /*0b10*/ 	.word	0x00000003
        /*0b14*/ 	.word	0x000001a0
        /*0b18*/ 	.short	0x010a
        /*0b1a*/ 	.byte	0xff
	.zero		1


	//   ....[160]....
        /*0b1c*/ 	.word	0x0000a790
        /*0b20*/ 	.word	0x0000003e
        /*0b24*/ 	.word	0x00000000
        /*0b28*/ 	.short	0x0101
        /*0b2a*/ 	.byte	0xff
	.zero		1


	//   ....[161]....
        /*0b2c*/ 	.word	0x0000ad10
        /*0b30*/ 	.word	0x00000000
        /*0b34*/ 	.word	0x00000000
        /*0b38*/ 	.short	0x0101
        /*0b3a*/ 	.byte	0xff
	.zero		1


	//   ....[162]....
        /*0b3c*/ 	.word	0x0000af90
        /*0b40*/ 	.word	0x000000ff
        /*0b44*/ 	.word	0x00000000
        /*0b48*/ 	.short	0x0101
        /*0b4a*/ 	.byte	0x04
	.zero		1


	//   ....[163]....
        /*0b4c*/ 	.word	0x0000afc0
        /*0b50*/ 	.word	0x00000000
        /*0b54*/ 	.word	0x000000d0
        /*0b58*/ 	.short	0x010a
        /*0b5a*/ 	.byte	0xff
	.zero		1


	//   ....[164]....
        /*0b5c*/ 	.word	0x0000b020
        /*0b60*/ 	.word	0x00000000
        /*0b64*/ 	.word	0x000000d0
        /*0b68*/ 	.short	0x010a
        /*0b6a*/ 	.byte	0xff
	.zero		1


	//   ....[165]....
        /*0b6c*/ 	.word	0x0000b080
        /*0b70*/ 	.word	0x00000000
        /*0b74*/ 	.word	0x000001f0
        /*0b78*/ 	.short	0x010a
        /*0b7a*/ 	.byte	0xff
	.zero		1


	//   ....[166]....
        /*0b7c*/ 	.word	0x0000b0e0
        /*0b80*/ 	.word	0x00000000
        /*0b84*/ 	.word	0x00000000
        /*0b88*/ 	.short	0x010a
        /*0b8a*/ 	.byte	0xff
	.zero		1


	//   ....[167]....
        /*0b8c*/ 	.word	0x0000b140
        /*0b90*/ 	.word	0x00000000
        /*0b94*/ 	.word	0x00000000
        /*0b98*/ 	.short	0x010a
        /*0b9a*/ 	.byte	0xff
	.zero		1


	//   ....[168]....
        /*0b9c*/ 	.word	0x0000b1a0
        /*0ba0*/ 	.word	0x00000000
        /*0ba4*/ 	.word	0x00000000
        /*0ba8*/ 	.short	0x010a
        /*0baa*/ 	.byte	0xff
	.zero		1


	//   ....[169]....
        /*0bac*/ 	.word	0x0000b200
        /*0bb0*/ 	.word	0x00000000
        /*0bb4*/ 	.word	0x00000000
        /*0bb8*/ 	.short	0x010a
        /*0bba*/ 	.byte	0xff
	.zero		1


	//   ....[170]....
        /*0bbc*/ 	.word	0x0000b260
        /*0bc0*/ 	.word	0x00000000
        /*0bc4*/ 	.word	0x00000000
        /*0bc8*/ 	.short	0x010a
        /*0bca*/ 	.byte	0xff
	.zero		1


	//   ....[171]....
        /*0bcc*/ 	.word	0x0000b2c0
        /*0bd0*/ 	.word	0x00000000
        /*0bd4*/ 	.word	0x00000000
        /*0bd8*/ 	.short	0x010a
        /*0bda*/ 	.byte	0xff
	.zero		1


	//   ....[172]....
        /*0bdc*/ 	.word	0x0000b320
        /*0be0*/ 	.word	0x00000000
        /*0be4*/ 	.word	0x00000000
        /*0be8*/ 	.short	0x010a
        /*0bea*/ 	.byte	0xff
	.zero		1


	//   ....[173]....
        /*0bec*/ 	.word	0x0000b380
        /*0bf0*/ 	.word	0x00000000
        /*0bf4*/ 	.word	0x00000000
        /*0bf8*/ 	.short	0x010a
        /*0bfa*/ 	.byte	0xff
	.zero		1


	//   ....[174]....
        /*0bfc*/ 	.word	0x0000b3e0
        /*0c00*/ 	.word	0x00000000
        /*0c04*/ 	.word	0x00000000
        /*0c08*/ 	.short	0x010a
        /*0c0a*/ 	.byte	0xff
	.zero		1


	//   ....[175]....
        /*0c0c*/ 	.word	0x0000b440
        /*0c10*/ 	.word	0x00000000
        /*0c14*/ 	.word	0x00000000
        /*0c18*/ 	.short	0x010a
        /*0c1a*/ 	.byte	0xff
	.zero		1


	//   ....[176]....
        /*0c1c*/ 	.word	0x0000b4a0
        /*0c20*/ 	.word	0x00000000
        /*0c24*/ 	.word	0x00000000
        /*0c28*/ 	.short	0x010a
        /*0c2a*/ 	.byte	0xff
	.zero		1


	//   ....[177]....
        /*0c2c*/ 	.word	0x0000b500
        /*0c30*/ 	.word	0x00000000
        /*0c34*/ 	.word	0x00000000
        /*0c38*/ 	.short	0x010a
        /*0c3a*/ 	.byte	0xff
	.zero		1


	//   ....[178]....
        /*0c3c*/ 	.word	0x0000b560
        /*0c40*/ 	.word	0x00000000
        /*0c44*/ 	.word	0x00000000
        /*0c48*/ 	.short	0x010a
        /*0c4a*/ 	.byte	0xff
	.zero		1


	//   ....[179]....
        /*0c4c*/ 	.word	0x0000b5c0
        /*0c50*/ 	.word	0x00000000
        /*0c54*/ 	.word	0x00000000
        /*0c58*/ 	.short	0x010a
        /*0c5a*/ 	.byte	0xff
	.zero		1


	//   ....[180]....
        /*0c5c*/ 	.word	0x0000b620
        /*0c60*/ 	.word	0x00000000
        /*0c64*/ 	.word	0x00000000
        /*0c68*/ 	.short	0x010a
        /*0c6a*/ 	.byte	0xff
	.zero		1


	//   ....[181]....
        /*0c6c*/ 	.word	0x0000b680
        /*0c70*/ 	.word	0x00000000
        /*0c74*/ 	.word	0x00000000
        /*0c78*/ 	.short	0x010a
        /*0c7a*/ 	.byte	0xff
	.zero		1


	//   ....[182]....
        /*0c7c*/ 	.word	0x0000b6e0
        /*0c80*/ 	.word	0x00000000
        /*0c84*/ 	.word	0x00000000
        /*0c88*/ 	.short	0x010a
        /*0c8a*/ 	.byte	0xff
	.zero		1


	//   ....[183]....
        /*0c8c*/ 	.word	0x0000b740
        /*0c90*/ 	.word	0x00000000
        /*0c94*/ 	.word	0x00000000
        /*0c98*/ 	.short	0x010a
        /*0c9a*/ 	.byte	0xff
	.zero		1


	//   ....[184]....
        /*0c9c*/ 	.word	0x0000b7a0
        /*0ca0*/ 	.word	0x00000000
        /*0ca4*/ 	.word	0x00000000
        /*0ca8*/ 	.short	0x010a
        /*0caa*/ 	.byte	0xff
	.zero		1


	//   ....[185]....
        /*0cac*/ 	.word	0x0000b800
        /*0cb0*/ 	.word	0x00000000
        /*0cb4*/ 	.word	0x00000000
        /*0cb8*/ 	.short	0x010a
        /*0cba*/ 	.byte	0xff
	.zero		1


	//   ....[186]....
        /*0cbc*/ 	.word	0x0000b860
        /*0cc0*/ 	.word	0x00000000
        /*0cc4*/ 	.word	0x00000000
        /*0cc8*/ 	.short	0x010a
        /*0cca*/ 	.byte	0xff
	.zero		1


	//   ....[187]....
        /*0ccc*/ 	.word	0x0000b8c0
        /*0cd0*/ 	.word	0x00000000
        /*0cd4*/ 	.word	0x00000000
        /*0cd8*/ 	.short	0x010a
        /*0cda*/ 	.byte	0xff
	.zero		1


	//   ....[188]....
        /*0cdc*/ 	.word	0x0000b920
        /*0ce0*/ 	.word	0x00000000
        /*0ce4*/ 	.word	0x00000000
        /*0ce8*/ 	.short	0x010a
        /*0cea*/ 	.byte	0xff
	.zero		1


	//   ....[189]....
        /*0cec*/ 	.word	0x0000b980
        /*0cf0*/ 	.word	0x00000000
        /*0cf4*/ 	.word	0x00000000
        /*0cf8*/ 	.short	0x010a
        /*0cfa*/ 	.byte	0xff
	.zero		1


	//   ....[190]....
        /*0cfc*/ 	.word	0x0000b9e0
        /*0d00*/ 	.word	0x00000000
        /*0d04*/ 	.word	0x00000000
        /*0d08*/ 	.short	0x010a
        /*0d0a*/ 	.byte	0xff
	.zero		1


	//   ....[191]....
        /*0d0c*/ 	.word	0x0000ba40
        /*0d10*/ 	.word	0x00000004
        /*0d14*/ 	.word	0x000001f8
        /*0d18*/ 	.short	0x010a
        /*0d1a*/ 	.byte	0xff
	.zero		1


	//   ....[192]....
        /*0d1c*/ 	.word	0x0000baa0
        /*0d20*/ 	.word	0x00000004
        /*0d24*/ 	.word	0x000001f0
        /*0d28*/ 	.short	0x010a
        /*0d2a*/ 	.byte	0xff
	.zero		1


	//   ....[193]....
        /*0d2c*/ 	.word	0x0000bb00
        /*0d30*/ 	.word	0x00000005
        /*0d34*/ 	.word	0x00000008
        /*0d38*/ 	.short	0x010a
        /*0d3a*/ 	.byte	0xff
	.zero		1


	//   ....[194]....
        /*0d3c*/ 	.word	0x0000bbe0
        /*0d40*/ 	.word	0x00000003
        /*0d44*/ 	.word	0x00000008
        /*0d48*/ 	.short	0x010a
        /*0d4a*/ 	.byte	0xff
	.zero		1


	//   ....[195]....
        /*0d4c*/ 	.word	0x0000bc40
        /*0d50*/ 	.word	0x00000000
        /*0d54*/ 	.word	0x000001f0
        /*0d58*/ 	.short	0x010a
        /*0d5a*/ 	.byte	0xff
	.zero		1


	//   ....[196]....
        /*0d5c*/ 	.word	0x0000bca0
        /*0d60*/ 	.word	0x00000000
        /*0d64*/ 	.word	0x00000210
        /*0d68*/ 	.short	0x010a
        /*0d6a*/ 	.byte	0xff
	.zero		1


	//   ....[197]....
        /*0d6c*/ 	.word	0x0000bd00
        /*0d70*/ 	.word	0x00000000
        /*0d74*/ 	.word	0x00000000
        /*0d78*/ 	.short	0x010a
        /*0d7a*/ 	.byte	0xff
	.zero		1


	//   ....[198]....
        /*0d7c*/ 	.word	0x0000bd60
        /*0d80*/ 	.word	0x00000000
        /*0d84*/ 	.word	0x00000000
        /*0d88*/ 	.short	0x010a
        /*0d8a*/ 	.byte	0xff
	.zero		1


	//   ....[199]....
        /*0d8c*/ 	.word	0x0000bdc0
        /*0d90*/ 	.word	0x00000000
        /*0d94*/ 	.word	0x00000220
        /*0d98*/ 	.short	0x010a
        /*0d9a*/ 	.byte	0xff
	.zero		1


	//   ....[200]....
        /*0d9c*/ 	.word	0x0000be20
        /*0da0*/ 	.word	0x00000000
        /*0da4*/ 	.word	0x000001f0
        /*0da8*/ 	.short	0x010a
        /*0daa*/ 	.byte	0xff
	.zero		1


	//   ....[201]....
        /*0dac*/ 	.word	0x0000be80
        /*0db0*/ 	.word	0x00000003
        /*0db4*/ 	.word	0x000001e8
        /*0db8*/ 	.short	0x010a
        /*0dba*/ 	.byte	0xff
	.zero		1


	//   ....[202]....
        /*0dbc*/ 	.word	0x0000bee0
        /*0dc0*/ 	.word	0x00000000
        /*0dc4*/ 	.word	0x000001c0
        /*0dc8*/ 	.short	0x010a
        /*0dca*/ 	.byte	0xff
	.zero		1


	//   ....[203]....
        /*0dcc*/ 	.word	0x0000bf40
        /*0dd0*/ 	.word	0x00000000
        /*0dd4*/ 	.word	0x000001c8
        /*0dd8*/ 	.short	0x010a
        /*0dda*/ 	.byte	0xff
	.zero		1


	//   ....[204]....
        /*0ddc*/ 	.word	0x0000bfa0
        /*0de0*/ 	.word	0x00000000
        /*0de4*/ 	.word	0x000001d0
        /*0de8*/ 	.short	0x010a
        /*0dea*/ 	.byte	0xff
	.zero		1


	//   ....[205]....
        /*0dec*/ 	.word	0x0000c000
        /*0df0*/ 	.word	0x00000000
        /*0df4*/ 	.word	0x000001d8
        /*0df8*/ 	.short	0x010a
        /*0dfa*/ 	.byte	0xff
	.zero		1


	//   ....[206]....
        /*0dfc*/ 	.word	0x0000c060
        /*0e00*/ 	.word	0x00000000
        /*0e04*/ 	.word	0x000001c0
        /*0e08*/ 	.short	0x010a
        /*0e0a*/ 	.byte	0xff
	.zero		1


	//   ....[207]....
        /*0e0c*/ 	.word	0x0000c0c0
        /*0e10*/ 	.word	0x00000000
        /*0e14*/ 	.word	0x000001c8
        /*0e18*/ 	.short	0x010a
        /*0e1a*/ 	.byte	0xff
	.zero		1


	//   ....[208]....
        /*0e1c*/ 	.word	0x0000c120
        /*0e20*/ 	.word	0x00000000
        /*0e24*/ 	.word	0x000001d0
        /*0e28*/ 	.short	0x010a
        /*0e2a*/ 	.byte	0xff
	.zero		1


	//   ....[209]....
        /*0e2c*/ 	.word	0x0000c180
        /*0e30*/ 	.word	0x00000000
        /*0e34*/ 	.word	0x000001f0
        /*0e38*/ 	.short	0x010a
        /*0e3a*/ 	.byte	0xff
	.zero		1


	//   ....[210]....
        /*0e3c*/ 	.word	0x0000c1e0
        /*0e40*/ 	.word	0x00000002
        /*0e44*/ 	.word	0x000001a0
        /*0e48*/ 	.short	0x010a
        /*0e4a*/ 	.byte	0xff
	.zero		1


	//   ....[211]....
        /*0e4c*/ 	.word	0x0000c230
        /*0e50*/ 	.word	0x0000003e
        /*0e54*/ 	.word	0x00000200
        /*0e58*/ 	.short	0x010a
        /*0e5a*/ 	.byte	0xff
	.zero		1


	//   ....[212]....
        /*0e5c*/ 	.word	0x0000c280
        /*0e60*/ 	.word	0x00000004
        /*0e64*/ 	.word	0x000001a0
        /*0e68*/ 	.short	0x010a
        /*0e6a*/ 	.byte	0xff
	.zero		1


	//   ....[213]....
        /*0e6c*/ 	.word	0x0000c2d0
        /*0e70*/ 	.word	0x00000002
        /*0e74*/ 	.word	0x000001a0
        /*0e78*/ 	.short	0x010a
        /*0e7a*/ 	.byte	0xff
	.zero		1


	//   ....[214]....
        /*0e7c*/ 	.word	0x0000c320
        /*0e80*/ 	.word	0x00000003
        /*0e84*/ 	.word	0x000001a0
        /*0e88*/ 	.short	0x010a
        /*0e8a*/ 	.byte	0xff
	.zero		1


	//----- nvinfo : EIATTR_NUM_MBARRIERS
	.align		4
.L_47:
        /*0e8c*/ 	.byte	0x03, 0x38
        /*0e8e*/ 	.short	0x0045


	//----- nvinfo : EIATTR_EXIT_INSTR_OFFSETS
	.align		4
        /*0e90*/ 	.byte	0x04, 0x1c
        /*0e92*/ 	.short	(.L_49 - .L_48)


	//   ....[0]....
.L_48:
        /*0e94*/ 	.word	0x00004440


	//   ....[1]....
        /*0e98*/ 	.word	0x000046f0


	//   ....[2]....
        /*0e9c*/ 	.word	0x00004750


	//   ....[3]....
        /*0ea0*/ 	.word	0x000058e0


	//   ....[4]....
        /*0ea4*/ 	.word	0x00007310


	//   ....[5]....
        /*0ea8*/ 	.word	0x00007350


	//   ....[6]....
        /*0eac*/ 	.word	0x0000ae70


	//   ....[7]....
        /*0eb0*/ 	.word	0x0000aef0


	//   ....[8]....
        /*0eb4*/ 	.word	0x0000af20


	//   ....[9]....
        /*0eb8*/ 	.word	0x0000afa0


	//----- nvinfo : EIATTR_MAX_THREADS
	.align		4
.L_49:
        /*0ebc*/ 	.byte	0x04, 0x05
        /*0ebe*/ 	.short	(.L_51 - .L_50)
.L_50:
        /*0ec0*/ 	.word	0x00000100
        /*0ec4*/ 	.word	0x00000001
        /*0ec8*/ 	.word	0x00000001


	//----- nvinfo : EIATTR_CRS_STACK_SIZE
	.align		4
.L_51:
        /*0ecc*/ 	.byte	0x04, 0x1e
        /*0ece*/ 	.short	(.L_53 - .L_52)
.L_52:
        /*0ed0*/ 	.word	0x00000000


	//----- nvinfo : EIATTR_CBANK_PARAM_SIZE
	.align		4
.L_53:
        /*0ed4*/ 	.byte	0x03, 0x19
        /*0ed6*/ 	.short	0x0900


	//----- nvinfo : EIATTR_PARAM_CBANK
	.align		4
        /*0ed8*/ 	.byte	0x04, 0x0a
        /*0eda*/ 	.short	(.L_55 - .L_54)
	.align		4
.L_54:
        /*0edc*/ 	.word	index@(.nv.constant0._ZN7cutlass13device_kernelINS_4conv6kernel13ConvUniversalINS1_16ConvProblemShapeILNS1_8OperatorE2ELi3EEENS1_10collective14CollectiveConvINS1_47MainloopSm100TmaUmmaWarpSpecializedImplicitGemmILS5_2ELi26ELi3ELi1ELi2EN4cute5tupleIJNSA_1CILi2EEENSC_ILi1EEESE_EEEEENSB_IJNSC_ILi128EEENSB_IJSH_EEENSB_IJNSC_ILi32EEEEEEEEENS_6half_tESM_NSA_8TiledMMAINSA_8MMA_AtomIJNSA_26SM100_MMA_F16BF16_2x1SM_SSISM_SM_fLi128ELi128ELNSA_4UMMA5MajorE1ELSR_1ELNSQ_7ScaleInE0ELSS_0EEEEEENSA_6LayoutINSB_IJSE_SE_SE_EEENSB_IJNSC_ILi0EEESX_SX_EEEEENSB_IJNSA_10UnderscoreES10_S10_EEEEENS7_6detail27Sm100ImplicitGemmTileTraitsINSA_18SM100_TMA_2SM_LOADENSA_14ComposedLayoutINSA_7SwizzleILi3ELi4ELi3EEENSA_18smem_ptr_flag_bitsILi16EEENSV_INSB_IJNSC_ILi64EEENSC_ILi8EEEEEENSB_IJSE_S1B_EEEEEEEvEENS14_INSA_25SM100_TMA_2SM_LOAD_IM2COLES1G_vEEEENS_8epilogue10collective18CollectiveEpilogueINS1L_23Sm100TmaWarpSpecializedILi4ELi2ELi16ELb1ELb0EEEJNSB_IJS1B_SI_SK_EEENSB_IJNSV_IS1B_SE_EENSV_INSB_IJNSC_ILi16EEESD_EEES1E_EEEEESM_NSB_IJlNSB_IJSE_lllEEESX_EEESM_S1X_NS1L_6fusion15FusionCallbacksIS1P_NS1Y_17LinearCombinationISM_fSM_fLNS_15FloatRoundStyleE2EEES1Q_S1V_JEEENSA_5SM1004TMEM4LOAD26SM100_TMEM_LOAD_32dp32b16xENSA_13SM90_TMA_LOADENS16_INS17_ILi1ELi4ELi3EEES1A_NSV_INSB_IJS1C_S1S_EEENSB_IJS1S_SE_EEEEEEENSA_39AutoVectorizingCopyWithAssumedAlignmentILi128EEENSA_14SM90_TMA_STOREES2D_S2F_S2F_EEEvvEEEEvNT_6ParamsE)
        /*0ee0*/ 	.short	0x0380
        /*0ee2*/ 	.short	0x0900


	//----- nvinfo : EIATTR_SW_WAR
	.align		4
.L_55:
        /*0ee4*/ 	.byte	0x04, 0x36
        /*0ee6*/ 	.short	(.L_57 - .L_56)
.L_56:
        /*0ee8*/ 	.word	0x00000008
.L_57:


//--------------------- .nv.callgraph             --------------------------
	.section	.nv.callgraph,"",@"SHT_CUDA_CALLGRAPH"
	.align	4
	.sectionentsize	8
	.align		4
        /*0000*/ 	.word	0x00000000
	.align		4
        /*0004*/ 	.word	0xffffffff
	.align		4
        /*0008*/ 	.word	index@(_ZN7cutlass13device_kernelINS_4conv6kernel13ConvUniversalINS1_16ConvProblemShapeILNS1_8OperatorE2ELi3EEENS1_10collective14CollectiveConvINS1_47MainloopSm100TmaUmmaWarpSpecializedImplicitGemmILS5_2ELi26ELi3ELi1ELi2EN4cute5tupleIJNSA_1CILi2EEENSC_ILi1EEESE_EEEEENSB_IJNSC_ILi128EEENSB_IJSH_EEENSB_IJNSC_ILi32EEEEEEEEENS_6half_tESM_NSA_8TiledMMAINSA_8MMA_AtomIJNSA_26SM100_MMA_F16BF16_2x1SM_SSISM_SM_fLi128ELi128ELNSA_4UMMA5MajorE1ELSR_1ELNSQ_7ScaleInE0ELSS_0EEEEEENSA_6LayoutINSB_IJSE_SE_SE_EEENSB_IJNSC_ILi0EEESX_SX_EEEEENSB_IJNSA_10UnderscoreES10_S10_EEEEENS7_6detail27Sm100ImplicitGemmTileTraitsINSA_18SM100_TMA_2SM_LOADENSA_14ComposedLayoutINSA_7SwizzleILi3ELi4ELi3EEENSA_18smem_ptr_flag_bitsILi16EEENSV_INSB_IJNSC_ILi64EEENSC_ILi8EEEEEENSB_IJSE_S1B_EEEEEEEvEENS14_INSA_25SM100_TMA_2SM_LOAD_IM2COLES1G_vEEEENS_8epilogue10collective18CollectiveEpilogueINS1L_23Sm100TmaWarpSpecializedILi4ELi2ELi16ELb1ELb0EEEJNSB_IJS1B_SI_SK_EEENSB_IJNSV_IS1B_SE_EENSV_INSB_IJNSC_ILi16EEESD_EEES1E_EEEEESM_NSB_IJlNSB_IJSE_lllEEESX_EEESM_S1X_NS1L_6fusion15FusionCallbacksIS1P_NS1Y_17LinearCombinationISM_fSM_fLNS_15FloatRoundStyleE2EEES1Q_S1V_JEEENSA_5SM1004TMEM4LOAD26SM100_TMEM_LOAD_32dp32b16xENSA_13SM90_TMA_LOADENS16_INS17_ILi1ELi4ELi3EEES1A_NSV_INSB_IJS1C_S1S_EEENSB_IJS1S_SE_EEEEEEENSA_39AutoVectorizingCopyWithAssumedAlignmentILi128EEENSA_14SM90_TMA_STOREES2D_S2F_S2F_EEEvvEEEEvNT_6ParamsE)
	.align		4
        /*000c*/ 	.word	index@(__assertfail)
	.align		4
        /*0010*/ 	.word	0x00000000
	.align		4
        /*0014*/ 	.word	0xfffffffe
	.align		4
        /*0018*/ 	.word	0x00000000
	.align		4
        /*001c*/ 	.word	0xfffffffd
	.align		4
        /*0020*/ 	.word	0x00000000
	.align		4
        /*0024*/ 	.word	0xfffffffc


//--------------------- .nv.constant4             --------------------------
	.section	.nv.constant4,"a",@progbits
	.align	8
	.align		8
.nv.constant4:
        /*0000*/ 	.dword	__assertfail
	.align		8
        /*0008*/ 	.dword	__unnamed_1
	.align		8
        /*0010*/ 	.dword	__unnamed_2
	.align		8
        /*0018*/ 	.dword	_ZN39_INTERNAL_053fb8fc_4_k_cu_910b2bbc_32894cuda3std3__45__cpo5beginE
	.align		8
        /*0020*/ 	.dword	_ZN39_INTERNAL_053fb8fc_4_k_cu_910b2bbc_32894cuda3std3__45__cpo3endE
	.align		8
        /*0028*/ 	.dword	_ZN39_INTERNAL_053fb8fc_4_k_cu_910b2bbc_32894cuda3std3__45__cpo6cbeginE
	.align		8
        /*0030*/ 	.dword	_ZN39_INTERNAL_053fb8fc_4_k_cu_910b2bbc_32894cuda3std3__45__cpo4cendE
	.align		8
        /*0038*/ 	.dword	_ZN39_INTERNAL_053fb8fc_4_k_cu_910b2bbc_32894cuda3std3__441_GLOBAL__N__053fb8fc_4_k_cu_910b2bbc_32896ignoreE
	.align		8
        /*0040*/ 	.dword	_ZN39_INTERNAL_053fb8fc_4_k_cu_910b2bbc_32894cuda3std3__419piecewise_constructE
	.align		8
        /*0048*/ 	.dword	_ZN39_INTERNAL_053fb8fc_4_k_cu_910b2bbc_32894cuda3std3__48in_placeE
	.align		8
        /*0050*/ 	.dword	_ZN39_INTERNAL_053fb8fc_4_k_cu_910b2bbc_32894cuda3std6ranges3__45__cpo4swapE
	.align		8
        /*0058*/ 	.dword	_ZN39_INTERNAL_053fb8fc_4_k_cu_910b2bbc_32894cuda3std6ranges3__45__cpo9iter_moveE
	.align		8
        /*0060*/ 	.dword	_ZN39_INTERNAL_053fb8fc_4_k_cu_910b2bbc_32894cute7productE
	.align		8
        /*0068*/ 	.dword	_ZN39_INTERNAL_053fb8fc_4_k_cu_910b2bbc_32894cute1_E
	.align		8
        /*0070*/ 	.dword	$str$27
	.align		8
        /*0078*/ 	.dword	$str$28
	.align		8
        /*0080*/ 	.dword	$str$29
	.align		8
        /*0088*/ 	.dword	$str$30


//--------------------- .text._ZN7cutlass13device_kernelINS_4conv6kernel13ConvUniversalINS1_16ConvProblemShapeILNS1_8OperatorE2ELi3EEENS1_10collective14CollectiveConvINS1_47MainloopSm100TmaUmmaWarpSpecializedImplicitGemmILS5_2ELi26ELi3ELi1ELi2EN4cute5tupleIJNSA_1CILi2EEENSC_ILi1EEESE_EEEEENSB_IJNSC_ILi128EEENSB_IJSH_EEENSB_IJNSC_ILi32EEEEEEEEENS_6half_tESM_NSA_8TiledMMAINSA_8MMA_AtomIJNSA_26SM100_MMA_F16BF16_2x1SM_SSISM_SM_fLi128ELi128ELNSA_4UMMA5MajorE1ELSR_1ELNSQ_7ScaleInE0ELSS_0EEEEEENSA_6LayoutINSB_IJSE_SE_SE_EEENSB_IJNSC_ILi0EEESX_SX_EEEEENSB_IJNSA_10UnderscoreES10_S10_EEEEENS7_6detail27Sm100ImplicitGemmTileTraitsINSA_18SM100_TMA_2SM_LOADENSA_14ComposedLayoutINSA_7SwizzleILi3ELi4ELi3EEENSA_18smem_ptr_flag_bitsILi16EEENSV_INSB_IJNSC_ILi64EEENSC_ILi8EEEEEENSB_IJSE_S1B_EEEEEEEvEENS14_INSA_25SM100_TMA_2SM_LOAD_IM2COLES1G_vEEEENS_8epilogue10collective18CollectiveEpilogueINS1L_23Sm100TmaWarpSpecializedILi4ELi2ELi16ELb1ELb0EEEJNSB_IJS1B_SI_SK_EEENSB_IJNSV_IS1B_SE_EENSV_INSB_IJNSC_ILi16EEESD_EEES1E_EEEEESM_NSB_IJlNSB_IJSE_lllEEESX_EEESM_S1X_NS1L_6fusion15FusionCallbacksIS1P_NS1Y_17LinearCombinationISM_fSM_fLNS_15FloatRoundStyleE2EEES1Q_S1V_JEEENSA_5SM1004TMEM4LOAD26SM100_TMEM_LOAD_32dp32b16xENSA_13SM90_TMA_LOADENS16_INS17_ILi1ELi4ELi3EEES1A_NSV_INSB_IJS1C_S1S_EEENSB_IJS1S_SE_EEEEEEENSA_39AutoVectorizingCopyWithAssumedAlignmentILi128EEENSA_14SM90_TMA_STOREES2D_S2F_S2F_EEEvvEEEEvNT_6ParamsE --------------------------
	.section	.text._ZN7cutlass13device_kernelINS_4conv6kernel13ConvUniversalINS1_16ConvProblemShapeILNS1_8OperatorE2ELi3EEENS1_10collective14CollectiveConvINS1_47MainloopSm100TmaUmmaWarpSpecializedImplicitGemmILS5_2ELi26ELi3ELi1ELi2EN4cute5tupleIJNSA_1CILi2EEENSC_ILi1EEESE_EEEEENSB_IJNSC_ILi128EEENSB_IJSH_EEENSB_IJNSC_ILi32EEEEEEEEENS_6half_tESM_NSA_8TiledMMAINSA_8MMA_AtomIJNSA_26SM100_MMA_F16BF16_2x1SM_SSISM_SM_fLi128ELi128ELNSA_4UMMA5MajorE1ELSR_1ELNSQ_7ScaleInE0ELSS_0EEEEEENSA_6LayoutINSB_IJSE_SE_SE_EEENSB_IJNSC_ILi0EEESX_SX_EEEEENSB_IJNSA_10UnderscoreES10_S10_EEEEENS7_6detail27Sm100ImplicitGemmTileTraitsINSA_18SM100_TMA_2SM_LOADENSA_14ComposedLayoutINSA_7SwizzleILi3ELi4ELi3EEENSA_18smem_ptr_flag_bitsILi16EEENSV_INSB_IJNSC_ILi64EEENSC_ILi8EEEEEENSB_IJSE_S1B_EEEEEEEvEENS14_INSA_25SM100_TMA_2SM_LOAD_IM2COLES1G_vEEEENS_8epilogue10collective18CollectiveEpilogueINS1L_23Sm100TmaWarpSpecializedILi4ELi2ELi16ELb1ELb0EEEJNSB_IJS1B_SI_SK_EEENSB_IJNSV_IS1B_SE_EENSV_INSB_IJNSC_ILi16EEESD_EEES1E_EEEEESM_NSB_IJlNSB_IJSE_lllEEESX_EEESM_S1X_NS1L_6fusion15FusionCallbacksIS1P_NS1Y_17LinearCombinationISM_fSM_fLNS_15FloatRoundStyleE2EEES1Q_S1V_JEEENSA_5SM1004TMEM4LOAD26SM100_TMEM_LOAD_32dp32b16xENSA_13SM90_TMA_LOADENS16_INS17_ILi1ELi4ELi3EEES1A_NSV_INSB_IJS1C_S1S_EEENSB_IJS1S_SE_EEEEEEENSA_39AutoVectorizingCopyWithAssumedAlignmentILi128EEENSA_14SM90_TMA_STOREES2D_S2F_S2F_EEEvvEEEEvNT_6ParamsE,"ax",@progbits
	.align	128
.text._ZN7cutlass13device_kernelINS_4conv6kernel13ConvUniversalINS1_16ConvProblemShapeILNS1_8OperatorE2ELi3EEENS1_10collective14CollectiveConvINS1_47MainloopSm100TmaUmmaWarpSpecializedImplicitGemmILS5_2ELi26ELi3ELi1ELi2EN4cute5tupleIJNSA_1CILi2EEENSC_ILi1EEESE_EEEEENSB_IJNSC_ILi128EEENSB_IJSH_EEENSB_IJNSC_ILi32EEEEEEEEENS_6half_tESM_NSA_8TiledMMAINSA_8MMA_AtomIJNSA_26SM100_MMA_F16BF16_2x1SM_SSISM_SM_fLi128ELi128ELNSA_4UMMA5MajorE1ELSR_1ELNSQ_7ScaleInE0ELSS_0EEEEEENSA_6LayoutINSB_IJSE_SE_SE_EEENSB_IJNSC_ILi0EEESX_SX_EEEEENSB_IJNSA_10UnderscoreES10_S10_EEEEENS7_6detail27Sm100ImplicitGemmTileTraitsINSA_18SM100_TMA_2SM_LOADENSA_14ComposedLayoutINSA_7SwizzleILi3ELi4ELi3EEENSA_18smem_ptr_flag_bitsILi16EEENSV_INSB_IJNSC_ILi64EEENSC_ILi8EEEEEENSB_IJSE_S1B_EEEEEEEvEENS14_INSA_25SM100_TMA_2SM_LOAD_IM2COLES1G_vEEEENS_8epilogue10collective18CollectiveEpilogueINS1L_23Sm100TmaWarpSpecializedILi4ELi2ELi16ELb1ELb0EEEJNSB_IJS1B_SI_SK_EEENSB_IJNSV_IS1B_SE_EENSV_INSB_IJNSC_ILi16EEESD_EEES1E_EEEEESM_NSB_IJlNSB_IJSE_lllEEESX_EEESM_S1X_NS1L_6fusion15FusionCallbacksIS1P_NS1Y_17LinearCombinationISM_fSM_fLNS_15FloatRoundStyleE2EEES1Q_S1V_JEEENSA_5SM1004TMEM4LOAD26SM100_TMEM_LOAD_32dp32b16xENSA_13SM90_TMA_LOADENS16_INS17_ILi1ELi4ELi3EEES1A_NSV_INSB_IJS1C_S1S_EEENSB_IJS1S_SE_EEEEEEENSA_39AutoVectorizingCopyWithAssumedAlignmentILi128EEENSA_14SM90_TMA_STOREES2D_S2F_S2F_EEEvvEEEEvNT_6ParamsE:
        .type           _ZN7cutlass13device_kernelINS_4conv6kernel13ConvUniversalINS1_16ConvProblemShapeILNS1_8OperatorE2ELi3EEENS1_10collective14CollectiveConvINS1_47MainloopSm100TmaUmmaWarpSpecializedImplicitGemmILS5_2ELi26ELi3ELi1ELi2EN4cute5tupleIJNSA_1CILi2EEENSC_ILi1EEESE_EEEEENSB_IJNSC_ILi128EEENSB_IJSH_EEENSB_IJNSC_ILi32EEEEEEEEENS_6half_tESM_NSA_8TiledMMAINSA_8MMA_AtomIJNSA_26SM100_MMA_F16BF16_2x1SM_SSISM_SM_fLi128ELi128ELNSA_4UMMA5MajorE1ELSR_1ELNSQ_7ScaleInE0ELSS_0EEEEEENSA_6LayoutINSB_IJSE_SE_SE_EEENSB_IJNSC_ILi0EEESX_SX_EEEEENSB_IJNSA_10UnderscoreES10_S10_EEEEENS7_6detail27Sm100ImplicitGemmTileTraitsINSA_18SM100_TMA_2SM_LOADENSA_14ComposedLayoutINSA_7SwizzleILi3ELi4ELi3EEENSA_18smem_ptr_flag_bitsILi16EEENSV_INSB_IJNSC_ILi64EEENSC_ILi8EEEEEENSB_IJSE_S1B_EEEEEEEvEENS14_INSA_25SM100_TMA_2SM_LOAD_IM2COLES1G_vEEEENS_8epilogue10collective18CollectiveEpilogueINS1L_23Sm100TmaWarpSpecializedILi4ELi2ELi16ELb1ELb0EEEJNSB_IJS1B_SI_SK_EEENSB_IJNSV_IS1B_SE_EENSV_INSB_IJNSC_ILi16EEESD_EEES1E_EEEEESM_NSB_IJlNSB_IJSE_lllEEESX_EEESM_S1X_NS1L_6fusion15FusionCallbacksIS1P_NS1Y_17LinearCombinationISM_fSM_fLNS_15FloatRoundStyleE2EEES1Q_S1V_JEEENSA_5SM1004TMEM4LOAD26SM100_TMEM_LOAD_32dp32b16xENSA_13SM90_TMA_LOADENS16_INS17_ILi1ELi4ELi3EEES1A_NSV_INSB_IJS1C_S1S_EEENSB_IJS1S_SE_EEEEEEENSA_39AutoVectorizingCopyWithAssumedAlignmentILi128EEENSA_14SM90_TMA_STOREES2D_S2F_S2F_EEEvvEEEEvNT_6ParamsE,@function
        .size           _ZN7cutlass13device_kernelINS_4conv6kernel13ConvUniversalINS1_16ConvProblemShapeILNS1_8OperatorE2ELi3EEENS1_10collective14CollectiveConvINS1_47MainloopSm100TmaUmmaWarpSpecializedImplicitGemmILS5_2ELi26ELi3ELi1ELi2EN4cute5tupleIJNSA_1CILi2EEENSC_ILi1EEESE_EEEEENSB_IJNSC_ILi128EEENSB_IJSH_EEENSB_IJNSC_ILi32EEEEEEEEENS_6half_tESM_NSA_8TiledMMAINSA_8MMA_AtomIJNSA_26SM100_MMA_F16BF16_2x1SM_SSISM_SM_fLi128ELi128ELNSA_4UMMA5MajorE1ELSR_1ELNSQ_7ScaleInE0ELSS_0EEEEEENSA_6LayoutINSB_IJSE_SE_SE_EEENSB_IJNSC_ILi0EEESX_SX_EEEEENSB_IJNSA_10UnderscoreES10_S10_EEEEENS7_6detail27Sm100ImplicitGemmTileTraitsINSA_18SM100_TMA_2SM_LOADENSA_14ComposedLayoutINSA_7SwizzleILi3ELi4ELi3EEENSA_18smem_ptr_flag_bitsILi16EEENSV_INSB_IJNSC_ILi64EEENSC_ILi8EEEEEENSB_IJSE_S1B_EEEEEEEvEENS14_INSA_25SM100_TMA_2SM_LOAD_IM2COLES1G_vEEEENS_8epilogue10collective18CollectiveEpilogueINS1L_23Sm100TmaWarpSpecializedILi4ELi2ELi16ELb1ELb0EEEJNSB_IJS1B_SI_SK_EEENSB_IJNSV_IS1B_SE_EENSV_INSB_IJNSC_ILi16EEESD_EEES1E_EEEEESM_NSB_IJlNSB_IJSE_lllEEESX_EEESM_S1X_NS1L_6fusion15FusionCallbacksIS1P_NS1Y_17LinearCombinationISM_fSM_fLNS_15FloatRoundStyleE2EEES1Q_S1V_JEEENSA_5SM1004TMEM4LOAD26SM100_TMEM_LOAD_32dp32b16xENSA_13SM90_TMA_LOADENS16_INS17_ILi1ELi4ELi3EEES1A_NSV_INSB_IJS1C_S1S_EEENSB_IJS1S_SE_EEEEEEENSA_39AutoVectorizingCopyWithAssumedAlignmentILi128EEENSA_14SM90_TMA_STOREES2D_S2F_S2F_EEEvvEEEEvNT_6ParamsE,(.L_x_254 - _ZN7cutlass13device_kernelINS_4conv6kernel13ConvUniversalINS1_16ConvProblemShapeILNS1_8OperatorE2ELi3EEENS1_10collective14CollectiveConvINS1_47MainloopSm100TmaUmmaWarpSpecializedImplicitGemmILS5_2ELi26ELi3ELi1ELi2EN4cute5tupleIJNSA_1CILi2EEENSC_ILi1EEESE_EEEEENSB_IJNSC_ILi128EEENSB_IJSH_EEENSB_IJNSC_ILi32EEEEEEEEENS_6half_tESM_NSA_8TiledMMAINSA_8MMA_AtomIJNSA_26SM100_MMA_F16BF16_2x1SM_SSISM_SM_fLi128ELi128ELNSA_4UMMA5MajorE1ELSR_1ELNSQ_7ScaleInE0ELSS_0EEEEEENSA_6LayoutINSB_IJSE_SE_SE_EEENSB_IJNSC_ILi0EEESX_SX_EEEEENSB_IJNSA_10UnderscoreES10_S10_EEEEENS7_6detail27Sm100ImplicitGemmTileTraitsINSA_18SM100_TMA_2SM_LOADENSA_14ComposedLayoutINSA_7SwizzleILi3ELi4ELi3EEENSA_18smem_ptr_flag_bitsILi16EEENSV_INSB_IJNSC_ILi64EEENSC_ILi8EEEEEENSB_IJSE_S1B_EEEEEEEvEENS14_INSA_25SM100_TMA_2SM_LOAD_IM2COLES1G_vEEEENS_8epilogue10collective18CollectiveEpilogueINS1L_23Sm100TmaWarpSpecializedILi4ELi2ELi16ELb1ELb0EEEJNSB_IJS1B_SI_SK_EEENSB_IJNSV_IS1B_SE_EENSV_INSB_IJNSC_ILi16EEESD_EEES1E_EEEEESM_NSB_IJlNSB_IJSE_lllEEESX_EEESM_S1X_NS1L_6fusion15FusionCallbacksIS1P_NS1Y_17LinearCombinationISM_fSM_fLNS_15FloatRoundStyleE2EEES1Q_S1V_JEEENSA_5SM1004TMEM4LOAD26SM100_TMEM_LOAD_32dp32b16xENSA_13SM90_TMA_LOADENS16_INS17_ILi1ELi4ELi3EEES1A_NSV_INSB_IJS1C_S1S_EEENSB_IJS1S_SE_EEEEEEENSA_39AutoVectorizingCopyWithAssumedAlignmentILi128EEENSA_14SM90_TMA_STOREES2D_S2F_S2F_EEEvvEEEEvNT_6ParamsE)
        .other          _ZN7cutlass13device_kernelINS_4conv6kernel13ConvUniversalINS1_16ConvProblemShapeILNS1_8OperatorE2ELi3EEENS1_10collective14CollectiveConvINS1_47MainloopSm100TmaUmmaWarpSpecializedImplicitGemmILS5_2ELi26ELi3ELi1ELi2EN4cute5tupleIJNSA_1CILi2EEENSC_ILi1EEESE_EEEEENSB_IJNSC_ILi128EEENSB_IJSH_EEENSB_IJNSC_ILi32EEEEEEEEENS_6half_tESM_NSA_8TiledMMAINSA_8MMA_AtomIJNSA_26SM100_MMA_F16BF16_2x1SM_SSISM_SM_fLi128ELi128ELNSA_4UMMA5MajorE1ELSR_1ELNSQ_7ScaleInE0ELSS_0EEEEEENSA_6LayoutINSB_IJSE_SE_SE_EEENSB_IJNSC_ILi0EEESX_SX_EEEEENSB_IJNSA_10UnderscoreES10_S10_EEEEENS7_6detail27Sm100ImplicitGemmTileTraitsINSA_18SM100_TMA_2SM_LOADENSA_14ComposedLayoutINSA_7SwizzleILi3ELi4ELi3EEENSA_18smem_ptr_flag_bitsILi16EEENSV_INSB_IJNSC_ILi64EEENSC_ILi8EEEEEENSB_IJSE_S1B_EEEEEEEvEENS14_INSA_25SM100_TMA_2SM_LOAD_IM2COLES1G_vEEEENS_8epilogue10collective18CollectiveEpilogueINS1L_23Sm100TmaWarpSpecializedILi4ELi2ELi16ELb1ELb0EEEJNSB_IJS1B_SI_SK_EEENSB_IJNSV_IS1B_SE_EENSV_INSB_IJNSC_ILi16EEESD_EEES1E_EEEEESM_NSB_IJlNSB_IJSE_lllEEESX_EEESM_S1X_NS1L_6fusion15FusionCallbacksIS1P_NS1Y_17LinearCombinationISM_fSM_fLNS_15FloatRoundStyleE2EEES1Q_S1V_JEEENSA_5SM1004TMEM4LOAD26SM100_TMEM_LOAD_32dp32b16xENSA_13SM90_TMA_LOADENS16_INS17_ILi1ELi4ELi3EEES1A_NSV_INSB_IJS1C_S1S_EEENSB_IJS1S_SE_EEEEEEENSA_39AutoVectorizingCopyWithAssumedAlignmentILi128EEENSA_14SM90_TMA_STOREES2D_S2F_S2F_EEEvvEEEEvNT_6ParamsE,@"STO_CUDA_ENTRY STV_DEFAULT"
_ZN7cutlass13device_kernelINS_4conv6kernel13ConvUniversalINS1_16ConvProblemShapeILNS1_8OperatorE2ELi3EEENS1_10collective14CollectiveConvINS1_47MainloopSm100TmaUmmaWarpSpecializedImplicitGemmILS5_2ELi26ELi3ELi1ELi2EN4cute5tupleIJNSA_1CILi2EEENSC_ILi1EEESE_EEEEENSB_IJNSC_ILi128EEENSB_IJSH_EEENSB_IJNSC_ILi32EEEEEEEEENS_6half_tESM_NSA_8TiledMMAINSA_8MMA_AtomIJNSA_26SM100_MMA_F16BF16_2x1SM_SSISM_SM_fLi128ELi128ELNSA_4UMMA5MajorE1ELSR_1ELNSQ_7ScaleInE0ELSS_0EEEEEENSA_6LayoutINSB_IJSE_SE_SE_EEENSB_IJNSC_ILi0EEESX_SX_EEEEENSB_IJNSA_10UnderscoreES10_S10_EEEEENS7_6detail27Sm100ImplicitGemmTileTraitsINSA_18SM100_TMA_2SM_LOADENSA_14ComposedLayoutINSA_7SwizzleILi3ELi4ELi3EEENSA_18smem_ptr_flag_bitsILi16EEENSV_INSB_IJNSC_ILi64EEENSC_ILi8EEEEEENSB_IJSE_S1B_EEEEEEEvEENS14_INSA_25SM100_TMA_2SM_LOAD_IM2COLES1G_vEEEENS_8epilogue10collective18CollectiveEpilogueINS1L_23Sm100TmaWarpSpecializedILi4ELi2ELi16ELb1ELb0EEEJNSB_IJS1B_SI_SK_EEENSB_IJNSV_IS1B_SE_EENSV_INSB_IJNSC_ILi16EEESD_EEES1E_EEEEESM_NSB_IJlNSB_IJSE_lllEEESX_EEESM_S1X_NS1L_6fusion15FusionCallbacksIS1P_NS1Y_17LinearCombinationISM_fSM_fLNS_15FloatRoundStyleE2EEES1Q_S1V_JEEENSA_5SM1004TMEM4LOAD26SM100_TMEM_LOAD_32dp32b16xENSA_13SM90_TMA_LOADENS16_INS17_ILi1ELi4ELi3EEES1A_NSV_INSB_IJS1C_S1S_EEENSB_IJS1S_SE_EEEEEEENSA_39AutoVectorizingCopyWithAssumedAlignmentILi128EEENSA_14SM90_TMA_STOREES2D_S2F_S2F_EEEvvEEEEvNT_6ParamsE:
[----:B------:R-:W1:Y:S01]  /*0000*/  LDC R1, c[0x0][0x37c] ;  /* 0x0000df00ff017b82 */ /* 0x000e620000000800 */
[----:B------:R-:W2:Y:S01]  /*0010*/  S2R R59, SR_TID.X ;  /* 0x00000000003b7919 */ /* 0x000ea20000002100 */
[----:B------:R-:W3:Y:S06]  /*0020*/  LDCU.64 UR8, c[0x0][0x990] ;  /* 0x00013200ff0877ac */ /* 0x000eec0008000a00 */
[----:B------:R-:W4:Y:S01]  /*0030*/  S2UR UR4, SR_CgaCtaId ;  /* 0x00000000000479c3 */ /* 0x000f220000008800 */
[----:B-1----:R-:W-:Y:S01]  /*0040*/  VIADD R1, R1, 0xfffffff8 ;  /* 0xfffffff801017836 */ /* 0x002fe20000000000 */
[----:B------:R-:W-:-:S02]  /*0050*/  PRMT R49, RZ, 0x7610, R49 ;  /* 0x00007610ff317816 */ /* 0x000fc40000000031 */
[----:B------:R-:W-:Y:S02]  /*0060*/  ELECT P1, URZ, PT ;  /* 0x0000000000ff782f */ /* 0x000fe40003820000 */
[----:B------:R-:W-:Y:S01]  /*0070*/  R2UR UR49, R1 ;  /* 0x00000000013172ca */ /* 0x000fe200000e0000 */
[----:B---3--:R-:W-:-:S04]  /*0080*/  UISETP.NE.U32.AND UP0, UPT, UR8, URZ, UPT ;  /* 0x000000ff0800728c */ /* 0x008fc8000bf05070 */
[----:B------:R-:W-:Y:S02]  /*0090*/  UISETP.NE.AND.EX UP0, UPT, UR9, URZ, UPT, UP0 ;  /* 0x000000ff0900728c */ /* 0x000fe4000bf05300 */
[----:B----4-:R-:W-:Y:S02]  /*00a0*/  ULOP3.LUT UR33, UR4, 0x1, URZ, 0xc0, !UPT ;  /* 0x0000000104217892 */ /* 0x010fe4000f8ec0ff */
[----:B------:R-:W-:Y:S01]  /*00b0*/  ULOP3.LUT UR32, UR4, 0x1, URZ, 0x3c, !UPT ;  /* 0x0000000104207892 */ /* 0x000fe2000f8e3cff */
[----:B--2---:R-:W-:-:S05]  /*00c0*/  SHF.R.U32.HI R50, RZ, 0x5, R59 ;  /* 0x00000005ff327819 */ /* 0x004fca000001163b */
[----:B------:R-:W1:Y:S02]  /*00d0*/  SHFL.IDX PT, R0, R50, RZ, 0x1f ;  /* 0x00001fff32007589 */ /* 0x000e6400000e0000 */
[----:B-1----:R-:W-:Y:S01]  /*00e0*/  R2UR UR19, R0 ;  /* 0x00000000001372ca */ /* 0x002fe200000e0000 */
[----:B------:R-:W-:-:S14]  /*00f0*/  BRA.U UP0, `(.L_x_0) ;  /* 0x0000000100307547 */ /* 0x000fdc000b800000 */
[----:B------:R-:W1:Y:S02]  /*0100*/  LDCU.64 UR4, c[0x0][0x988] ;  /* 0x00013100ff0477ac */ /* 0x000e640008000a00 */
[----:B-1----:R-:W-:-:S04]  /*0110*/  UISETP.NE.U32.AND UP0, UPT, UR4, URZ, UPT ;  /* 0x000000ff0400728c */ /* 0x002fc8000bf05070 */
[----:B------:R-:W-:-:S09]  /*0120*/  UISETP.NE.AND.EX UP0, UPT, UR5, URZ, UPT, UP0 ;  /* 0x000000ff0500728c */ /* 0x000fd2000bf05300 */
[----:B------:R-:W-:Y:S05]  /*0130*/  BRA.U !UP0, `(.L_x_1) ;  /* 0x0000000108147547 */ /* 0x000fea000b800000 */
[----:B------:R-:W1:Y:S01]  /*0140*/  LDC.64 R26, c[0x0][0x988] ;  /* 0x00026200ff1a7b82 */ /* 0x000e620000000a00 */
[----:B------:R-:W1:Y:S02]  /*0150*/  LDCU.64 UR4, c[0x0][0x358] ;  /* 0x00006b00ff0477ac */ /* 0x000e640008000a00 */
[----:B-1----:R1:W5:Y:S01]  /*0160*/  LDG.E R26, desc[UR4][R26.64] ;  /* 0x000000041a1a7981 */ /* 0x002362000c1e1900 */
[----:B------:R-:W-:Y:S01]  /*0170*/  HFMA2 R49, -RZ, RZ, 0, 5.9604644775390625e-08 ;  /* 0x00000001ff317431 */ /* 0x000fe200000001ff */
[----:B------:R-:W-:Y:S05]  /*0180*/  BRA `(.L_x_0) ;  /* 0x00000000000c7947 */ /* 0x000fea0003800000 */
.L_x_1:
[----:B------:R-:W1:Y:S01]  /*0190*/  LDCU UR4, c[0x0][0x980] ;  /* 0x00013000ff0477ac */ /* 0x000e620008000800 */
[----:B------:R-:W-:Y:S01]  /*01a0*/  HFMA2 R49, -RZ, RZ, 0, 5.9604644775390625e-08 ;  /* 0x00000001ff317431 */ /* 0x000fe200000001ff */
[----:B-1----:R-:W-:-:S07]  /*01b0*/  MOV R26, UR4 ;  /* 0x00000004001a7c02 */ /* 0x002fce0008000f00 */
.L_x_0:
[----:B------:R-:W2:Y:S02]  /*01c0*/  LDCU.64 UR4, c[0x0][0x9b0] ;  /* 0x00013600ff0477ac */ /* 0x000ea40008000a00 */
[----:B--2---:R-:W-:-:S04]  /*01d0*/  UISETP.NE.U32.AND UP0, UPT, UR4, URZ, UPT ;  /* 0x000000ff0400728c */ /* 0x004fc8000bf05070 */
[----:B------:R-:W-:-:S09]  /*01e0*/  UISETP.NE.AND.EX UP0, UPT, UR5, URZ, UPT, UP0 ;  /* 0x000000ff0500728c */ /* 0x000fd2000bf05300 */
[----:B------:R-:W-:Y:S05]  /*01f0*/  BRA.U UP0, `(.L_x_2) ;  /* 0x0000000100287547 */ /* 0x000fea000b800000 */
[----:B------:R-:W2:Y:S02]  /*0200*/  LDCU.64 UR4, c[0x0][0x9a8] ;  /* 0x00013500ff0477ac */ /* 0x000ea40008000a00 */
[----:B--2---:R-:W-:-:S04]  /*0210*/  UISETP.NE.U32.AND UP0, UPT, UR4, URZ, UPT ;  /* 0x000000ff0400728c */ /* 0x004fc8000bf05070 */
[----:B------:R-:W-:-:S09]  /*0220*/  UISETP.NE.AND.EX UP0, UPT, UR5, URZ, UPT, UP0 ;  /* 0x000000ff0500728c */ /* 0x000fd2000bf05300 */
[----:B------:R-:W-:Y:S05]  /*0230*/  BRA.U !UP0, `(.L_x_3) ;  /* 0x0000000108107547 */ /* 0x000fea000b800000 */
[----:B------:R-:W2:Y:S01]  /*0240*/  LDC.64 R24, c[0x0][0x9a8] ;  /* 0x00026a00ff187b82 */ /* 0x000ea20000000a00 */
[----:B------:R-:W2:Y:S02]  /*0250*/  LDCU.64 UR4, c[0x0][0x358] ;  /* 0x00006b00ff0477ac */ /* 0x000ea40008000a00 */
[----:B--2---:R2:W5:Y:S01]  /*0260*/  LDG.E R24, desc[UR4][R24.64] ;  /* 0x0000000418187981 */ /* 0x004562000c1e1900 */
[----:B------:R-:W-:Y:S05]  /*0270*/  BRA `(.L_x_2) ;  /* 0x0000000000087947 */ /* 0x000fea0003800000 */
.L_x_3:
[----:B------:R-:W2:Y:S02]  /*0280*/  LDCU UR4, c[0x0][0x9a0] ;  /* 0x00013400ff0477ac */ /* 0x000ea40008000800 */
[----:B--2---:R-:W-:Y:S02]  /*0290*/  MOV R24, UR4 ;  /* 0x0000000400187c02 */ /* 0x004fe40008000f00 */
.L_x_2:
[----:B------:R-:W-:Y:S01]  /*02a0*/  IMAD.U32 R0, RZ, RZ, UR19 ;  /* 0x00000013ff007e24 */ /* 0x000fe2000f8e00ff */
[----:B------:R-:W-:Y:S04]  /*02b0*/  BSSY.RECONVERGENT B0, `(.L_x_4) ;  /* 0x000000c000007945 */ /* 0x000fe80003800200 */
[C---:B------:R-:W-:Y:S02]  /*02c0*/  ISETP.NE.OR P2, PT, R0.reuse, 0x1, !P1 ;  /* 0x000000010000780c */ /* 0x040fe40004f45670 */
[----:B------:R-:W-:-:S11]  /*02d0*/  ISETP.NE.OR P0, PT, R0, 0x3, !P1 ;  /* 0x000000030000780c */ /* 0x000fd60004f05670 */
[----:B------:R-:W-:Y:S05]  /*02e0*/  @P2 BRA `(.L_x_5) ;  /* 0x0000000000202947 */ /* 0x000fea0003800000 */
[----:B------:R-:W3:Y:S02]  /*02f0*/  LDCU.64 UR4, c[0x0][0x348] ;  /* 0x00006900ff0477ac */ /* 0x000ee40008000a00 */
[----:B---3--:R-:W-:Y:S02]  /*0300*/  UIADD3 UR6, UP1, UPT, UR4, 0x80, URZ ;  /* 0x0000008004067890 */ /* 0x008fe4000ff3e0ff */
[----:B------:R-:W-:Y:S02]  /*0310*/  UIADD3 UR4, UP0, UPT, UR4, 0x180, URZ ;  /* 0x0000018004047890 */ /* 0x000fe4000ff1e0ff */
[----:B------:R-:W-:Y:S02]  /*0320*/  UIADD3.X UR7, UPT, UPT, URZ, UR5, URZ, UP1, !UPT ;  /* 0x00000005ff077290 */ /* 0x000fe40008ffe4ff */
[----:B------:R-:W-:-:S07]  /*0330*/  UIADD3.X UR5, UPT, UPT, URZ, UR5, URZ, UP0, !UPT ;  /* 0x00000005ff057290 */ /* 0x000fce00087fe4ff */
[----:B------:R3:W-:Y:S02]  /*0340*/  UTMACCTL.PF [UR6] ;  /* 0x00000000060079b9 */ /* 0x0007e40008040000 */
[----:B------:R3:W-:Y:S02]  /*0350*/  UTMACCTL.PF [UR4] ;  /* 0x00000000040079b9 */ /* 0x0007e40008040000 */
[----:B---3--:R-:W-:Y:S01]  /*0360*/  NOP ;  /* 0x0000000000007918 */ /* 0x008fe20000000000 */
.L_x_5:
[----:B------:R-:W-:Y:S05]  /*0370*/  BSYNC.RECONVERGENT B0 ;  /* 0x0000000000007941 */ /* 0x000fea0003800200 */
.L_x_4:
[----:B------:R-:W-:Y:S04]  /*0380*/  BSSY.RECONVERGENT B0, `(.L_x_6) ;  /* 0x000000a000007945 */ /* 0x000fe80003800200 */
        /* <DEDUP_REMOVED lines=9> */
.L_x_7:
[----:B------:R-:W-:Y:S05]  /*0420*/  BSYNC.RECONVERGENT B0 ;  /* 0x0000000000007941 */ /* 0x000fea0003800200 */
.L_x_6:
[----:B------:R-:W3:Y:S01]  /*0430*/  LDCU.64 UR4, c[0x0][0x988] ;  /* 0x00013100ff0477ac */ /* 0x000ee20008000a00 */
[----:B------:R-:W-:Y:S02]  /*0440*/  UISETP.EQ.U32.AND UP2, UPT, UR8, URZ, UPT ;  /* 0x000000ff0800728c */ /* 0x000fe4000bf42070 */
[----:B------:R-:W-:Y:S02]  /*0450*/  UPLOP3.LUT UP3, UPT, UPT, UPT, UPT, 0x80, 0x8 ;  /* 0x000000000008789c */ /* 0x000fe40003f6f070 */
[----:B---3--:R-:W-:-:S04]  /*0460*/  UISETP.NE.U32.AND UP0, UPT, UR4, URZ, UPT ;  /* 0x000000ff0400728c */ /* 0x008fc8000bf05070 */
[----:B------:R-:W-:-:S04]  /*0470*/  UISETP.NE.AND.EX UP1, UPT, UR5, URZ, UPT, UP0 ;  /* 0x000000ff0500728c */ /* 0x000fc8000bf25300 */
[----:B------:R-:W-:-:S04]  /*0480*/  UISETP.EQ.OR.EX UP4, UPT, UR9, URZ, !UP1, UP2 ;  /* 0x000000ff0900728c */ /* 0x000fc8000cf82720 */
[----:B------:R-:W-:-:S06]  /*0490*/  UP2UR UR4, UPR, URZ, 0x10 ;  /* 0x00000010ff047883 */ /* 0x000fcc0008000000 */
[----:B------:R-:W-:Y:S01]  /*04a0*/  MOV R53, UR4 ;  /* 0x0000000400357c02 */ /* 0x000fe20008000f00 */
[----:B------:R-:W-:Y:S06]  /*04b0*/  BRA.U !UP4, `(.L_x_8) ;  /* 0x000000010c207547 */ /* 0x000fec000b800000 */
[----:B------:R-:W-:Y:S01]  /*04c0*/  UISETP.NE.U32.AND UP0, UPT, UR8, URZ, UPT ;  /* 0x000000ff0800728c */ /* 0x000fe2000bf05070 */
[----:B-----5:R-:W-:Y:S01]  /*04d0*/  FSETP.NEU.AND P0, PT, R26, RZ, PT ;  /* 0x000000ff1a00720b */ /* 0x020fe20003f0d000 */
[----:B------:R-:W-:Y:S02]  /*04e0*/  USEL UR4, URZ, 0xffffffff, UP1 ;  /* 0xffffffffff047887 */ /* 0x000fe40008800000 */
[----:B------:R-:W-:-:S10]  /*04f0*/  UISETP.NE.AND.EX UP2, UPT, UR9, URZ, UPT, UP0 ;  /* 0x000000ff0900728c */ /* 0x000fd4000bf45300 */
[----:B------:R-:W-:Y:S01]  /*0500*/  VOTEU.ANY UP0, P0 ;  /* 0x0000000000ff7886 */ /* 0x000fe20000000100 */
[----:B------:R-:W-:-:S04]  /*0510*/  @!UP2 USEL UR4, URZ, 0xffffffff, UP0 ;  /* 0xffffffffff04a887 */ /* 0x000fc80008000000 */
[----:B------:R-:W-:-:S04]  /*0520*/  ULOP3.LUT UR4, UR4, 0x1, URZ, 0xc0, !UPT ;  /* 0x0000000104047892 */ /* 0x000fc8000f8ec0ff */
[----:B------:R-:W-:-:S11]  /*0530*/  UISETP.NE.U32.AND UP3, UPT, UR4, 0x1, UPT ;  /* 0x000000010400788c */ /* 0x000fd6000bf65070 */
.L_x_8:
[----:B------:R-:W3:Y:S01]  /*0540*/  SHFL.IDX PT, R0, R50, RZ, 0x1f ;  /* 0x00001fff32007589 */ /* 0x000ee200000e0000 */
[----:B------:R-:W-:Y:S02]  /*0550*/  UISETP.NE.AND UP5, UPT, UR19, 0x2, UPT ;  /* 0x000000021300788c */ /* 0x000fe4000bfa5270 */
[----:B------:R-:W-:Y:S02]  /*0560*/  UISETP.NE.AND UP0, UPT, UR19, 0x2, UPT ;  /* 0x000000021300788c */ /* 0x000fe4000bf05270 */
[----:B------:R-:W-:Y:S02]  /*0570*/  UISETP.NE.OR UP2, UPT, UR33, URZ, UP5 ;  /* 0x000000ff2100728c */ /* 0x000fe4000af45670 */
[----:B------:R-:W-:-:S04]  /*0580*/  USEL UR67, URZ, 0x1, UP0 ;  /* 0x00000001ff437887 */ /* 0x000fc80008000000 */
[----:B------:R-:W-:Y:S02]  /*0590*/  PLOP3.LUT P3, PT, P1, PT, UP2, 0xae, 0xea ;  /* 0x0000000000ea781c */ /* 0x000fe40000f6f52e */
[----:B---3--:R-:W-:-:S13]  /*05a0*/  ISETP.NE.AND P0, PT, R0, RZ, PT ;  /* 0x000000ff0000720c */ /* 0x008fda0003f05270 */
[----:B------:R-:W-:Y:S05]  /*05b0*/  @P0 BRA `(.L_x_9) ;  /* 0x0000000400040947 */ /* 0x000fea0003800000 */
[----:B------:R-:W-:Y:S01]  /*05c0*/  ELECT P0, URZ, PT ;  /* 0x0000000000ff782f */ /* 0x000fe20003800000 */
[----:B------:R-:W-:-:S12]  /*05d0*/  BSSY.RECONVERGENT B0, `(.L_x_9) ;  /* 0x000003f000007945 */ /* 0x000fd80003800200 */
[----:B------:R-:W-:Y:S05]  /*05e0*/  @!P0 BRA `(.L_x_10) ;  /* 0x0000000000f48947 */ /* 0x000fea0003800000 */
[----:B------:R-:W3:Y:S01]  /*05f0*/  S2UR UR5, SR_CgaCtaId ;  /* 0x00000000000579c3 */ /* 0x000ee20000008800 */
[----:B------:R-:W-:Y:S01]  /*0600*/  UMOV UR4, 0x400 ;  /* 0x0000040000047882 */ /* 0x000fe20000000000 */
[----:B------:R-:W-:Y:S02]  /*0610*/  UMOV UR6, 0x1 ;  /* 0x0000000100067882 */ /* 0x000fe40000000000 */
[----:B------:R-:W-:-:S04]  /*0620*/  UIADD3 UR6, UPT, UPT, -UR6, 0x100000, URZ ;  /* 0x0010000006067890 */ /* 0x000fc8000fffe1ff */
[----:B------:R-:W-:Y:S02]  /*0630*/  USHF.L.U32 UR7, UR6, 0xb, URZ ;  /* 0x0000000b06077899 */ /* 0x000fe400080006ff */
[----:B------:R-:W-:Y:S02]  /*0640*/  USHF.L.U32 UR6, UR6, 0x1, URZ ;  /* 0x0000000106067899 */ /* 0x000fe400080006ff */
[----:B---3--:R-:W-:Y:S01]  /*0650*/  ULEA UR4, UR5, UR4, 0x18 ;  /* 0x0000000405047291 */ /* 0x008fe2000f8ec0ff */
[----:B------:R-:W3:Y:S11]  /*0660*/  FENCE.VIEW.ASYNC.S ;  /* 0x00000000000073c6 */ /* 0x000ef60000000000 */
[----:B---3--:R3:W4:Y:S01]  /*0670*/  SYNCS.EXCH.64 URZ, [UR4], UR6 ;  /* 0x0000000604ff75b2 */ /* 0x0087220008000100 */
[----:B------:R3:W1:Y:S01]  /*0680*/  SYNCS.EXCH.64 URZ, [UR4+0xd0], UR6 ;  /* 0x0000d00604ff75b2 */ /* 0x0006620008000100 */
        /* <DEDUP_REMOVED lines=49> */
[----:B------:R3:W1:Y:S02]  /*09a0*/  SYNCS.EXCH.64 URZ, [UR4+0x198], UR6 ;  /* 0x0001980604ff75b2 */ /* 0x0006640008000100 */
[----:B---34-:R-:W-:Y:S01]  /*09b0*/  NOP ;  /* 0x0000000000007918 */ /* 0x018fe20000000000 */
.L_x_10:
[----:B------:R-:W-:Y:S05]  /*09c0*/  BSYNC.RECONVERGENT B0 ;  /* 0x0000000000007941 */ /* 0x000fea0003800200 */
.L_x_9:
[----:B------:R-:W3:Y:S01]  /*09d0*/  SHFL.IDX PT, R0, R50, RZ, 0x1f ;  /* 0x00001fff32007589 */ /* 0x000ee200000e0000 */
[----:B------:R-:W-:Y:S01]  /*09e0*/  NOP ;  /* 0x0000000000007918 */ /* 0x000fe20000000000 */
[----:B---3--:R-:W-:-:S13]  /*09f0*/  ISETP.NE.AND P0, PT, R0, 0x1, PT ;  /* 0x000000010000780c */ /* 0x008fda0003f05270 */
[----:B------:R-:W-:Y:S05]  /*0a00*/  @P0 BRA `(.L_x_11) ;  /* 0x0000000000580947 */ /* 0x000fea0003800000 */
[----:B------:R-:W3:Y:S01]  /*0a10*/  S2UR UR5, SR_CgaCtaId ;  /* 0x00000000000579c3 */ /* 0x000ee20000008800 */
[----:B------:R-:W-:Y:S01]  /*0a20*/  UMOV UR4, 0x400 ;  /* 0x0000040000047882 */ /* 0x000fe20000000000 */
[----:B------:R-:W-:Y:S01]  /*0a30*/  UMOV UR8, 0x20 ;  /* 0x0000002000087882 */ /* 0x000fe20000000000 */
[----:B------:R-:W-:Y:S01]  /*0a40*/  UMOV UR6, 0x80 ;  /* 0x0000008000067882 */ /* 0x000fe20000000000 */
[----:B------:R-:W-:-:S04]  /*0a50*/  UIADD3 UR8, UPT, UPT, -UR8, 0x100000, URZ ;  /* 0x0010000008087890 */ /* 0x000fc8000fffe1ff */
[----:B------:R-:W-:Y:S02]  /*0a60*/  USHF.L.U32 UR9, UR8, 0xb, URZ ;  /* 0x0000000b08097899 */ /* 0x000fe400080006ff */
[----:B------:R-:W-:Y:S02]  /*0a70*/  USHF.L.U32 UR8, UR8, 0x1, URZ ;  /* 0x0000000108087899 */ /* 0x000fe400080006ff */
[----:B------:R-:W-:-:S04]  /*0a80*/  UIADD3 UR6, UPT, UPT, -UR6, 0x100000, URZ ;  /* 0x0010000006067890 */ /* 0x000fc8000fffe1ff */
[----:B------:R-:W-:Y:S02]  /*0a90*/  USHF.L.U32 UR7, UR6, 0xb, URZ ;  /* 0x0000000b06077899 */ /* 0x000fe400080006ff */
[----:B------:R-:W-:Y:S01]  /*0aa0*/  USHF.L.U32 UR6, UR6, 0x1, URZ ;  /* 0x0000000106067899 */ /* 0x000fe200080006ff */
[----:B------:R-:W-:Y:S01]  /*0ab0*/  ELECT P0, URZ, PT ;  /* 0x0000000000ff782f */ /* 0x000fe20003800000 */
[----:B---3--:R-:W-:Y:S01]  /*0ac0*/  ULEA UR4, UR5, UR4, 0x18 ;  /* 0x0000000405047291 */ /* 0x008fe2000f8ec0ff */
[----:B------:R-:W3:Y:S11]  /*0ad0*/  FENCE.VIEW.ASYNC.S ;  /* 0x00000000000073c6 */ /* 0x000ef60000000000 */
[----:B---3--:R3:W4:Y:S01]  /*0ae0*/  SYNCS.EXCH.64 URZ, [UR4+0x1a0], UR8 ;  /* 0x0001a00804ff75b2 */ /* 0x0087220008000100 */
[----:B------:R3:W1:Y:S01]  /*0af0*/  SYNCS.EXCH.64 URZ, [UR4+0x1c0], UR6 ;  /* 0x0001c00604ff75b2 */ /* 0x0006620008000100 */
[----:B------:R3:W1:Y:S01]  /*0b00*/  SYNCS.EXCH.64 URZ, [UR4+0x1a8], UR8 ;  /* 0x0001a80804ff75b2 */ /* 0x0006620008000100 */
[----:B------:R3:W1:Y:S01]  /*0b10*/  SYNCS.EXCH.64 URZ, [UR4+0x1c8], UR6 ;  /* 0x0001c80604ff75b2 */ /* 0x0006620008000100 */
[----:B------:R3:W1:Y:S01]  /*0b20*/  SYNCS.EXCH.64 URZ, [UR4+0x1b0], UR8 ;  /* 0x0001b00804ff75b2 */ /* 0x0006620008000100 */
[----:B------:R3:W1:Y:S01]  /*0b30*/  SYNCS.EXCH.64 URZ, [UR4+0x1d0], UR6 ;  /* 0x0001d00604ff75b2 */ /* 0x0006620008000100 */
[----:B------:R3:W1:Y:S01]  /*0b40*/  SYNCS.EXCH.64 URZ, [UR4+0x1b8], UR8 ;  /* 0x0001b80804ff75b2 */ /* 0x0006620008000100 */
[----:B------:R3:W1:Y:S01]  /*0b50*/  SYNCS.EXCH.64 URZ, [UR4+0x1d8], UR6 ;  /* 0x0001d80604ff75b2 */ /* 0x0006620008000100 */
[----:B------:R-:W-:Y:S01]  /*0b60*/  NOP ;  /* 0x0000000000007918 */ /* 0x000fe20000000000 */
.L_x_11:
[----:B------:R-:W2:Y:S01]  /*0b70*/  SHFL.IDX PT, R0, R50, RZ, 0x1f ;  /* 0x00001fff32007589 */ /* 0x000ea200000e0000 */
[----:B------:R-:W-:Y:S01]  /*0b80*/  NOP ;  /* 0x0000000000007918 */ /* 0x000fe20000000000 */
[----:B--2---:R-:W-:-:S13]  /*0b90*/  ISETP.NE.AND P0, PT, R0, 0x3, PT ;  /* 0x000000030000780c */ /* 0x004fda0003f05270 */
[----:B------:R-:W-:Y:S05]  /*0ba0*/  @P0 BRA `(.L_x_12) ;  /* 0x0000000000300947 */ /* 0x000fea0003800000 */
[----:B------:R-:W2:Y:S01]  /*0bb0*/  S2UR UR5, SR_CgaCtaId ;  /* 0x00000000000579c3 */ /* 0x000ea20000008800 */
[----:B---3--:R-:W-:Y:S01]  /*0bc0*/  UMOV UR4, 0x400 ;  /* 0x0000040000047882 */ /* 0x008fe20000000000 */
[----:B------:R-:W-:Y:S01]  /*0bd0*/  UMOV UR6, 0x20 ;  /* 0x0000002000067882 */ /* 0x000fe20000000000 */
[----:B------:R-:W-:Y:S01]  /*0be0*/  ELECT P0, URZ, PT ;  /* 0x0000000000ff782f */ /* 0x000fe20003800000 */
[----:B------:R-:W-:-:S04]  /*0bf0*/  UIADD3 UR6, UPT, UPT, -UR6, 0x100000, URZ ;  /* 0x0010000006067890 */ /* 0x000fc8000fffe1ff */
[----:B------:R-:W-:Y:S02]  /*0c00*/  USHF.L.U32 UR7, UR6, 0xb, URZ ;  /* 0x0000000b06077899 */ /* 0x000fe400080006ff */
[----:B------:R-:W-:Y:S02]  /*0c10*/  USHF.L.U32 UR6, UR6, 0x1, URZ ;  /* 0x0000000106067899 */ /* 0x000fe400080006ff */
[----:B--2---:R-:W-:Y:S01]  /*0c20*/  ULEA UR4, UR5, UR4, 0x18 ;  /* 0x0000000405047291 */ /* 0x004fe2000f8ec0ff */
[----:B------:R-:W2:Y:S11]  /*0c30*/  FENCE.VIEW.ASYNC.S ;  /* 0x00000000000073c6 */ /* 0x000eb60000000000 */
[----:B--2---:R2:W3:Y:S01]  /*0c40*/  SYNCS.EXCH.64 URZ, [UR4+0x1e0], UR6 ;  /* 0x0001e00604ff75b2 */ /* 0x0044e20008000100 */
[----:B------:R2:W1:Y:S01]  /*0c50*/  SYNCS.EXCH.64 URZ, [UR4+0x1e8], UR6 ;  /* 0x0001e80604ff75b2 */ /* 0x0004620008000100 */
[----:B------:R-:W-:Y:S01]  /*0c60*/  NOP ;  /* 0x0000000000007918 */ /* 0x000fe20000000000 */
.L_x_12:
[----:B------:R-:W4:Y:S01]  /*0c70*/  SHFL.IDX PT, R0, R50, RZ, 0x1f ;  /* 0x00001fff32007589 */ /* 0x000f2200000e0000 */
[----:B------:R-:W-:Y:S01]  /*0c80*/  NOP ;  /* 0x0000000000007918 */ /* 0x000fe20000000000 */
[----:B----4-:R-:W-:-:S13]  /*0c90*/  ISETP.NE.AND P0, PT, R0, 0x4, PT ;  /* 0x000000040000780c */ /* 0x010fda0003f05270 */
[----:B------:R-:W-:Y:S05]  /*0ca0*/  @P0 BRA `(.L_x_13) ;  /* 0x0000000000440947 */ /* 0x000fea0003800000 */
[----:B------:R-:W4:Y:S01]  /*0cb0*/  S2UR UR5, SR_CgaCtaId ;  /* 0x00000000000579c3 */ /* 0x000f220000008800 */
[----:B--23--:R-:W-:Y:S01]  /*0cc0*/  UMOV UR4, 0x1e0 ;  /* 0x000001e000047882 */ /* 0x00cfe20000000000 */
[----:B------:R-:W-:Y:S01]  /*0cd0*/  UMOV UR6, 0x400 ;  /* 0x0000040000067882 */ /* 0x000fe20000000000 */
[----:B------:R-:W-:Y:S01]  /*0ce0*/  USEL UR4, UR4, 0x1a0, UP3 ;  /* 0x000001a004047887 */ /* 0x000fe20009800000 */
[----:B------:R-:W-:Y:S01]  /*0cf0*/  UMOV UR8, 0x1 ;  /* 0x0000000100087882 */ /* 0x000fe20000000000 */
[----:B------:R-:W-:Y:S01]  /*0d00*/  ELECT P0, URZ, PT ;  /* 0x0000000000ff782f */ /* 0x000fe20003800000 */
[----:B------:R-:W-:-:S04]  /*0d10*/  UIADD3 UR8, UPT, UPT, -UR8, 0x100000, URZ ;  /* 0x0010000008087890 */ /* 0x000fc8000fffe1ff */
[----:B------:R-:W-:Y:S02]  /*0d20*/  USHF.L.U32 UR9, UR8, 0xb, URZ ;  /* 0x0000000b08097899 */ /* 0x000fe400080006ff */
[----:B------:R-:W-:Y:S02]  /*0d30*/  USHF.L.U32 UR8, UR8, 0x1, URZ ;  /* 0x0000000108087899 */ /* 0x000fe400080006ff */
[----:B----4-:R-:W-:Y:S02]  /*0d40*/  ULEA UR6, UR5, UR6, 0x18 ;  /* 0x0000000605067291 */ /* 0x010fe4000f8ec0ff */
[----:B------:R-:W-:-:S04]  /*0d50*/  UIADD3 UR4, UPT, UPT, -UR4, 0x100000, URZ ;  /* 0x0010000004047890 */ /* 0x000fc8000fffe1ff */
[----:B------:R-:W-:Y:S02]  /*0d60*/  USHF.L.U32 UR5, UR4, 0xb, URZ ;  /* 0x0000000b04057899 */ /* 0x000fe400080006ff */
[----:B------:R-:W-:Y:S01]  /*0d70*/  USHF.L.U32 UR4, UR4, 0x1, URZ ;  /* 0x0000000104047899 */ /* 0x000fe200080006ff */
[----:B------:R-:W2:Y:S03]  /*0d80*/  FENCE.VIEW.ASYNC.S ;  /* 0x00000000000073c6 */ /* 0x000ea60000000000 */
[----:B--2---:R4:W2:Y:S08]  /*0d90*/  SYNCS.EXCH.64 URZ, [UR6+0x1f0], UR8 ;  /* 0x0001f00806ff75b2 */ /* 0x0048b00008000100 */
[----:B------:R4:W3:Y:S02]  /*0da0*/  SYNCS.EXCH.64 URZ, [UR6+0x1f8], UR4 ;  /* 0x0001f80406ff75b2 */ /* 0x0008e40008000100 */
[----:B----4-:R-:W-:Y:S01]  /*0db0*/  NOP ;  /* 0x0000000000007918 */ /* 0x010fe20000000000 */
.L_x_13:
[----:B------:R-:W4:Y:S01]  /*0dc0*/  SHFL.IDX PT, R0, R50, RZ, 0x1f ;  /* 0x00001fff32007589 */ /* 0x000f2200000e0000 */
[----:B------:R-:W-:Y:S01]  /*0dd0*/  ISETP.NE.OR P1, PT, RZ, UR19, !P1 ;  /* 0x00000013ff007c0c */ /* 0x000fe2000cf25670 */
[----:B------:R-:W-:Y:S01]  /*0de0*/  NOP ;  /* 0x0000000000007918 */ /* 0x000fe20000000000 */
[----:B----4-:R-:W-:-:S13]  /*0df0*/  ISETP.NE.AND P0, PT, R0, 0x5, PT ;  /* 0x000000050000780c */ /* 0x010fda0003f05270 */
[----:B------:R-:W-:Y:S05]  /*0e00*/  @P0 BRA `(.L_x_14) ;  /* 0x0000000000480947 */ /* 0x000fea0003800000 */
[----:B------:R-:W4:Y:S01]  /*0e10*/  S2UR UR5, SR_CgaCtaId ;  /* 0x00000000000579c3 */ /* 0x000f220000008800 */
[----:B--23--:R-:W-:Y:S01]  /*0e20*/  UMOV UR4, 0x400 ;  /* 0x0000040000047882 */ /* 0x00cfe20000000000 */
        /* <DEDUP_REMOVED lines=9> */
[----:B----4-:R-:W-:Y:S01]  /*0ec0*/  ULEA UR4, UR5, UR4, 0x18 ;  /* 0x0000000405047291 */ /* 0x010fe2000f8ec0ff */
[----:B------:R-:W2:Y:S11]  /*0ed0*/  FENCE.VIEW.ASYNC.S ;  /* 0x00000000000073c6 */ /* 0x000eb60000000000 */
[----:B--2---:R4:W2:Y:S01]  /*0ee0*/  SYNCS.EXCH.64 URZ, [UR4+0x200], UR6 ;  /* 0x0002000604ff75b2 */ /* 0x0048a20008000100 */
[----:B------:R4:W3:Y:S01]  /*0ef0*/  SYNCS.EXCH.64 URZ, [UR4+0x210], UR8 ;  /* 0x0002100804ff75b2 */ /* 0x0008e20008000100 */
[----:B------:R4:W1:Y:S01]  /*0f00*/  SYNCS.EXCH.64 URZ, [UR4+0x208], UR6 ;  /* 0x0002080604ff75b2 */ /* 0x0008620008000100 */
[----:B------:R4:W1:Y:S02]  /*0f10*/  SYNCS.EXCH.64 URZ, [UR4+0x218], UR8 ;  /* 0x0002180804ff75b2 */ /* 0x0008640008000100 */
[----:B----4-:R-:W-:Y:S01]  /*0f20*/  NOP ;  /* 0x0000000000007918 */ /* 0x010fe20000000000 */
.L_x_14:
[----:B--23--:R-:W2:Y:S01]  /*0f30*/  S2UR UR7, SR_CgaCtaId ;  /* 0x00000000000779c3 */ /* 0x00cea20000008800 */
[----:B------:R-:W-:Y:S01]  /*0f40*/  VOTEU.ALL UP0, P1 ;  /* 0x0000000000ff7886 */ /* 0x000fe20000800000 */
[----:B------:R-:W-:Y:S01]  /*0f50*/  UMOV UR4, 0x20 ;  /* 0x0000002000047882 */ /* 0x000fe20000000000 */
[----:B------:R-:W-:Y:S01]  /*0f60*/  NOP ;  /* 0x0000000000007918 */ /* 0x000fe20000000000 */
[----:B------:R-:W-:Y:S01]  /*0f70*/  LOP3.LUT R3, R59, 0x1f, RZ, 0xc0, !PT ;  /* 0x0000001f3b037812 */ /* 0x000fe200078ec0ff */
[----:B------:R-:W-:Y:S01]  /*0f80*/  UISETP.NE.AND UP4, UPT, UR19, URZ, UPT ;  /* 0x000000ff1300728c */ /* 0x000fe2000bf85270 */
[----:B------:R-:W-:Y:S01]  /*0f90*/  @!UP0 UMOV UR6, 0x400 ;  /* 0x0000040000068882 */ /* 0x000fe20000000000 */
[----:B------:R-:W-:-:S04]  /*0fa0*/  @!UP0 UIADD3 UR4, UPT, UPT, -UR4, 0x100000, URZ ;  /* 0x0010000004048890 */ /* 0x000fc8000fffe1ff */
[----:B------:R-:W-:Y:S02]  /*0fb0*/  @!UP0 USHF.L.U32 UR5, UR4, 0xb, URZ ;  /* 0x0000000b04058899 */ /* 0x000fe400080006ff */
[----:B------:R-:W-:Y:S02]  /*0fc0*/  @!UP0 USHF.L.U32 UR4, UR4, 0x1, URZ ;  /* 0x0000000104048899 */ /* 0x000fe400080006ff */
[----:B--2---:R-:W-:Y:S01]  /*0fd0*/  @!UP0 ULEA UR6, UR7, UR6, 0x18 ;  /* 0x0000000607068291 */ /* 0x004fe2000f8ec0ff */
[----:B------:R-:W2:Y:S01]  /*0fe0*/  LDCU UR7, c[0x0][0x36c] ;  /* 0x00006d80ff0777ac */ /* 0x000ea20008000800 */
[----:B------:R-:W-:Y:S01]  /*0ff0*/  VOTEU.ALL UP0, P1 ;  /* 0x0000000000ff7886 */ /* 0x000fe20000800000 */
[----:B------:R-:W3:Y:S09]  /*1000*/  FENCE.VIEW.ASYNC.S ;  /* 0x00000000000073c6 */ /* 0x000ef20000000000 */
[----:B---3--:R3:W4:Y:S01]  /*1010*/  @!UP0 SYNCS.EXCH.64 URZ, [UR6+0x220], UR4 ;  /* 0x0002200406ff85b2 */ /* 0x0087220008000100 */
[----:B--2---:R-:W-:-:S09]  /*1020*/  UISETP.EQ.U32.AND UP6, UPT, UR7, 0x1, UPT ;  /* 0x000000010700788c */ /* 0x004fd2000bfc2070 */
[----:B---3--:R-:W-:Y:S05]  /*1030*/  BRA.U !UP6, `(.L_x_15) ;  /* 0x000000010e087547 */ /* 0x008fea000b800000 */
[----:B-1--4-:R-:W-:Y:S01]  /*1040*/  UCGABAR_ARV ;  /* 0x00000000000079c7 */ /* 0x012fe20008000000 */
[----:B------:R-:W-:Y:S05]  /*1050*/  BRA `(.L_x_16) ;  /* 0x0000000000047947 */ /* 0x000fea0003800000 */
.L_x_15:
[----:B-1--4-:R-:W-:Y:S01]  /*1060*/  NOP ;  /* 0x0000000000007918 */ /* 0x012fe20000000000 */
.L_x_16:
[----:B------:R-:W1:Y:S01]  /*1070*/  S2UR UR22, SR_CTAID.X ;  /* 0x00000000001679c3 */ /* 0x000e620000002500 */
[----:B------:R-:W-:-:S05]  /*1080*/  CS2R.32 R52, SR_CgaSize ;  /* 0x0000000000347805 */ /* 0x000fca0000008a00 */
[----:B------:R-:W-:-:S05]  /*1090*/  IMAD R52, R52, -0xa0, RZ ;  /* 0xffffff6034347824 */ /* 0x000fca00078e02ff */
[----:B------:R-:W-:-:S14]  /*10a0*/  R2UR UR5, R52 ;  /* 0x00000000340572ca */ /* 0x000fdc00000e0000 */
[----:B------:R-:W2:Y:S01]  /*10b0*/  LDCU UR5, c[0x0][UR5+0x2b0] ;  /* 0x00005600050577ac */ /* 0x000ea20008000800 */
[----:B------:R-:W-:-:S05]  /*10c0*/  CS2R.32 R52, SR_CgaSize ;  /* 0x0000000000347805 */ /* 0x000fca0000008a00 */
[----:B------:R-:W-:-:S05]  /*10d0*/  IMAD R52, R52, -0xa0, RZ ;  /* 0xffffff6034347824 */ /* 0x000fca00078e02ff */
[----:B------:R-:W-:-:S14]  /*10e0*/  R2UR UR4, R52 ;  /* 0x00000000340472ca */ /* 0x000fdc00000e0000 */
[----:B------:R-:W3:Y:S01]  /*10f0*/  LDCU UR4, c[0x0][UR4+0x2b4] ;  /* 0x00005680040477ac */ /* 0x000ee20008000800 */
[----:B------:R-:W4:Y:S01]  /*1100*/  S2UR UR18, SR_CTAID.Y ;  /* 0x00000000001279c3 */ /* 0x000f220000002600 */
[----:B------:R-:W-:-:S05]  /*1110*/  CS2R.32 R52, SR_CgaSize ;  /* 0x0000000000347805 */ /* 0x000fca0000008a00 */
[----:B------:R-:W-:-:S05]  /*1120*/  IMAD R52, R52, -0xa0, RZ ;  /* 0xffffff6034347824 */ /* 0x000fca00078e02ff */
[----:B------:R-:W-:-:S14]  /*1130*/  R2UR UR7, R52 ;  /* 0x00000000340772ca */ /* 0x000fdc00000e0000 */
[----:B------:R-:W3:Y:S01]  /*1140*/  LDCU UR7, c[0x0][UR7+0x2a0] ;  /* 0x00005400070777ac */ /* 0x000ee20008000800 */
[----:B------:R-:W-:-:S05]  /*1150*/  CS2R.32 R52, SR_CgaSize ;  /* 0x0000000000347805 */ /* 0x000fca0000008a00 */
[----:B------:R-:W-:-:S05]  /*1160*/  IMAD R52, R52, -0xa0, RZ ;  /* 0xffffff6034347824 */ /* 0x000fca00078e02ff */
[----:B------:R-:W-:-:S14]  /*1170*/  R2UR UR8, R52 ;  /* 0x00000000340872ca */ /* 0x000fdc00000e0000 */
[----:B------:R-:W3:Y:S01]  /*1180*/  LDCU UR8, c[0x0][UR8+0x2a4] ;  /* 0x00005480080877ac */ /* 0x000ee20008000800 */
[----:B------:R-:W3:Y:S01]  /*1190*/  LDCU UR21, c[0x0][0xc24] ;  /* 0x00018480ff1577ac */ /* 0x000ee20008000800 */
[----:B------:R-:W3:Y:S01]  /*11a0*/  LDCU UR39, c[0x0][0xc24] ;  /* 0x00018480ff2777ac */ /* 0x000ee20008000800 */
[----:B-1----:R-:W-:Y:S01]  /*11b0*/  I2FP.F32.U32 R2, UR22 ;  /* 0x0000001600027c45 */ /* 0x002fe20008201000 */
[----:B------:R-:W1:Y:S04]  /*11c0*/  LDCU UR24, c[0x0][0xc30] ;  /* 0x00018600ff1877ac */ /* 0x000e680008000800 */
[----:B--2---:R-:W-:Y:S01]  /*11d0*/  FMUL R2, R2, UR5 ;  /* 0x0000000502027c20 */ /* 0x004fe20008400000 */
[----:B----4-:R-:W-:-:S05]  /*11e0*/  I2FP.F32.U32 R0, UR18 ;  /* 0x0000001200007c45 */ /* 0x010fca0008201000 */
[----:B------:R-:W2:Y:S01]  /*11f0*/  F2I.U32.TRUNC.NTZ R2, R2 ;  /* 0x0000000200027305 */ /* 0x000ea2000020f000 */
[----:B---3--:R-:W-:-:S07]  /*1200*/  FMUL R0, R0, UR4 ;  /* 0x0000000400007c20 */ /* 0x008fce0008400000 */
[----:B------:R-:W3:Y:S01]  /*1210*/  F2I.U32.TRUNC.NTZ R0, R0 ;  /* 0x0000000000007305 */ /* 0x000ee2000020f000 */
[----:B--2---:R-:W-:Y:S02]  /*1220*/  R2UR UR4, R2 ;  /* 0x00000000020472ca */ /* 0x004fe400000e0000 */
[----:B------:R-:W-:Y:S02]  /*1230*/  PRMT R2, RZ, 0x7610, R2 ;  /* 0x00007610ff027816 */ /* 0x000fe40000000002 */
[----:B---3--:R-:W-:Y:S02]  /*1240*/  R2UR UR6, R0 ;  /* 0x00000000000672ca */ /* 0x008fe400000e0000 */
[----:B------:R-:W-:-:S07]  /*1250*/  PRMT R0, RZ, 0x7610, R0 ;  /* 0x00007610ff007816 */ /* 0x000fce0000000000 */
[----:B------:R-:W-:-:S04]  /*1260*/  UIADD3 UR5, UPT, UPT, -UR4, URZ, URZ ;  /* 0x000000ff04057290 */ /* 0x000fc8000fffe1ff */
[----:B------:R-:W-:Y:S02]  /*1270*/  UIMAD UR5, UR7, UR5, UR22 ;  /* 0x00000005070572a4 */ /* 0x000fe4000f8e0216 */
[----:B------:R-:W-:-:S04]  /*1280*/  UIADD3 UR4, UPT, UPT, -UR6, URZ, URZ ;  /* 0x000000ff06047290 */ /* 0x000fc8000fffe1ff */
[----:B------:R-:W-:Y:S01]  /*1290*/  IMAD.U32 R52, RZ, RZ, UR5 ;  /* 0x00000005ff347e24 */ /* 0x000fe2000f8e00ff */
[----:B------:R-:W-:-:S06]  /*12a0*/  UIMAD UR4, UR8, UR4, UR18 ;  /* 0x00000004080472a4 */ /* 0x000fcc000f8e0212 */
[----:B------:R-:W-:Y:S01]  /*12b0*/  IMAD.U32 R51, RZ, RZ, UR4 ;  /* 0x00000004ff337e24 */ /* 0x000fe2000f8e00ff */
[----:B-1----:R-:W-:Y:S06]  /*12c0*/  BRA.U UP4, `(.L_x_17) ;  /* 0x0000000104307547 */ /* 0x002fec000b800000 */
[----:B------:R-:W-:Y:S01]  /*12d0*/  R2UR UR5, R51 ;  /* 0x00000000330572ca */ /* 0x000fe200000e0000 */
[----:B------:R-:W-:Y:S01]  /*12e0*/  UMOV UR7, 0x3 ;  /* 0x0000000300077882 */ /* 0x000fe20000000000 */
[----:B------:R-:W-:-:S11]  /*12f0*/  R2UR UR4, R52 ;  /* 0x00000000340472ca */ /* 0x000fd600000e0000 */
[----:B------:R-:W-:-:S04]  /*1300*/  UISETP.NE.AND UP0, UPT, UR5, URZ, UPT ;  /* 0x000000ff0500728c */ /* 0x000fc8000bf05270 */
[----:B------:R-:W-:Y:S02]  /*1310*/  UISETP.LT.U32.OR UP0, UPT, UR4, 0x2, !UP0 ;  /* 0x000000020400788c */ /* 0x000fe4000c701470 */
[----:B------:R-:W-:Y:S02]  /*1320*/  ULOP3.LUT UR4, UR4, 0xfffffffe, URZ, 0xc0, !UPT ;  /* 0xfffffffe04047892 */ /* 0x000fe4000f8ec0ff */
[----:B------:R-:W-:Y:S02]  /*1330*/  USEL UR6, URZ, 0x1, !UP0 ;  /* 0x00000001ff067887 */ /* 0x000fe4000c000000 */
[----:B------:R-:W-:Y:S02]  /*1340*/  USEL UR5, URZ, 0x2, !UP0 ;  /* 0x00000002ff057887 */ /* 0x000fe4000c000000 */
[----:B------:R-:W-:Y:S02]  /*1350*/  USHF.L.U32 UR4, UR7, UR4, URZ ;  /* 0x0000000407047299 */ /* 0x000fe400080006ff */
[----:B------:R-:W-:-:S04]  /*1360*/  UIADD3 UR5, UPT, UPT, UR6, UR5, URZ ;  /* 0x0000000506057290 */ /* 0x000fc8000fffe0ff */
[----:B------:R-:W-:Y:S02]  /*1370*/  IMAD.U32 R0, RZ, RZ, UR4 ;  /* 0x00000004ff007e24 */ /* 0x000fe4000f8e00ff */
[----:B------:R-:W-:-:S07]  /*1380*/  IMAD.U32 R2, RZ, RZ, UR5 ;  /* 0x00000005ff027e24 */ /* 0x000fce000f8e00ff */
.L_x_17:
[----:B------:R-:W1:Y:S01]  /*1390*/  S2UR UR52, SR_CTAID.Z ;  /* 0x00000000003479c3 */ /* 0x000e620000002700 */
[----:B------:R-:W-:Y:S01]  /*13a0*/  UISETP.GE.AND UP0, UPT, UR21, 0x1, UPT ;  /* 0x000000011500788c */ /* 0x000fe2000bf06270 */
[----:B------:R-:W-:-:S08]  /*13b0*/  UMOV UR20, UR22 ;  /* 0x0000001600147c82 */ /* 0x000fd00008000000 */
[----:B------:R-:W-:Y:S05]  /*13c0*/  BRA.U !UP0, `(.L_x_18) ;  /* 0x0000000108d47547 */ /* 0x000fea000b800000 */
[----:B------:R-:W2:Y:S01]  /*13d0*/  LDCU.128 UR12, c[0x0][0xc10] ;  /* 0x00018200ff0c77ac */ /* 0x000ea20008000c00 */
[----:B------:R-:W3:Y:S01]  /*13e0*/  LDCU UR23, c[0x0][0xc0c] ;  /* 0x00018180ff1777ac */ /* 0x000ee20008000800 */
[----:B------:R-:W4:Y:S01]  /*13f0*/  LDCU UR6, c[0x0][0x370] ;  /* 0x00006e00ff0677ac */ /* 0x000f220008000800 */
[----:B------:R-:W1:Y:S01]  /*1400*/  LDCU UR7, c[0x0][0x374] ;  /* 0x00006e80ff0777ac */ /* 0x000e620008000800 */
[----:B------:R-:W1:Y:S01]  /*1410*/  LDCU UR20, c[0x0][0xc20] ;  /* 0x00018400ff1477ac */ /* 0x000e620008000800 */
[----:B--2---:R-:W-:Y:S02]  /*1420*/  UIMAD.WIDE.U32 UR4, UR22, UR12, URZ ;  /* 0x0000000c160472a5 */ /* 0x004fe4000f8e00ff */
[----:B---3--:R-:W-:Y:S01]  /*1430*/  UISETP.NE.AND UP0, UPT, UR23, 0x1, UPT ;  /* 0x000000011700788c */ /* 0x008fe2000bf05270 */
[----:B------:R-:W2:Y:S01]  /*1440*/  LDCU.64 UR8, c[0x0][0xc28] ;  /* 0x00018500ff0877ac */ /* 0x000ea20008000a00 */
[----:B----4-:R-:W-:-:S03]  /*1450*/  UIMAD.WIDE.U32 UR10, UR6, UR12, URZ ;  /* 0x0000000c060a72a5 */ /* 0x010fc6000f8e00ff */
[----:B------:R-:W-:Y:S01]  /*1460*/  UMOV UR4, UR5 ;  /* 0x0000000500047c82 */ /* 0x000fe20008000000 */
[----:B------:R-:W-:Y:S02]  /*1470*/  UISETP.NE.AND UP2, UPT, UR21, 0x1, UPT ;  /* 0x000000011500788c */ /* 0x000fe4000bf45270 */
[----:B------:R-:W-:Y:S01]  /*1480*/  USHF.R.U32.HI UR4, URZ, UR13, UR4 ;  /* 0x0000000dff047299 */ /* 0x000fe20008011604 */
[----:B------:R-:W-:Y:S01]  /*1490*/  UMOV UR10, UR11 ;  /* 0x0000000b000a7c82 */ /* 0x000fe20008000000 */
[----:B------:R-:W-:Y:S02]  /*14a0*/  UIMAD.WIDE.U32 UR16, UR18, UR15, URZ ;  /* 0x0000000f121072a5 */ /* 0x000fe4000f8e00ff */
[----:B------:R-:W-:Y:S02]  /*14b0*/  USEL UR5, UR22, UR4, !UP0 ;  /* 0x0000000416057287 */ /* 0x000fe4000c000000 */
[----:B------:R-:W-:Y:S02]  /*14c0*/  @UP0 USHF.R.U32.HI UR6, URZ, UR13, UR10 ;  /* 0x0000000dff060299 */ /* 0x000fe4000801160a */
[----:B------:R-:W-:-:S02]  /*14d0*/  UISETP.NE.AND UP0, UPT, UR14, 0x1, UPT ;  /* 0x000000010e00788c */ /* 0x000fc4000bf05270 */
[----:B-1----:R-:W-:Y:S02]  /*14e0*/  UIMAD.WIDE.U32 UR10, UR7, UR15, URZ ;  /* 0x0000000f070a72a5 */ /* 0x002fe4000f8e00ff */
[----:B--2---:R-:W-:Y:S01]  /*14f0*/  UIMAD.WIDE.U32 UR12, UR6, UR8, URZ ;  /* 0x00000008060c72a5 */ /* 0x004fe2000f8e00ff */
[----:B------:R-:W-:Y:S02]  /*1500*/  UMOV UR4, UR17 ;  /* 0x0000001100047c82 */ /* 0x000fe40008000000 */
[----:B------:R-:W-:Y:S02]  /*1510*/  USHF.R.U32.HI UR4, URZ, UR20, UR4 ;  /* 0x00000014ff047299 */ /* 0x000fe40008011604 */
[----:B------:R-:W-:Y:S02]  /*1520*/  UMOV UR10, UR11 ;  /* 0x0000000b000a7c82 */ /* 0x000fe40008000000 */
[----:B------:R-:W-:Y:S01]  /*1530*/  UMOV UR12, UR13 ;  /* 0x0000000d000c7c82 */ /* 0x000fe20008000000 */
[----:B------:R-:W-:-:S02]  /*1540*/  @UP0 USHF.R.U32.HI UR7, URZ, UR20, UR10 ;  /* 0x00000014ff070299 */ /* 0x000fc4000801160a */
[----:B------:R-:W-:Y:S02]  /*1550*/  USEL UR4, UR18, UR4, !UP0 ;  /* 0x0000000412047287 */ /* 0x000fe4000c000000 */
[----:B------:R-:W-:Y:S02]  /*1560*/  UIMAD.WIDE.U32 UR10, UR7, UR8, URZ ;  /* 0x00000008070a72a5 */ /* 0x000fe4000f8e00ff */
[----:B------:R-:W-:Y:S02]  /*1570*/  @UP2 USHF.R.U32.HI UR6, URZ, UR9, UR12 ;  /* 0x00000009ff062299 */ /* 0x000fe4000801160c */
[----:B------:R-:W-:Y:S02]  /*1580*/  UIMAD.WIDE.U32 UR12, UR4, UR8, URZ ;  /* 0x00000008040c72a5 */ /* 0x000fe4000f8e00ff */
[----:B------:R-:W-:Y:S01]  /*1590*/  UIADD3 UR20, UPT, UPT, -UR5, URZ, URZ ;  /* 0x000000ff05147290 */ /* 0x000fe2000fffe1ff */
[----:B------:R-:W-:Y:S02]  /*15a0*/  UMOV UR10, UR11 ;  /* 0x0000000b000a7c82 */ /* 0x000fe40008000000 */
[----:B------:R-:W-:-:S02]  /*15b0*/  @UP2 USHF.R.U32.HI UR7, URZ, UR9, UR10 ;  /* 0x00000009ff072299 */ /* 0x000fc4000801160a */
[----:B------:R-:W-:Y:S02]  /*15c0*/  UIMAD UR10, UR6, UR21, URZ ;  /* 0x00000015060a72a4 */ /* 0x000fe4000f8e02ff */
[----:B------:R-:W-:Y:S02]  /*15d0*/  UIMAD UR7, UR7, UR21, URZ ;  /* 0x00000015070772a4 */ /* 0x000fe4000f8e02ff */
[----:B------:R-:W-:Y:S02]  /*15e0*/  UIMAD UR20, UR23, UR20, UR22 ;  /* 0x00000014171472a4 */ /* 0x000fe4000f8e0216 */
[----:B------:R-:W-:-:S03]  /*15f0*/  UISETP.GE.AND UP0, UPT, UR4, UR7, UPT ;  /* 0x000000070400728c */ /* 0x000fc6000bf06270 */
[----:B------:R-:W-:Y:S01]  /*1600*/  UMOV UR7, UR13 ;  /* 0x0000000d00077c82 */ /* 0x000fe20008000000 */
[----:B------:R-:W-:Y:S02]  /*1610*/  UISETP.GE.OR UP0, UPT, UR5, UR10, UP0 ;  /* 0x0000000a0500728c */ /* 0x000fe40008706670 */
[----:B------:R-:W-:Y:S02]  /*1620*/  UIMAD.WIDE.U32 UR10, UR5, UR8, URZ ;  /* 0x00000008050a72a5 */ /* 0x000fe4000f8e00ff */
[----:B------:R-:W-:Y:S02]  /*1630*/  USHF.R.U32.HI UR7, URZ, UR9, UR7 ;  /* 0x00000009ff077299 */ /* 0x000fe40008011607 */
[----:B------:R-:W-:Y:S02]  /*1640*/  UIADD3 UR10, UPT, UPT, -UR4, URZ, URZ ;  /* 0x000000ff040a7290 */ /* 0x000fe4000fffe1ff */
[----:B------:R-:W-:Y:S02]  /*1650*/  USEL UR7, UR4, UR7, !UP2 ;  /* 0x0000000704077287 */ /* 0x000fe4000d000000 */
[----:B------:R-:W-:Y:S01]  /*1660*/  UIMAD UR10, UR14, UR10, UR18 ;  /* 0x0000000a0e0a72a4 */ /* 0x000fe2000f8e0212 */
[----:B------:R-:W-:-:S02]  /*1670*/  @!UP0 UMOV UR8, UR11 ;  /* 0x0000000b00088c82 */ /* 0x000fc40008000000 */
[----:B------:R-:W-:Y:S02]  /*1680*/  @!UP0 USHF.R.U32.HI UR8, URZ, UR9, UR8 ;  /* 0x00000009ff088299 */ /* 0x000fe40008011608 */
[----:B------:R-:W-:Y:S02]  /*1690*/  UIADD3 UR9, UPT, UPT, -UR7, URZ, URZ ;  /* 0x000000ff07097290 */ /* 0x000fe4000fffe1ff */
[----:B------:R-:W-:Y:S02]  /*16a0*/  @!UP0 USEL UR8, UR5, UR8, !UP2 ;  /* 0x0000000805088287 */ /* 0x000fe4000d000000 */
[----:B------:R-:W-:Y:S02]  /*16b0*/  UIMAD UR9, UR21, UR9, UR4 ;  /* 0x00000009150972a4 */ /* 0x000fe4000f8e0204 */
[----:B------:R-:W-:Y:S02]  /*16c0*/  @!UP0 UIADD3 UR7, UPT, UPT, UR7, -UR8, URZ ;  /* 0x8000000807078290 */ /* 0x000fe4000fffe0ff */
[----:B------:R-:W-:-:S02]  /*16d0*/  @!UP0 UIMAD UR6, UR9, UR6, UR8 ;  /* 0x00000006090682a4 */ /* 0x000fc4000f8e0208 */
[----:B------:R-:W-:-:S04]  /*16e0*/  @!UP0 UIMAD UR4, UR7, UR21, UR5 ;  /* 0x00000015070482a4 */ /* 0x000fc8000f8e0205 */
[----:B------:R-:W-:Y:S01]  /*16f0*/  UIMAD UR18, UR4, UR14, UR10 ;  /* 0x0000000e041272a4 */ /* 0x000fe2000f8e020a */
[----:B------:R-:W-:Y:S02]  /*1700*/  @!UP0 UMOV UR5, UR6 ;  /* 0x0000000600058c82 */ /* 0x000fe40008000000 */
[----:B------:R-:W-:-:S12]  /*1710*/  UIMAD UR20, UR5, UR23, UR20 ;  /* 0x00000017051472a4 */ /* 0x000fd8000f8e0214 */
.L_x_18:
[----:B------:R-:W-:-:S09]  /*1720*/  UISETP.NE.AND UP0, UPT, UR24, 0x1, UPT ;  /* 0x000000011800788c */ /* 0x000fd2000bf05270 */
[----:B------:R-:W-:Y:S05]  /*1730*/  BRA.U UP0, `(.L_x_19) ;  /* 0x0000000100407547 */ /* 0x000fea000b800000 */
[----:B------:R-:W2:Y:S01]  /*1740*/  LDCU.128 UR8, c[0x0][0xc10] ;  /* 0x00018200ff0877ac */ /* 0x000ea20008000c00 */
[----:B------:R-:W3:Y:S01]  /*1750*/  LDCU UR12, c[0x0][0xc0c] ;  /* 0x00018180ff0c77ac */ /* 0x000ee20008000800 */
[----:B------:R-:W4:Y:S01]  /*1760*/  LDCU UR13, c[0x0][0xc20] ;  /* 0x00018400ff0d77ac */ /* 0x000f220008000800 */
[----:B--2---:R-:W-:Y:S02]  /*1770*/  UIMAD.WIDE.U32 UR4, UR20, UR8, URZ ;  /* 0x00000008140472a5 */ /* 0x004fe4000f8e00ff */
[----:B------:R-:W-:Y:S02]  /*1780*/  UIMAD.WIDE.U32 UR6, UR18, UR11, URZ ;  /* 0x0000000b120672a5 */ /* 0x000fe4000f8e00ff */
[----:B---3--:R-:W-:Y:S02]  /*1790*/  UISETP.NE.AND UP0, UPT, UR12, 0x1, UPT ;  /* 0x000000010c00788c */ /* 0x008fe4000bf05270 */
[----:B------:R-:W-:-:S03]  /*17a0*/  USHF.R.U32.HI UR5, URZ, UR9, UR5 ;  /* 0x00000009ff057299 */ /* 0x000fc60008011605 */
[----:B------:R-:W-:Y:S01]  /*17b0*/  UMOV UR4, UR7 ;  /* 0x0000000700047c82 */ /* 0x000fe20008000000 */
[----:B------:R-:W-:Y:S02]  /*17c0*/  USEL UR5, UR20, UR5, !UP0 ;  /* 0x0000000514057287 */ /* 0x000fe4000c000000 */
[----:B------:R-:W-:Y:S02]  /*17d0*/  UISETP.NE.AND UP0, UPT, UR10, 0x1, UPT ;  /* 0x000000010a00788c */ /* 0x000fe4000bf05270 */
[----:B----4-:R-:W-:-:S04]  /*17e0*/  USHF.R.U32.HI UR4, URZ, UR13, UR4 ;  /* 0x0000000dff047299 */ /* 0x010fc80008011604 */
[----:B------:R-:W-:-:S04]  /*17f0*/  USEL UR4, UR18, UR4, !UP0 ;  /* 0x0000000412047287 */ /* 0x000fc8000c000000 */
[----:B------:R-:W-:Y:S02]  /*1800*/  UIADD3 UR6, UPT, UPT, -UR4, UR5, URZ ;  /* 0x0000000504067290 */ /* 0x000fe4000fffe1ff */
[----:B------:R-:W-:Y:S02]  /*1810*/  UIADD3 UR4, UPT, UPT, UR4, -UR5, URZ ;  /* 0x8000000504047290 */ /* 0x000fe4000fffe0ff */
[----:B------:R-:W-:Y:S02]  /*1820*/  UIMAD UR18, UR6, UR10, UR18 ;  /* 0x0000000a061272a4 */ /* 0x000fe4000f8e0212 */
[----:B------:R-:W-:-:S12]  /*1830*/  UIMAD UR20, UR4, UR12, UR20 ;  /* 0x0000000c041472a4 */ /* 0x000fd8000f8e0214 */
.L_x_19:
[----:B------:R-:W-:Y:S05]  /*1840*/  BRA.U !UP6, `(.L_x_20) ;  /* 0x000000010e0c7547 */ /* 0x000fea000b800000 */
[----:B------:R-:W-:Y:S01]  /*1850*/  UCGABAR_WAIT ;  /* 0x0000000000007dc7 */ /* 0x000fe20008000000 */
[----:B------:R-:W-:Y:S01]  /*1860*/  CCTL.IVALL ;  /* 0x00000000ff00798f */ /* 0x000fe20002000000 */
[----:B------:R-:W-:Y:S05]  /*1870*/  BRA `(.L_x_21) ;  /* 0x0000000000047947 */ /* 0x000fea0003800000 */
.L_x_20:
[----:B------:R-:W-:Y:S06]  /*1880*/  BAR.SYNC.DEFER_BLOCKING 0x0 ;  /* 0x0000000000007b1d */ /* 0x000fec0000010000 */
.L_x_21:
[----:B------:R-:W-:Y:S05]  /*1890*/  BRA.U UP5, `(.L_x_22) ;  /* 0x0000002905f07547 */ /* 0x000fea000b800000 */
[----:B------:R-:W2:Y:S01]  /*18a0*/  LDCU UR8, c[0x0][0x394] ;  /* 0x00007280ff0877ac */ /* 0x000ea20008000800 */
[----:B------:R-:W-:Y:S01]  /*18b0*/  PLOP3.LUT P1, PT, PT, PT, UP3, 0x80, 0x8 ;  /* 0x000000000008781c */ /* 0x000fe20003f2f038 */
[----:B------:R-:W-:Y:S01]  /*18c0*/  IMAD.MOV.U32 R2, RZ, RZ, RZ ;  /* 0x000000ffff027224 */ /* 0x000fe200078e00ff */
[----:B------:R-:W-:Y:S01]  /*18d0*/  ISETP.EQ.OR P2, PT, R3, RZ, P3 ;  /* 0x000000ff0300720c */ /* 0x000fe20001f42670 */
[----:B------:R-:W3:Y:S01]  /*18e0*/  LDCU UR7, c[0x0][0x5d8] ;  /* 0x0000bb00ff0777ac */ /* 0x000ee20008000800 */
[----:B------:R-:W-:Y:S01]  /*18f0*/  PLOP3.LUT P1, PT, P1, PT, PT, 0x8, 0x80 ;  /* 0x000000000080781c */ /* 0x000fe20000f2e170 */
[----:B------:R-:W-:Y:S02]  /*1900*/  UISETP.NE.AND UP0, UPT, UR19, URZ, UPT ;  /* 0x000000ff1300728c */ /* 0x000fe4000bf05270 */
[----:B------:R-:W-:Y:S02]  /*1910*/  USHF.L.U32 UR6, UR22, 0x6, URZ ;  /* 0x0000000616067899 */ /* 0x000fe400080006ff */
[----:B------:R-:W-:Y:S01]  /*1920*/  USEL UR47, UR67, 0x2, UP0 ;  /* 0x00000002432f7887 */ /* 0x000fe20008000000 */
[----:B------:R-:W4:Y:S01]  /*1930*/  LDCU UR58, c[0x0][0x370] ;  /* 0x00006e00ff3a77ac */ /* 0x000f220008000800 */
[----:B--2---:R-:W-:Y:S01]  /*1940*/  UIADD3 UR5, UPT, UPT, UR8, 0x1f, URZ ;  /* 0x0000001f08057890 */ /* 0x004fe2000fffe0ff */
[----:B------:R-:W2:Y:S03]  /*1950*/  LDCU.64 UR50, c[0x0][0x348] ;  /* 0x00006900ff3277ac */ /* 0x000ea60008000a00 */
[----:B------:R-:W-:-:S02]  /*1960*/  USHF.R.S32.HI UR4, URZ, 0x1f, UR5 ;  /* 0x0000001fff047899 */ /* 0x000fc40008011405 */
[----:B---3--:R-:W-:Y:S02]  /*1970*/  UIADD3 UR7, UPT, UPT, UR7, 0x7f, URZ ;  /* 0x0000007f07077890 */ /* 0x008fe4000fffe0ff */
[----:B------:R-:W-:Y:S02]  /*1980*/  ULEA.HI UR4, UR4, UR5, URZ, 0x5 ;  /* 0x0000000504047291 */ /* 0x000fe4000f8f28ff */
[----:B------:R-:W-:Y:S02]  /*1990*/  UIADD3 UR5, UPT, UPT, UR8, -0x1, URZ ;  /* 0xffffffff08057890 */ /* 0x000fe4000fffe0ff */
[----:B------:R-:W-:Y:S02]  /*19a0*/  USHF.R.S32.HI UR60, URZ, 0x5, UR4 ;  /* 0x00000005ff3c7899 */ /* 0x000fe40008011404 */
[----:B------:R-:W-:Y:S02]  /*19b0*/  UISETP.GE.U32.AND UP1, UPT, UR5, -0x3f, UPT ;  /* 0xffffffc10500788c */ /* 0x000fe4000bf26070 */
[----:B------:R-:W-:-:S02]  /*19c0*/  UISETP.LT.U32.AND UP0, UPT, UR60, 0x1a, UPT ;  /* 0x0000001a3c00788c */ /* 0x000fc4000bf01070 */
[----:B------:R-:W-:Y:S02]  /*19d0*/  USHF.R.S32.HI UR4, URZ, 0x1f, UR7 ;  /* 0x0000001fff047899 */ /* 0x000fe40008011407 */
[----:B------:R-:W-:Y:S02]  /*19e0*/  USEL UR59, UR60, 0x1a, UP0 ;  /* 0x0000001a3c3b7887 */ /* 0x000fe40008000000 */
[----:B------:R-:W-:Y:S02]  /*19f0*/  ULEA.HI UR4, UR4, UR7, URZ, 0x7 ;  /* 0x0000000704047291 */ /* 0x000fe4000f8f38ff */
[----:B------:R-:W-:Y:S02]  /*1a00*/  UIADD3 UR46, UPT, UPT, UR59, -0x1, URZ ;  /* 0xffffffff3b2e7890 */ /* 0x000fe4000fffe0ff */
[----:B------:R-:W-:Y:S02]  /*1a10*/  @UP1 UIADD3 UR46, UPT, UPT, UR59, URZ, URZ ;  /* 0x000000ff3b2e1290 */ /* 0x000fe4000fffe0ff */
[----:B------:R-:W-:-:S02]  /*1a20*/  ULOP3.LUT UR57, UR6, 0x40, URZ, 0xc0, !UPT ;  /* 0x0000004006397892 */ /* 0x000fc4000f8ec0ff */
[----:B------:R-:W-:Y:S01]  /*1a30*/  UIADD3 UR62, UPT, UPT, UR8, 0x3e, URZ ;  /* 0x0000003e083e7890 */ /* 0x000fe2000fffe0ff */
[----:B------:R-:W3:Y:S01]  /*1a40*/  LDCU UR56, c[0x0][0x374] ;  /* 0x00006e80ff3877ac */ /* 0x000ee20008000800 */
[----:B------:R-:W-:Y:S02]  /*1a50*/  USHF.R.S32.HI UR55, URZ, 0x7, UR4 ;  /* 0x00000007ff377899 */ /* 0x000fe40008011404 */
[----:B------:R-:W-:Y:S02]  /*1a60*/  UIADD3 UR61, UPT, UPT, UR60, -UR59, URZ ;  /* 0x8000003b3c3d7290 */ /* 0x000fe4000fffe0ff */
[----:B------:R-:W-:Y:S01]  /*1a70*/  UIADD3 UR46, UPT, UPT, UR46, 0x1, URZ ;  /* 0x000000012e2e7890 */ /* 0x000fe2000fffe0ff */
[----:B------:R-:W-:Y:S01]  /*1a80*/  UMOV UR29, 0x1 ;  /* 0x00000001001d7882 */ /* 0x000fe20000000000 */
[----:B--2-4-:R-:W-:-:S10]  /*1a90*/  UMOV UR34, URZ ;  /* 0x000000ff00227c82 */ /* 0x014fd40008000000 */
.L_x_40:
[----:B------:R-:W-:Y:S01]  /*1aa0*/  IMAD.U32 R4, RZ, RZ, UR55 ;  /* 0x00000037ff047e24 */ /* 0x000fe2000f8e00ff */
[----:B------:R-:W2:Y:S04]  /*1ab0*/  LDCU UR54, c[0x0][0x5dc] ;  /* 0x0000bb80ff3677ac */ /* 0x000ea80008000800 */
[-C--:B------:R-:W-:Y:S01]  /*1ac0*/  IABS R0, R4.reuse ;  /* 0x0000000400007213 */ /* 0x080fe20000000000 */
[----:B------:R-:W4:Y:S01]  /*1ad0*/  LDCU UR49, c[0x0][0x5e0] ;  /* 0x0000bc00ff3177ac */ /* 0x000f220008000800 */
[----:B------:R-:W-:Y:S02]  /*1ae0*/  IABS R4, R4 ;  /* 0x0000000400047213 */ /* 0x000fe40000000000 */
[----:B------:R-:W-:Y:S01]  /*1af0*/  R2UR UR6, R0 ;  /* 0x00000000000672ca */ /* 0x000fe200000e0000 */
[----:B------:R-:W-:Y:S01]  /*1b00*/  UMOV UR35, 0x400 ;  /* 0x0000040000237882 */ /* 0x000fe20000000000 */
[----:B------:R-:W-:Y:S01]  /*1b10*/  UMOV UR19, URZ ;  /* 0x000000ff00137c82 */ /* 0x000fe20008000000 */
[----:B--2---:R-:W-:-:S10]  /*1b20*/  IMAD.U32 R3, RZ, RZ, UR54 ;  /* 0x00000036ff037e24 */ /* 0x004fd4000f8e00ff */
[----:B------:R-:W2:Y:S01]  /*1b30*/  I2F.RP R0, UR6 ;  /* 0x0000000600007d06 */ /* 0x000ea20008209400 */
[----:B----4-:R-:W-:-:S07]  /*1b40*/  UISETP.NE.AND UP2, UPT, UR49, URZ, UPT ;  /* 0x000000ff3100728c */ /* 0x010fce000bf45270 */
[----:B--2---:R-:W2:Y:S02]  /*1b50*/  MUFU.RCP R0, R0 ;  /* 0x0000000000007308 */ /* 0x004ea40000001000 */
[----:B--2---:R-:W-:-:S06]  /*1b60*/  VIADD R0, R0, 0xffffffe ;  /* 0x0ffffffe00007836 */ /* 0x004fcc0000000000 */
[----:B------:R-:W2:Y:S02]  /*1b70*/  F2I.FTZ.U32.TRUNC.NTZ R0, R0 ;  /* 0x0000000000007305 */ /* 0x000ea4000021f000 */
[----:B--2---:R-:W-:Y:S02]  /*1b80*/  R2UR UR5, R0 ;  /* 0x00000000000572ca */ /* 0x004fe400000e0000 */
[----:B------:R-:W-:Y:S01]  /*1b90*/  IABS R0, R3 ;  /* 0x0000000300007213 */ /* 0x000fe20000000000 */
[----:B------:R-:W-:-:S03]  /*1ba0*/  IMAD.U32 R3, RZ, RZ, UR18 ;  /* 0x00000012ff037e24 */ /* 0x000fc6000f8e00ff */
[----:B------:R-:W-:Y:S01]  /*1bb0*/  R2UR UR8, R0 ;  /* 0x00000000000872ca */ /* 0x000fe200000e0000 */
[----:B------:R-:W-:Y:S01]  /*1bc0*/  IMAD.MOV R0, RZ, RZ, -R4 ;  /* 0x000000ffff007224 */ /* 0x000fe200078e0a04 */
[----:B------:R-:W-:-:S04]  /*1bd0*/  IABS R3, R3 ;  /* 0x0000000300037213 */ /* 0x000fc80000000000 */
[----:B------:R-:W-:Y:S01]  /*1be0*/  R2UR UR9, R3 ;  /* 0x00000000030972ca */ /* 0x000fe200000e0000 */
[----:B------:R-:W-:-:S04]  /*1bf0*/  UIADD3 UR4, UPT, UPT, URZ, -UR5, URZ ;  /* 0x80000005ff047290 */ /* 0x000fc8000fffe0ff */
[----:B------:R-:W-:Y:S02]  /*1c00*/  UIMAD UR7, UR4, UR6, URZ ;  /* 0x00000006040772a4 */ /* 0x000fe4000f8e02ff */
[----:B------:R-:W2:Y:S01]  /*1c10*/  I2F.RP R3, UR8 ;  /* 0x0000000800037d06 */ /* 0x000ea20008209400 */
[----:B------:R-:W-:Y:S02]  /*1c20*/  UMOV UR4, URZ ;  /* 0x000000ff00047c82 */ /* 0x000fe40008000000 */
[----:B------:R-:W-:Y:S02]  /*1c30*/  UIMAD.WIDE.U32 UR4, UR5, UR7, UR4 ;  /* 0x00000007050472a5 */ /* 0x000fe4000f8e0004 */
[----:B------:R-:W-:-:S05]  /*1c40*/  R2UR UR7, R0 ;  /* 0x00000000000772ca */ /* 0x000fca00000e0000 */
[----:B------:R-:W-:Y:S02]  /*1c50*/  UMOV UR4, UR5 ;  /* 0x0000000500047c82 */ /* 0x000fe40008000000 */
[----:B------:R-:W-:Y:S01]  /*1c60*/  UIMAD.WIDE.U32 UR4, UR4, UR9, URZ ;  /* 0x00000009040472a5 */ /* 0x000fe2000f8e00ff */
[----:B--2---:R-:W2:Y:S06]  /*1c70*/  MUFU.RCP R0, R3 ;  /* 0x0000000300007308 */ /* 0x004eac0000001000 */
[----:B------:R-:W-:Y:S02]  /*1c80*/  UMOV UR4, UR5 ;  /* 0x0000000500047c82 */ /* 0x000fe40008000000 */
[----:B------:R-:W-:-:S04]  /*1c90*/  UIMAD UR5, UR4, UR7, UR9 ;  /* 0x00000007040572a4 */ /* 0x000fc8000f8e0209 */
[----:B------:R-:W-:Y:S01]  /*1ca0*/  UISETP.GT.U32.AND UP0, UPT, UR6, UR5, UPT ;  /* 0x000000050600728c */ /* 0x000fe2000bf04070 */
[----:B--2---:R-:W-:-:S10]  /*1cb0*/  VIADD R0, R0, 0xffffffe ;  /* 0x0ffffffe00007836 */ /* 0x004fd40000000000 */
[----:B------:R-:W-:Y:S01]  /*1cc0*/  @!UP0 UIADD3 UR5, UPT, UPT, UR5, -UR6, URZ ;  /* 0x8000000605058290 */ /* 0x000fe2000fffe0ff */
[----:B------:R-:W2:Y:S01]  /*1cd0*/  F2I.FTZ.U32.TRUNC.NTZ R0, R0 ;  /* 0x0000000000007305 */ /* 0x000ea2000021f000 */
[----:B------:R-:W-:Y:S02]  /*1ce0*/  @!UP0 UIADD3 UR4, UPT, UPT, UR4, 0x1, URZ ;  /* 0x0000000104048890 */ /* 0x000fe4000fffe0ff */
[----:B------:R-:W-:Y:S02]  /*1cf0*/  UISETP.GE.U32.AND UP1, UPT, UR5, UR6, UPT ;  /* 0x000000060500728c */ /* 0x000fe4000bf26070 */
[----:B------:R-:W-:-:S04]  /*1d00*/  ULOP3.LUT UR5, UR18, UR55, URZ, 0x3c, !UPT ;  /* 0x0000003712057292 */ /* 0x000fc8000f8e3cff */
[----:B------:R-:W-:-:S05]  /*1d10*/  UISETP.GE.AND UP0, UPT, UR5, URZ, UPT ;  /* 0x000000ff0500728c */ /* 0x000fca000bf06270 */
[----:B------:R-:W-:Y:S01]  /*1d20*/  @UP1 UIADD3 UR4, UPT, UPT, UR4, 0x1, URZ ;  /* 0x0000000104041890 */ /* 0x000fe2000fffe0ff */
[----:B--2---:R-:W-:Y:S01]  /*1d30*/  R2UR UR5, R0 ;  /* 0x00000000000572ca */ /* 0x004fe200000e0000 */
[----:B------:R-:W-:Y:S01]  /*1d40*/  UISETP.NE.AND UP1, UPT, UR55, URZ, UPT ;  /* 0x000000ff3700728c */ /* 0x000fe2000bf25270 */
[----:B------:R-:W-:-:S04]  /*1d50*/  IMAD.U32 R0, RZ, RZ, UR49 ;  /* 0x00000031ff007e24 */ /* 0x000fc8000f8e00ff */
[----:B------:R-:W-:Y:S01]  /*1d60*/  UMOV UR7, UR4 ;  /* 0x0000000400077c82 */ /* 0x000fe20008000000 */
[----:B------:R-:W-:Y:S01]  /*1d70*/  IABS R0, R0 ;  /* 0x0000000000007213 */ /* 0x000fe20000000000 */
[----:B------:R-:W-:-:S03]  /*1d80*/  @!UP0 UIADD3 UR7, UPT, UPT, -UR7, URZ, URZ ;  /* 0x000000ff07078290 */ /* 0x000fc6000fffe1ff */
[----:B------:R-:W-:Y:S01]  /*1d90*/  R2UR UR9, R0 ;  /* 0x00000000000972ca */ /* 0x000fe200000e0000 */
[----:B------:R-:W-:Y:S02]  /*1da0*/  @!UP1 ULOP3.LUT UR7, URZ, UR55, URZ, 0x33, !UPT ;  /* 0x00000037ff079292 */ /* 0x000fe4000f8e33ff */
[----:B------:R-:W-:-:S04]  /*1db0*/  UIADD3 UR4, UPT, UPT, URZ, -UR5, URZ ;  /* 0x80000005ff047290 */ /* 0x000fc8000fffe0ff */
[----:B------:R-:W-:Y:S01]  /*1dc0*/  IMAD.U32 R3, RZ, RZ, UR7 ;  /* 0x00000007ff037e24 */ /* 0x000fe2000f8e00ff */
[----:B------:R-:W-:-:S03]  /*1dd0*/  UIMAD UR6, UR4, UR8, URZ ;  /* 0x00000008040672a4 */ /* 0x000fc6000f8e02ff */
[----:B------:R-:W-:Y:S01]  /*1de0*/  UMOV UR4, URZ ;  /* 0x000000ff00047c82 */ /* 0x000fe20008000000 */
[----:B------:R-:W-:Y:S01]  /*1df0*/  IABS R3, R3 ;  /* 0x0000000300037213 */ /* 0x000fe20000000000 */
[----:B------:R-:W-:Y:S01]  /*1e00*/  UIMAD.WIDE.U32 UR4, UR5, UR6, UR4 ;  /* 0x00000006050472a5 */ /* 0x000fe2000f8e0004 */
[----:B------:R-:W2:Y:S02]  /*1e10*/  I2F.RP R0, UR9 ;  /* 0x0000000900007d06 */ /* 0x000ea40008209400 */
[----:B------:R-:W-:Y:S01]  /*1e20*/  R2UR UR10, R3 ;  /* 0x00000000030a72ca */ /* 0x000fe200000e0000 */
[----:B------:R-:W-:-:S03]  /*1e30*/  IMAD.U32 R3, RZ, RZ, UR29 ;  /* 0x0000001dff037e24 */ /* 0x000fc6000f8e00ff */
[----:B------:R-:W-:Y:S02]  /*1e40*/  UMOV UR4, UR5 ;  /* 0x0000000500047c82 */ /* 0x000fe40008000000 */
[----:B------:R-:W-:-:S07]  /*1e50*/  SHF.L.U32 R3, R3, 0x1f, RZ ;  /* 0x0000001f03037819 */ /* 0x000fce00000006ff */
[----:B------:R-:W-:Y:S01]  /*1e60*/  UIMAD.WIDE.U32 UR4, UR4, UR10, URZ ;  /* 0x0000000a040472a5 */ /* 0x000fe2000f8e00ff */
[----:B--2---:R-:W2:Y:S06]  /*1e70*/  MUFU.RCP R0, R0 ;  /* 0x0000000000007308 */ /* 0x004eac0000001000 */
[----:B------:R-:W-:Y:S02]  /*1e80*/  UMOV UR4, UR5 ;  /* 0x0000000500047c82 */ /* 0x000fe40008000000 */
[----:B------:R-:W-:-:S04]  /*1e90*/  UIADD3 UR5, UPT, UPT, -UR4, URZ, URZ ;  /* 0x000000ff04057290 */ /* 0x000fc8000fffe1ff */
[----:B------:R-:W-:-:S04]  /*1ea0*/  UIMAD UR5, UR8, UR5, UR10 ;  /* 0x00000005080572a4 */ /* 0x000fc8000f8e020a */
[----:B------:R-:W-:Y:S01]  /*1eb0*/  UISETP.GT.U32.AND UP0, UPT, UR8, UR5, UPT ;  /* 0x000000050800728c */ /* 0x000fe2000bf04070 */
[----:B--2---:R-:W-:-:S06]  /*1ec0*/  VIADD R0, R0, 0xffffffe ;  /* 0x0ffffffe00007836 */ /* 0x004fcc0000000000 */
[----:B------:R-:W2:Y:S04]  /*1ed0*/  F2I.FTZ.U32.TRUNC.NTZ R0, R0 ;  /* 0x0000000000007305 */ /* 0x000ea8000021f000 */
[----:B------:R-:W-:Y:S02]  /*1ee0*/  @!UP0 UIADD3 UR5, UPT, UPT, UR5, -UR8, URZ ;  /* 0x8000000805058290 */ /* 0x000fe4000fffe0ff */
[----:B------:R-:W-:Y:S02]  /*1ef0*/  @!UP0 UIADD3 UR4, UPT, UPT, UR4, 0x1, URZ ;  /* 0x0000000104048890 */ /* 0x000fe4000fffe0ff */
[----:B------:R-:W-:Y:S01]  /*1f00*/  UISETP.GE.U32.AND UP1, UPT, UR5, UR8, UPT ;  /* 0x000000080500728c */ /* 0x000fe2000bf26070 */
[----:B------:R-:W4:Y:S01]  /*1f10*/  S2UR UR8, SR_CgaCtaId ;  /* 0x00000000000879c3 */ /* 0x000f220000008800 */
[----:B------:R-:W-:-:S04]  /*1f20*/  ULOP3.LUT UR5, UR7, UR54, URZ, 0x3c, !UPT ;  /* 0x0000003607057292 */ /* 0x000fc8000f8e3cff */
[----:B------:R-:W-:-:S03]  /*1f30*/  UISETP.GE.AND UP0, UPT, UR5, URZ, UPT ;  /* 0x000000ff0500728c */ /* 0x000fc6000bf06270 */
[----:B--2---:R-:W-:Y:S02]  /*1f40*/  R2UR UR5, R0 ;  /* 0x00000000000572ca */ /* 0x004fe400000e0000 */
[----:B------:R-:W-:Y:S02]  /*1f50*/  @UP1 UIADD3 UR4, UPT, UPT, UR4, 0x1, URZ ;  /* 0x0000000104041890 */ /* 0x000fe4000fffe0ff */
[----:B------:R-:W-:-:S05]  /*1f60*/  UISETP.NE.AND UP1, UPT, UR54, URZ, UPT ;  /* 0x000000ff3600728c */ /* 0x000fca000bf25270 */
[----:B------:R-:W-:Y:S02]  /*1f70*/  UMOV UR6, UR4 ;  /* 0x0000000400067c82 */ /* 0x000fe40008000000 */
[----:B------:R-:W-:Y:S02]  /*1f80*/  @!UP0 UIADD3 UR6, UPT, UPT, -UR6, URZ, URZ ;  /* 0x000000ff06068290 */ /* 0x000fe4000fffe1ff */
[----:B------:R-:W-:Y:S02]  /*1f90*/  UIADD3 UR4, UPT, UPT, URZ, -UR5, URZ ;  /* 0x80000005ff047290 */ /* 0x000fe4000fffe0ff */
[----:B------:R-:W-:Y:S02]  /*1fa0*/  @!UP1 ULOP3.LUT UR6, URZ, UR54, URZ, 0x33, !UPT ;  /* 0x00000036ff069292 */ /* 0x000fe4000f8e33ff */
[----:B----4-:R-:W-:-:S04]  /*1fb0*/  ULEA UR35, UR8, UR35, 0x18 ;  /* 0x0000002308237291 */ /* 0x010fc8000f8ec0ff */
[----:B------:R-:W-:Y:S01]  /*1fc0*/  ULEA UR8, UR34, UR35, 0x3 ;  /* 0x0000002322087291 */ /* 0x000fe2000f8e18ff */
[----:B------:R-:W-:-:S05]  /*1fd0*/  IMAD.U32 R0, RZ, RZ, UR6 ;  /* 0x00000006ff007e24 */ /* 0x000fca000f8e00ff */
[----:B------:R-:W-:-:S03]  /*1fe0*/  IABS R0, R0 ;  /* 0x0000000000007213 */ /* 0x000fc60000000000 */
[----:B------:R2:W4:Y:S01]  /*1ff0*/  SYNCS.PHASECHK.TRANS64.TRYWAIT P0, [UR8+0xd0], R3 ;  /* 0x0000d003ff0075a7 */ /* 0x0005220008001108 */
[----:B------:R-:W-:Y:S01]  /*2000*/  R2UR UR10, R0 ;  /* 0x00000000000a72ca */ /* 0x000fe200000e0000 */
[----:B------:R-:W-:-:S03]  /*2010*/  UIMAD UR8, UR4, UR9, URZ ;  /* 0x00000009040872a4 */ /* 0x000fc6000f8e02ff */
[----:B------:R-:W-:Y:S02]  /*2020*/  UMOV UR4, URZ ;  /* 0x000000ff00047c82 */ /* 0x000fe40008000000 */
[----:B------:R-:W-:Y:S02]  /*2030*/  UIMAD.WIDE.U32 UR4, UR5, UR8, UR4 ;  /* 0x00000008050472a5 */ /* 0x000fe4000f8e0004 */
[----:B------:R-:W-:-:S04]  /*2040*/  ULEA.HI UR8, UR20, UR20, URZ, 0x1 ;  /* 0x0000001414087291 */ /* 0x000fc8000f8f08ff */
[----:B------:R-:W-:Y:S01]  /*2050*/  USHF.L.U32 UR8, UR8, 0x6, URZ ;  /* 0x0000000608087899 */ /* 0x000fe200080006ff */
[----:B------:R-:W-:Y:S02]  /*2060*/  UMOV UR4, UR5 ;  /* 0x0000000500047c82 */ /* 0x000fe40008000000 */
[----:B------:R-:W-:Y:S02]  /*2070*/  UIMAD.WIDE.U32 UR4, UR4, UR10, URZ ;  /* 0x0000000a040472a5 */ /* 0x000fe4000f8e00ff */
[----:B------:R-:W-:-:S05]  /*2080*/  ULOP3.LUT UR42, UR57, 0xffffff80, UR8, 0xf8, !UPT ;  /* 0xffffff80392a7892 */ /* 0x000fca000f8ef808 */
[----:B------:R-:W-:Y:S02]  /*2090*/  UMOV UR4, UR5 ;  /* 0x0000000500047c82 */ /* 0x000fe40008000000 */
[----:B------:R-:W-:-:S04]  /*20a0*/  UIADD3 UR5, UPT, UPT, -UR4, URZ, URZ ;  /* 0x000000ff04057290 */ /* 0x000fc8000fffe1ff */
[----:B------:R-:W-:Y:S02]  /*20b0*/  UIMAD UR5, UR9, UR5, UR10 ;  /* 0x00000005090572a4 */ /* 0x000fe4000f8e020a */
[----:B------:R-:W-:Y:S02]  /*20c0*/  UIADD3 UR10, UPT, UPT, -UR7, URZ, URZ ;  /* 0x000000ff070a7290 */ /* 0x000fe4000fffe1ff */
[----:B------:R-:W-:Y:S02]  /*20d0*/  UISETP.GT.U32.AND UP0, UPT, UR9, UR5, UPT ;  /* 0x000000050900728c */ /* 0x000fe4000bf04070 */
[----:B------:R-:W-:-:S04]  /*20e0*/  UIMAD UR10, UR55, UR10, UR18 ;  /* 0x0000000a370a72a4 */ /* 0x000fc8000f8e0212 */
[----:B------:R-:W-:-:S05]  /*20f0*/  ULEA UR10, UR10, UR57, 0x7 ;  /* 0x000000390a0a7291 */ /* 0x000fca000f8e38ff */
[----:B------:R-:W-:Y:S02]  /*2100*/  @!UP0 UIADD3 UR5, UPT, UPT, UR5, -UR9, URZ ;  /* 0x8000000905058290 */ /* 0x000fe4000fffe0ff */
[----:B------:R-:W-:Y:S02]  /*2110*/  @!UP0 UIADD3 UR4, UPT, UPT, UR4, 0x1, URZ ;  /* 0x0000000104048890 */ /* 0x000fe4000fffe0ff */
[----:B------:R-:W-:Y:S02]  /*2120*/  UISETP.GE.U32.AND UP1, UPT, UR5, UR9, UPT ;  /* 0x000000090500728c */ /* 0x000fe4000bf26070 */
[----:B------:R-:W-:-:S04]  /*2130*/  ULOP3.LUT UR5, UR6, UR49, URZ, 0x3c, !UPT ;  /* 0x0000003106057292 */ /* 0x000fc8000f8e3cff */
[----:B------:R-:W-:Y:S02]  /*2140*/  UISETP.GE.AND UP0, UPT, UR5, URZ, UPT ;  /* 0x000000ff0500728c */ /* 0x000fe4000bf06270 */
[----:B------:R-:W-:-:S03]  /*2150*/  UIADD3 UR5, UPT, UPT, -UR6, URZ, URZ ;  /* 0x000000ff06057290 */ /* 0x000fc6000fffe1ff */
[----:B------:R-:W-:Y:S02]  /*2160*/  @UP1 UIADD3 UR4, UPT, UPT, UR4, 0x1, URZ ;  /* 0x0000000104041890 */ /* 0x000fe4000fffe0ff */
[----:B------:R-:W-:-:S05]  /*2170*/  UIMAD UR54, UR54, UR5, UR7 ;  /* 0x00000005363672a4 */ /* 0x000fca000f8e0207 */
[----:B------:R-:W-:Y:S02]  /*2180*/  UMOV UR48, UR4 ;  /* 0x0000000400307c82 */ /* 0x000fe40008000000 */
[----:B------:R-:W-:Y:S02]  /*2190*/  @!UP0 UIADD3 UR48, UPT, UPT, -UR48, URZ, URZ ;  /* 0x000000ff30308290 */ /* 0x000fe4000fffe1ff */
[----:B------:R-:W-:Y:S02]  /*21a0*/  UISETP.GE.U32.AND UP0, UPT, UR62, 0x3f, UPT ;  /* 0x0000003f3e00788c */ /* 0x000fe4000bf06070 */
[----:B------:R-:W-:-:S04]  /*21b0*/  @!UP2 ULOP3.LUT UR48, URZ, UR49, URZ, 0x33, !UPT ;  /* 0x00000031ff30a292 */ /* 0x000fc8000f8e33ff */
[----:B------:R-:W-:-:S04]  /*21c0*/  UIADD3 UR4, UPT, UPT, -UR48, URZ, URZ ;  /* 0x000000ff30047290 */ /* 0x000fc8000fffe1ff */
[----:B------:R-:W-:Y:S01]  /*21d0*/  UIMAD UR49, UR49, UR4, UR6 ;  /* 0x00000004313172a4 */ /* 0x000fe2000f8e0206 */
[----:B--2---:R-:W-:Y:S11]  /*21e0*/  BRA.U !UP0, `(.L_x_23) ;  /* 0x0000000508687547 */ /* 0x004ff6000b800000 */
[----:B------:R-:W2:Y:S01]  /*21f0*/  LDCU.64 UR8, c[0x0][0x5c0] ;  /* 0x0000b800ff0877ac */ /* 0x000ea20008000a00 */
[----:B------:R-:W2:Y:S01]  /*2200*/  LDCU.64 UR36, c[0x0][0x5f8] ;  /* 0x0000bf00ff2477ac */ /* 0x000ea20008000a00 */
[----:B------:R-:W1:Y:S01]  /*2210*/  LDCU UR12, c[0x0][0x5c8] ;  /* 0x0000b900ff0c77ac */ /* 0x000e620008000800 */
[----:B------:R-:W1:Y:S01]  /*2220*/  LDCU UR11, c[0x0][0x600] ;  /* 0x0000c000ff0b77ac */ /* 0x000e620008000800 */
[----:B------:R-:W1:Y:S01]  /*2230*/  LDCU UR24, c[0x0][0x5a8] ;  /* 0x0000b500ff1877ac */ /* 0x000e620008000800 */
[----:B------:R-:W1:Y:S01]  /*2240*/  LDCU UR23, c[0x0][0x59c] ;  /* 0x0000b380ff1777ac */ /* 0x000e620008000800 */
[----:B--2---:R-:W-:Y:S01]  /*2250*/  UIMAD UR38, UR54, UR8, UR36 ;  /* 0x00000008362672a4 */ /* 0x004fe2000f8e0224 */
[----:B------:R-:W2:Y:S01]  /*2260*/  LDCU UR22, c[0x0][0x590] ;  /* 0x0000b200ff1677ac */ /* 0x000ea20008000800 */
[----:B------:R-:W2:Y:S01]  /*2270*/  LDCU UR28, c[0x0][0x594] ;  /* 0x0000b280ff1c77ac */ /* 0x000ea20008000800 */
[----:B------:R-:W2:Y:S01]  /*2280*/  LDCU UR27, c[0x0][0x598] ;  /* 0x0000b300ff1b77ac */ /* 0x000ea20008000800 */
[----:B------:R-:W2:Y:S01]  /*2290*/  LDCU UR26, c[0x0][0x5ac] ;  /* 0x0000b580ff1a77ac */ /* 0x000ea20008000800 */
[----:B------:R-:W2:Y:S01]  /*22a0*/  LDCU UR25, c[0x0][0x5b0] ;  /* 0x0000b600ff1977ac */ /* 0x000ea20008000800 */
[----:B------:R-:W2:Y:S01]  /*22b0*/  LDCU UR5, c[0x0][0x5cc] ;  /* 0x0000b980ff0577ac */ /* 0x000ea20008000800 */
[----:B------:R-:W2:Y:S01]  /*22c0*/  LDCU UR4, c[0x0][0x5ec] ;  /* 0x0000bd80ff0477ac */ /* 0x000ea20008000800 */
[----:B------:R-:W2:Y:S01]  /*22d0*/  LDCU.64 UR20, c[0x0][0x5a0] ;  /* 0x0000b400ff1477ac */ /* 0x000ea20008000a00 */
[----:B------:R-:W2:Y:S01]  /*22e0*/  LDCU.64 UR16, c[0x0][0x5d0] ;  /* 0x0000ba00ff1077ac */ /* 0x000ea20008000a00 */
[----:B------:R-:W2:Y:S01]  /*22f0*/  LDCU.64 UR6, c[0x0][0x5f0] ;  /* 0x0000be00ff0677ac */ /* 0x000ea20008000a00 */
[----:B------:R-:W-:-:S02]  /*2300*/  UIMAD UR37, UR49, UR9, UR37 ;  /* 0x00000009312572a4 */ /* 0x000fc4000f8e0225 */
[----:B-1----:R-:W-:Y:S01]  /*2310*/  UIMAD UR36, UR48, UR12, UR11 ;  /* 0x0000000c302472a4 */ /* 0x002fe2000f8e020b */
[----:B------:R-:W-:Y:S01]  /*2320*/  UMOV UR18, URZ ;  /* 0x000000ff00127c82 */ /* 0x000fe20008000000 */
[----:B------:R-:W-:-:S10]  /*2330*/  UMOV UR14, UR34 ;  /* 0x00000022000e7c82 */ /* 0x000fd40008000000 */
.L_x_29:
[----:B----4-:R-:W-:Y:S01]  /*2340*/  @!P3 MOV R3, 0x4000 ;  /* 0x000040000003b802 */ /* 0x010fe20000000f00 */
[----:B------:R-:W-:Y:S01]  /*2350*/  ULEA UR11, UR14, UR35, 0x3 ;  /* 0x000000230e0b7291 */ /* 0x000fe2000f8e18ff */
[----:B--2-4-:R-:W-:Y:S11]  /*2360*/  @P0 BRA `(.L_x_24) ;  /* 0x0000000000100947 */ /* 0x014ff60003800000 */
[----:B------:R-:W-:Y:S04]  /*2370*/  MOV R4, UR29 ;  /* 0x0000001d00047c02 */ /* 0x000fe80008000f00 */
[----:B------:R-:W-:Y:S04]  /*2380*/  SHF.L.U32 R4, R4, 0x1f, RZ ;  /* 0x0000001f04047819 */ /* 0x000fe800000006ff */
[----:B------:R-:W1:Y:S02]  /*2390*/  SYNCS.PHASECHK.TRANS64.TRYWAIT P0, [UR11+0xd0], R4 ;  /* 0x0000d004ff0075a7 */ /* 0x000e64000800110b */
[----:B-1----:R-:W-:Y:S05]  /*23a0*/  @!P0 BRA `(.L_x_25) ;  /* 0x0000008c00008947 */ /* 0x002fea0003800000 */
.L_x_24:
[----:B------:R4:W-:Y:S01]  /*23b0*/  @!P3 SYNCS.ARRIVE.TRANS64 RZ, [UR11], R3 ;  /* 0x00000003ffffb9a7 */ /* 0x0009e2000800000b */
[----:B------:R-:W-:Y:S04]  /*23c0*/  ULOP3.LUT UR8, UR47, 0x2, URZ, 0xfc, !UPT ;  /* 0x000000022f087892 */ /* 0x000fe8000f8efcff */
[----:B------:R-:W-:Y:S09]  /*23d0*/  UISETP.NE.AND UP0, UPT, UR8, 0x2, UPT ;  /* 0x000000020800788c */ /* 0x000ff2000bf05270 */
[----:B------:R-:W-:Y:S05]  /*23e0*/  BRA.U UP0, `(.L_x_26) ;  /* 0x0000000100047547 */ /* 0x000fea000b800000 */
[----:B--23--:R-:W-:Y:S05]  /*23f0*/  BPT.TRAP 0x1 ;  /* 0x000000040000795c */ /* 0x00cfea0000300000 */
.L_x_26:
[----:B------:R-:W-:Y:S04]  /*2400*/  BSSY.RECONVERGENT B0, `(.L_x_27) ;  /* 0x0000003000007945 */ /* 0x000fe80003800200 */
[----:B------:R-:W-:Y:S05]  /*2410*/  @P2 BRA `(.L_x_28) ;  /* 0x0000000000042947 */ /* 0x000fea0003800000 */
[----:B--23--:R-:W-:Y:S05]  /*2420*/  BPT.TRAP 0x1 ;  /* 0x000000040000795c */ /* 0x00cfea0000300000 */
.L_x_28:
[----:B--23--:R-:W-:Y:S05]  /*2430*/  BSYNC.RECONVERGENT B0 ;  /* 0x0000000000007941 */ /* 0x00cfea0003800200 */
.L_x_27:
[----:B------:R-:W-:Y:S02]  /*2440*/  UIADD3 UR8, UPT, UPT, UR14, 0x1, URZ ;  /* 0x000000010e087890 */ /* 0x000fe4000fffe0ff */
[----:B------:R-:W-:Y:S02]  /*2450*/  USHF.L.U32 UR43, UR18, 0x5, URZ ;  /* 0x00000005122b7899 */ /* 0x000fe400080006ff */
[----:B------:R-:W-:Y:S02]  /*2460*/  UISETP.NE.AND UP0, UPT, UR8, 0x1a, UPT ;  /* 0x0000001a0800788c */ /* 0x000fe4000bf05270 */
[----:B------:R-:W-:Y:S02]  /*2470*/  ULOP3.LUT UR41, UR11, 0xfefffff8, URZ, 0xc0, !UPT ;  /* 0xfefffff80b297892 */ /* 0x000fe4000f8ec0ff */
[----:B------:R-:W-:Y:S02]  /*2480*/  USEL UR9, URZ, 0x1, UP0 ;  /* 0x00000001ff097887 */ /* 0x000fe40008000000 */
[----:B------:R-:W-:Y:S02]  /*2490*/  USEL UR34, UR8, URZ, UP0 ;  /* 0x000000ff08227287 */ /* 0x000fe40008000000 */
[----:B------:R-:W-:Y:S02]  /*24a0*/  ULOP3.LUT UR29, UR29, UR9, URZ, 0x3c, !UPT ;  /* 0x000000091d1d7292 */ /* 0x000fe4000f8e3cff */
[----:B------:R-:W-:Y:S02]  /*24b0*/  ULEA UR8, UR34, UR35, 0x3 ;  /* 0x0000002322087291 */ /* 0x000fe4000f8e18ff */
[----:B------:R-:W-:Y:S02]  /*24c0*/  UISETP.NE.AND UP0, UPT, UR22, 0x1, UPT ;  /* 0x000000011600788c */ /* 0x000fe4000bf05270 */
[----:B------:R-:W-:Y:S01]  /*24d0*/  UISETP.NE.AND UP2, UPT, UR24, 0x1, UPT ;  /* 0x000000011800788c */ /* 0x000fe2000bf45270 */
[----:B-1----:R-:W-:Y:S01]  /*24e0*/  MOV R0, UR29 ;  /* 0x0000001d00007c02 */ /* 0x002fe20008000f00 */
[----:B------:R-:W-:Y:S02]  /*24f0*/  UIADD3 UR32, UP1, UPT, UR50, 0x80, URZ ;  /* 0x0000008032207890 */ /* 0x000fe4000ff3e0ff */
[----:B------:R-:W-:Y:S01]  /*2500*/  UIADD3 UR18, UPT, UPT, UR18, 0x1, URZ ;  /* 0x0000000112127890 */ /* 0x000fe2000fffe0ff */
[----:B------:R-:W-:Y:S01]  /*2510*/  SHF.L.U32 R0, R0, 0x1f, RZ ;  /* 0x0000001f00007819 */ /* 0x000fe200000006ff */
[----:B------:R-:W-:Y:S01]  /*2520*/  UIADD3.X UR33, UPT, UPT, URZ, UR51, URZ, UP1, !UPT ;  /* 0x00000033ff217290 */ /* 0x000fe20008ffe4ff */
[----:B------:R-:W-:Y:S02]  /*2530*/  UMOV UR44, 0x0 ;  /* 0x00000000002c7882 */ /* 0x000fe40000000000 */
[----:B------:R1:W2:Y:S01]  /*2540*/  SYNCS.PHASECHK.TRANS64.TRYWAIT P0, [UR8+0xd0], R0 ;  /* 0x0000d000ff0075a7 */ /* 0x0002a20008001108 */
[----:B------:R-:W-:Y:S02]  /*2550*/  UIMAD.WIDE.U32 UR8, UR43, UR28, URZ ;  /* 0x0000001c2b0872a5 */ /* 0x000fe4000f8e00ff */
[----:B------:R-:W-:Y:S02]  /*2560*/  ULEA UR8, UR14, UR35, 0xc ;  /* 0x000000230e087291 */ /* 0x000fe4000f8e60ff */
[----:B------:R-:W-:Y:S02]  /*2570*/  USHF.R.U32.HI UR9, URZ, UR27, UR9 ;  /* 0x0000001bff097299 */ /* 0x000fe40008011609 */
[----:B------:R-:W-:Y:S02]  /*2580*/  UIADD3 UR40, UPT, UPT, UR8, 0x4400, URZ ;  /* 0x0000440008287890 */ /* 0x000fe4000fffe0ff */
[----:B------:R-:W-:Y:S02]  /*2590*/  USEL UR9, UR43, UR9, !UP0 ;  /* 0x000000092b097287 */ /* 0x000fe4000c000000 */
[----:B------:R-:W-:Y:S02]  /*25a0*/  UISETP.NE.AND UP0, UPT, UR23, 0x1, UPT ;  /* 0x000000011700788c */ /* 0x000fe4000bf05270 */
[----:B------:R-:W-:Y:S02]  /*25b0*/  UIMAD.WIDE.U32 UR12, UR9, UR20, URZ ;  /* 0x00000014090c72a5 */ /* 0x000fe4000f8e00ff */
[----:B------:R-:W-:Y:S02]  /*25c0*/  ULEA UR12, UR37, UR38, 0x5 ;  /* 0x00000026250c7291 */ /* 0x000fe4000f8e28ff */
[----:B------:R-:W-:Y:S02]  /*25d0*/  USHF.R.U32.HI UR13, URZ, UR21, UR13 ;  /* 0x00000015ff0d7299 */ /* 0x000fe4000801160d */
[----:B------:R-:W-:Y:S02]  /*25e0*/  ULEA UR19, UR36, UR12, 0xa ;  /* 0x0000000c24137291 */ /* 0x000fe4000f8e50ff */
[----:B------:R-:W-:Y:S02]  /*25f0*/  USEL UR13, UR9, UR13, !UP0 ;  /* 0x0000000d090d7287 */ /* 0x000fe4000c000000 */
[----:B------:R-:W-:Y:S02]  /*2600*/  UIADD3 UR12, UPT, UPT, -UR9, URZ, URZ ;  /* 0x000000ff090c7290 */ /* 0x000fe4000fffe1ff */
[----:B------:R-:W-:Y:S02]  /*2610*/  UIMAD.WIDE.U32 UR14, UR13, UR26, URZ ;  /* 0x0000001a0d0e72a5 */ /* 0x000fe4000f8e00ff */
[----:B------:R-:W-:Y:S02]  /*2620*/  UIMAD UR12, UR22, UR12, UR43 ;  /* 0x0000000c160c72a4 */ /* 0x000fe4000f8e022b */
[----:B------:R-:W-:Y:S02]  /*2630*/  UIADD3 UR30, UP0, UPT, UR50, 0x180, URZ ;  /* 0x00000180321e7890 */ /* 0x000fe4000ff1e0ff */
[----:B------:R-:W-:Y:S02]  /*2640*/  UIADD3 UR8, UPT, UPT, UR8, 0x1e400, URZ ;  /* 0x0001e40008087890 */ /* 0x000fe4000fffe0ff */
[----:B------:R-:W-:Y:S02]  /*2650*/  UIADD3.X UR31, UPT, UPT, URZ, UR51, URZ, UP0, !UPT ;  /* 0x00000033ff1f7290 */ /* 0x000fe400087fe4ff */
[----:B------:R-:W-:Y:S01]  /*2660*/  UISETP.NE.AND UP0, UPT, UR18, UR46, UPT ;  /* 0x0000002e1200728c */ /* 0x000fe2000bf05270 */
[----:B------:R-:W-:Y:S01]  /*2670*/  UMOV UR45, 0x10000000 ;  /* 0x10000000002d7882 */ /* 0x000fe20000000000 */
[----:B------:R-:W-:Y:S01]  /*2680*/  UMOV UR14, UR15 ;  /* 0x0000000f000e7c82 */ /* 0x000fe20008000000 */
[----:B------:R-:W-:Y:S01]  /*2690*/  UTMALDG.2D.2CTA [UR40], [UR32], desc[UR44] ;  /* 0x00002c28200075b4 */ /* 0x000fe20008209000 */
[----:B------:R-:W-:Y:S04]  /*26a0*/  USHF.R.U32.HI UR11, URZ, UR25, UR14 ;  /* 0x00000019ff0b7299 */ /* 0x000fe8000801160e */
[----:B------:R-:W-:Y:S02]  /*26b0*/  USEL UR14, UR13, UR11, !UP2 ;  /* 0x0000000b0d0e7287 */ /* 0x000fe4000d000000 */
[----:B------:R-:W-:Y:S02]  /*26c0*/  UIADD3 UR11, UPT, UPT, -UR13, URZ, URZ ;  /* 0x000000ff0d0b7290 */ /* 0x000fe4000fffe1ff */
[----:B------:R-:W-:Y:S02]  /*26d0*/  UIADD3 UR15, UPT, UPT, -UR14, URZ, URZ ;  /* 0x000000ff0e0f7290 */ /* 0x000fe4000fffe1ff */
[----:B------:R-:W-:Y:S02]  /*26e0*/  UIMAD UR9, UR23, UR11, UR9 ;  /* 0x0000000b170972a4 */ /* 0x000fe4000f8e0209 */
[----:B------:R-:W-:Y:S02]  /*26f0*/  UIMAD UR13, UR24, UR15, UR13 ;  /* 0x0000000f180d72a4 */ /* 0x000fe4000f8e020d */
[----:B------:R-:W-:Y:S02]  /*2700*/  UIMAD UR11, UR12, UR5, UR4 ;  /* 0x000000050c0b72a4 */ /* 0x000fe4000f8e0204 */
[----:B------:R-:W-:Y:S02]  /*2710*/  UIMAD UR12, UR9, UR16, UR6 ;  /* 0x00000010090c72a4 */ /* 0x000fe4000f8e0206 */
[----:B------:R-:W-:Y:S02]  /*2720*/  UIMAD UR13, UR13, UR17, UR7 ;  /* 0x000000110d0d72a4 */ /* 0x000fe4000f8e0207 */
[----:B------:R-:W-:Y:S01]  /*2730*/  UPRMT UR15, UR19, 0x5410, URZ ;  /* 0x00005410130f7896 */ /* 0x000fe200080000ff */
[----:B------:R-:W-:Y:S02]  /*2740*/  UMOV UR9, UR41 ;  /* 0x0000002900097c82 */ /* 0x000fe40008000000 */
[----:B------:R-:W-:Y:S06]  /*2750*/  UMOV UR19, UR46 ;  /* 0x0000002e00137c82 */ /* 0x000fec0008000000 */
[----:B------:R3:W-:Y:S02]  /*2760*/  UTMALDG.5D.IM2COL.2CTA [UR8], [UR30], UR15, desc[UR44] ;  /* 0x00002c081e0073b4 */ /* 0x0007e4000826100f */
[----:B---3--:R-:W-:Y:S01]  /*2770*/  UMOV UR14, UR34 ;  /* 0x00000022000e7c82 */ /* 0x008fe20008000000 */
[----:B-1----:R-:W-:Y:S05]  /*2780*/  BRA.U UP0, `(.L_x_29) ;  /* 0xfffffff900ec7547 */ /* 0x002fea000b83ffff */
.L_x_23:
[----:B------:R-:W-:Y:S01]  /*2790*/  ULEA UR4, UR34, UR35, 0x3 ;  /* 0x0000002322047291 */ /* 0x000fe2000f8e18ff */
[----:B------:R-:W-:Y:S01]  /*27a0*/  MOV R0, UR29 ;  /* 0x0000001d00007c02 */ /* 0x000fe20008000f00 */
[----:B------:R-:W-:Y:S01]  /*27b0*/  @!P1 SYNCS.ARRIVE.TRANS64.A1T0 RZ, [UR35+0x1e8], RZ ;  /* 0x0001e8ffffff99a7 */ /* 0x000fe20008100023 */
[----:B------:R-:W-:Y:S02]  /*27c0*/  UISETP.GT.AND UP0, UPT, UR60, UR59, UPT ;  /* 0x0000003b3c00728c */ /* 0x000fe4000bf04270 */
[----:B------:R-:W-:-:S04]  /*27d0*/  SHF.L.U32 R0, R0, 0x1f, RZ ;  /* 0x0000001f00007819 */ /* 0x000fc800000006ff */
[----:B--2-4-:R2:W4:Y:S03]  /*27e0*/  SYNCS.PHASECHK.TRANS64.TRYWAIT P0, [UR4+0xd0], R0 ;  /* 0x0000d000ff0075a7 */ /* 0x0145260008001104 */
[----:B------:R-:W-:Y:S05]  /*27f0*/  BRA.U !UP0, `(.L_x_30) ;  /* 0x0000000508647547 */ /* 0x000fea000b800000 */
[----:B------:R-:W1:Y:S01]  /*2800*/  LDCU.64 UR8, c[0x0][0x5c0] ;  /* 0x0000b800ff0877ac */ /* 0x000e620008000a00 */
[----:B------:R-:W1:Y:S01]  /*2810*/  LDCU.64 UR44, c[0x0][0x5f8] ;  /* 0x0000bf00ff2c77ac */ /* 0x000e620008000a00 */
[----:B------:R-:W3:Y:S01]  /*2820*/  LDCU UR11, c[0x0][0x5c8] ;  /* 0x0000b900ff0b77ac */ /* 0x000ee20008000800 */
[----:B------:R-:W3:Y:S01]  /*2830*/  LDCU UR37, c[0x0][0x600] ;  /* 0x0000c000ff2577ac */ /* 0x000ee20008000800 */
[----:B------:R-:W2:Y:S01]  /*2840*/  LDCU UR23, c[0x0][0x5a8] ;  /* 0x0000b500ff1777ac */ /* 0x000ea20008000800 */
[----:B------:R-:W2:Y:S01]  /*2850*/  LDCU UR22, c[0x0][0x59c] ;  /* 0x0000b380ff1677ac */ /* 0x000ea20008000800 */
[----:B-1----:R-:W-:Y:S01]  /*2860*/  UIMAD UR38, UR49, UR9, UR45 ;  /* 0x00000009312672a4 */ /* 0x002fe2000f8e022d */
[----:B------:R-:W1:Y:S01]  /*2870*/  LDCU UR18, c[0x0][0x590] ;  /* 0x0000b200ff1277ac */ /* 0x000e620008000800 */
[----:B------:R-:W1:Y:S01]  /*2880*/  LDCU UR27, c[0x0][0x594] ;  /* 0x0000b280ff1b77ac */ /* 0x000e620008000800 */
[----:B------:R-:W1:Y:S01]  /*2890*/  LDCU UR26, c[0x0][0x598] ;  /* 0x0000b300ff1a77ac */ /* 0x000e620008000800 */
[----:B------:R-:W1:Y:S01]  /*28a0*/  LDCU UR25, c[0x0][0x5ac] ;  /* 0x0000b580ff1977ac */ /* 0x000e620008000800 */
[----:B------:R-:W1:Y:S01]  /*28b0*/  LDCU UR24, c[0x0][0x5b0] ;  /* 0x0000b600ff1877ac */ /* 0x000e620008000800 */
[----:B------:R-:W1:Y:S01]  /*28c0*/  LDCU UR5, c[0x0][0x5cc] ;  /* 0x0000b980ff0577ac */ /* 0x000e620008000800 */
[----:B------:R-:W1:Y:S01]  /*28d0*/  LDCU UR4, c[0x0][0x5ec] ;  /* 0x0000bd80ff0477ac */ /* 0x000e620008000800 */
[----:B------:R-:W1:Y:S01]  /*28e0*/  LDCU.64 UR20, c[0x0][0x5a0] ;  /* 0x0000b400ff1477ac */ /* 0x000e620008000a00 */
[----:B------:R-:W1:Y:S01]  /*28f0*/  LDCU.64 UR16, c[0x0][0x5d0] ;  /* 0x0000ba00ff1077ac */ /* 0x000e620008000a00 */
[----:B------:R-:W1:Y:S01]  /*2900*/  LDCU.64 UR6, c[0x0][0x5f0] ;  /* 0x0000be00ff0677ac */ /* 0x000e620008000a00 */
[----:B------:R-:W-:-:S02]  /*2910*/  UIMAD UR44, UR54, UR8, UR44 ;  /* 0x00000008362c72a4 */ /* 0x000fc4000f8e022c */
[----:B------:R-:W-:Y:S02]  /*2920*/  UIADD3 UR45, UPT, UPT, UR61, UR19, URZ ;  /* 0x000000133d2d7290 */ /* 0x000fe4000fffe0ff */
[----:B---3--:R-:W-:Y:S01]  /*2930*/  UIMAD UR37, UR48, UR11, UR37 ;  /* 0x0000000b302572a4 */ /* 0x008fe2000f8e0225 */
[----:B--2---:R-:W-:-:S11]  /*2940*/  UMOV UR14, UR34 ;  /* 0x00000022000e7c82 */ /* 0x004fd60008000000 */
.L_x_36:
[----:B---3--:R-:W-:Y:S01]  /*2950*/  @!P3 MOV R3, 0x4000 ;  /* 0x000040000003b802 */ /* 0x008fe20000000f00 */
[----:B------:R-:W-:Y:S01]  /*2960*/  ULEA UR11, UR14, UR35, 0x3 ;  /* 0x000000230e0b7291 */ /* 0x000fe2000f8e18ff */
[----:B--2-4-:R-:W-:Y:S11]  /*2970*/  @P0 BRA `(.L_x_31) ;  /* 0x0000000000100947 */ /* 0x014ff60003800000 */
[----:B------:R-:W-:Y:S04]  /*2980*/  MOV R4, UR29 ;  /* 0x0000001d00047c02 */ /* 0x000fe80008000f00 */
[----:B------:R-:W-:Y:S04]  /*2990*/  SHF.L.U32 R4, R4, 0x1f, RZ ;  /* 0x0000001f04047819 */ /* 0x000fe800000006ff */
[----:B------:R-:W2:Y:S02]  /*29a0*/  SYNCS.PHASECHK.TRANS64.TRYWAIT P0, [UR11+0xd0], R4 ;  /* 0x0000d004ff0075a7 */ /* 0x000ea4000800110b */
[----:B--2---:R-:W-:Y:S05]  /*29b0*/  @!P0 BRA `(.L_x_32) ;  /* 0x0000008400948947 */ /* 0x004fea0003800000 */
.L_x_31:
[----:B------:R3:W-:Y:S01]  /*29c0*/  @!P3 SYNCS.ARRIVE.TRANS64 RZ, [UR11], R3 ;  /* 0x00000003ffffb9a7 */ /* 0x0007e2000800000b */
[----:B------:R-:W-:Y:S04]  /*29d0*/  ULOP3.LUT UR8, UR47, 0x2, URZ, 0xfc, !UPT ;  /* 0x000000022f087892 */ /* 0x000fe8000f8efcff */
[----:B------:R-:W-:Y:S09]  /*29e0*/  UISETP.NE.AND UP0, UPT, UR8, 0x2, UPT ;  /* 0x000000020800788c */ /* 0x000ff2000bf05270 */
[----:B------:R-:W-:Y:S05]  /*29f0*/  BRA.U UP0, `(.L_x_33) ;  /* 0x0000000100047547 */ /* 0x000fea000b800000 */
[----:B-1----:R-:W-:Y:S05]  /*2a00*/  BPT.TRAP 0x1 ;  /* 0x000000040000795c */ /* 0x002fea0000300000 */
.L_x_33:
[----:B------:R-:W-:Y:S04]  /*2a10*/  BSSY.RECONVERGENT B0, `(.L_x_34) ;  /* 0x0000003000007945 */ /* 0x000fe80003800200 */
[----:B------:R-:W-:Y:S05]  /*2a20*/  @P2 BRA `(.L_x_35) ;  /* 0x0000000000042947 */ /* 0x000fea0003800000 */
[----:B-1----:R-:W-:Y:S05]  /*2a30*/  BPT.TRAP 0x1 ;  /* 0x000000040000795c */ /* 0x002fea0000300000 */
.L_x_35:
[----:B-1----:R-:W-:Y:S05]  /*2a40*/  BSYNC.RECONVERGENT B0 ;  /* 0x0000000000007941 */ /* 0x002fea0003800200 */
.L_x_34:
[----:B------:R-:W-:Y:S02]  /*2a50*/  UIADD3 UR8, UPT, UPT, UR14, 0x1, URZ ;  /* 0x000000010e087890 */ /* 0x000fe4000fffe0ff */
[----:B------:R-:W-:Y:S02]  /*2a60*/  USHF.L.U32 UR43, UR19, 0x5, URZ ;  /* 0x00000005132b7899 */ /* 0x000fe400080006ff */
[----:B------:R-:W-:Y:S02]  /*2a70*/  UISETP.NE.AND UP0, UPT, UR8, 0x1a, UPT ;  /* 0x0000001a0800788c */ /* 0x000fe4000bf05270 */
[----:B------:R-:W-:Y:S02]  /*2a80*/  ULEA UR28, UR14, UR35, 0xc ;  /* 0x000000230e1c7291 */ /* 0x000fe4000f8e60ff */
[----:B------:R-:W-:Y:S02]  /*2a90*/  USEL UR9, URZ, 0x1, UP0 ;  /* 0x00000001ff097887 */ /* 0x000fe40008000000 */
[----:B------:R-:W-:Y:S02]  /*2aa0*/  USEL UR34, UR8, URZ, UP0 ;  /* 0x000000ff08227287 */ /* 0x000fe40008000000 */
[----:B------:R-:W-:Y:S02]  /*2ab0*/  ULOP3.LUT UR29, UR29, UR9, URZ, 0x3c, !UPT ;  /* 0x000000091d1d7292 */ /* 0x000fe4000f8e3cff */
[----:B------:R-:W-:Y:S02]  /*2ac0*/  ULEA UR8, UR34, UR35, 0x3 ;  /* 0x0000002322087291 */ /* 0x000fe4000f8e18ff */
[----:B------:R-:W-:Y:S02]  /*2ad0*/  UISETP.NE.AND UP0, UPT, UR18, 0x1, UPT ;  /* 0x000000011200788c */ /* 0x000fe4000bf05270 */
[----:B------:R-:W-:Y:S01]  /*2ae0*/  ULOP3.LUT UR41, UR11, 0xfefffff8, URZ, 0xc0, !UPT ;  /* 0xfefffff80b297892 */ /* 0x000fe2000f8ec0ff */
[----:B--2---:R-:W-:Y:S01]  /*2af0*/  MOV R0, UR29 ;  /* 0x0000001d00007c02 */ /* 0x004fe20008000f00 */
[----:B------:R-:W-:Y:S02]  /*2b00*/  UISETP.NE.AND UP2, UPT, UR23, 0x1, UPT ;  /* 0x000000011700788c */ /* 0x000fe4000bf45270 */
[----:B------:R-:W-:Y:S01]  /*2b10*/  UIADD3 UR32, UP1, UPT, UR50, 0x80, URZ ;  /* 0x0000008032207890 */ /* 0x000fe2000ff3e0ff */
[----:B------:R-:W-:Y:S01]  /*2b20*/  SHF.L.U32 R0, R0, 0x1f, RZ ;  /* 0x0000001f00007819 */ /* 0x000fe200000006ff */
[----:B------:R-:W-:Y:S02]  /*2b30*/  UIADD3 UR40, UPT, UPT, UR28, 0x4400, URZ ;  /* 0x000044001c287890 */ /* 0x000fe4000fffe0ff */
[----:B------:R-:W-:Y:S01]  /*2b40*/  UIADD3.X UR33, UPT, UPT, URZ, UR51, URZ, UP1, !UPT ;  /* 0x00000033ff217290 */ /* 0x000fe20008ffe4ff */
[----:B------:R1:W2:Y:S01]  /*2b50*/  SYNCS.PHASECHK.TRANS64.TRYWAIT P0, [UR8+0xd0], R0 ;  /* 0x0000d000ff0075a7 */ /* 0x0002a20008001108 */
[----:B------:R-:W-:Y:S02]  /*2b60*/  UIMAD.WIDE.U32 UR8, UR43, UR27, URZ ;  /* 0x0000001b2b0872a5 */ /* 0x000fe4000f8e00ff */
[----:B------:R-:W-:Y:S02]  /*2b70*/  UIADD3 UR19, UPT, UPT, UR19, 0x1, URZ ;  /* 0x0000000113137890 */ /* 0x000fe4000fffe0ff */
[----:B------:R-:W-:Y:S01]  /*2b80*/  USHF.R.U32.HI UR9, URZ, UR26, UR9 ;  /* 0x0000001aff097299 */ /* 0x000fe20008011609 */
[----:B------:R-:W-:Y:S01]  /*2b90*/  UMOV UR48, 0x0 ;  /* 0x0000000000307882 */ /* 0x000fe20000000000 */
[----:B------:R-:W-:Y:S02]  /*2ba0*/  UMOV UR49, 0x10000000 ;  /* 0x1000000000317882 */ /* 0x000fe40000000000 */
[----:B------:R-:W-:Y:S01]  /*2bb0*/  USEL UR9, UR43, UR9, !UP0 ;  /* 0x000000092b097287 */ /* 0x000fe2000c000000 */
[----:B------:R-:W-:Y:S01]  /*2bc0*/  UTMALDG.2D.2CTA [UR40], [UR32], desc[UR48] ;  /* 0x00003028200075b4 */ /* 0x000fe20008209000 */
        /* <DEDUP_REMOVED lines=9> */
[----:B------:R-:W-:Y:S03]  /*2c60*/  UIADD3 UR30, UP0, UPT, UR50, 0x180, URZ ;  /* 0x00000180321e7890 */ /* 0x000fe6000ff1e0ff */
[----:B------:R-:W-:Y:S01]  /*2c70*/  UMOV UR8, UR15 ;  /* 0x0000000f00087c82 */ /* 0x000fe20008000000 */
[----:B------:R-:W-:Y:S02]  /*2c80*/  UIADD3.X UR31, UPT, UPT, URZ, UR51, URZ, UP0, !UPT ;  /* 0x00000033ff1f7290 */ /* 0x000fe400087fe4ff */
[----:B------:R-:W-:Y:S02]  /*2c90*/  USHF.R.U32.HI UR11, URZ, UR24, UR8 ;  /* 0x00000018ff0b7299 */ /* 0x000fe40008011608 */
[----:B------:R-:W-:Y:S02]  /*2ca0*/  UIADD3 UR8, UPT, UPT, UR28, 0x1e400, URZ ;  /* 0x0001e4001c087890 */ /* 0x000fe4000fffe0ff */
        /* <DEDUP_REMOVED lines=9> */
[----:B------:R-:W-:Y:S01]  /*2d40*/  UMOV UR9, UR41 ;  /* 0x0000002900097c82 */ /* 0x000fe20008000000 */
[----:B------:R-:W-:Y:S07]  /*2d50*/  UISETP.NE.AND UP0, UPT, UR19, UR45, UPT ;  /* 0x0000002d1300728c */ /* 0x000fee000bf05270 */
[----:B------:R4:W-:Y:S02]  /*2d60*/  UTMALDG.5D.IM2COL.2CTA [UR8], [UR30], UR15, desc[UR48] ;  /* 0x000030081e0073b4 */ /* 0x0009e4000826100f */
[----:B----4-:R-:W-:Y:S01]  /*2d70*/  UMOV UR14, UR34 ;  /* 0x00000022000e7c82 */ /* 0x010fe20008000000 */
[----:B-1----:R-:W-:Y:S05]  /*2d80*/  BRA.U UP0, `(.L_x_36) ;  /* 0xfffffff900f07547 */ /* 0x002fea000b83ffff */
.L_x_30:
[----:B---3--:R-:W-:Y:S01]  /*2d90*/  SHF.L.U32 R3, R2, 0x1f, RZ ;  /* 0x0000001f02037819 */ /* 0x008fe200000006ff */
[----:B------:R-:W-:-:S03]  /*2da0*/  NOP ;  /* 0x0000000000007918 */ /* 0x000fc60000000000 */
[----:B--2-4-:R-:W2:Y:S02]  /*2db0*/  SYNCS.PHASECHK.TRANS64.TRYWAIT P0, [UR35+0x1f0], R3 ;  /* 0x0001f003ff0075a7 */ /* 0x014ea40008001123 */
[----:B--2---:R-:W-:Y:S05]  /*2dc0*/  @!P0 BRA `(.L_x_37) ;  /* 0x0000008000a88947 */ /* 0x004fea0003800000 */
.L_x_168:
[----:B------:R-:W3:Y:S01]  /*2dd0*/  LDS.128 R4, [UR35+0x230] ;  /* 0x00023023ff047984 */ /* 0x000ee20008000c00 */
[----:B------:R-:W-:Y:S02]  /*2de0*/  UIADD3 UR4, UPT, UPT, UR35, 0x1f8, URZ ;  /* 0x000001f823047890 */ /* 0x000fe4000fffe0ff */
[----:B------:R-:W-:Y:S01]  /*2df0*/  UISETP.GE.AND UP0, UPT, UR39, 0x1, UPT ;  /* 0x000000012700788c */ /* 0x000fe2000bf06270 */
[----:B------:R-:W-:Y:S01]  /*2e00*/  @!PT LDS RZ, [RZ] ;  /* 0x00000000fffff984 */ /* 0x000fe20000000800 */
[----:B------:R-:W-:Y:S01]  /*2e10*/  @!PT LDS RZ, [RZ] ;  /* 0x00000000fffff984 */ /* 0x000fe20000000800 */
[----:B------:R-:W-:Y:S01]  /*2e20*/  @!PT LDS RZ, [RZ] ;  /* 0x00000000fffff984 */ /* 0x000fe20000000800 */
[----:B------:R-:W-:Y:S01]  /*2e30*/  @!PT LDS RZ, [RZ] ;  /* 0x00000000fffff984 */ /* 0x000fe20000000800 */
[----:B------:R4:W-:Y:S06]  /*2e40*/  MEMBAR.ALL.CTA ;  /* 0x0000000000007992 */ /* 0x0009ec0000008000 */
[----:B----4-:R-:W4:Y:S01]  /*2e50*/  FENCE.VIEW.ASYNC.S ;  /* 0x00000000000073c6 */ /* 0x010f220000000000 */
[----:B------:R-:W-:-:S09]  /*2e60*/  UPRMT UR4, URZ, 0x654, UR4 ;  /* 0x00000654ff047896 */ /* 0x000fd20008000004 */
[----:B----4-:R-:W-:Y:S01]  /*2e70*/  SYNCS.ARRIVE.TRANS64.RED.A1T0 RZ, [UR4], RZ ;  /* 0x000000ffffff79a7 */ /* 0x010fe20008100404 */
[----:B---3--:R-:W-:-:S13]  /*2e80*/  LOP3.LUT P0, RZ, R6, 0x1, RZ, 0xc0, !PT ;  /* 0x0000000106ff7812 */ /* 0x008fda000780c0ff */
[----:B------:R-:W-:Y:S01]  /*2e90*/  VOTEU.ANY UP1, P0 ;  /* 0x0000000000ff7886 */ /* 0x000fe20000020100 */
[----:B------:R-:W-:-:S13]  /*2ea0*/  PLOP3.LUT P0, PT, PT, PT, UP1, 0x80, 0x8 ;  /* 0x000000000008781c */ /* 0x000fda0003f0f018 */
[----:B--2---:R-:W-:Y:S02]  /*2eb0*/  @P0 MOV R0, R4 ;  /* 0x0000000400000202 */ /* 0x004fe40000000f00 */
[----:B------:R-:W-:Y:S02]  /*2ec0*/  @P0 LOP3.LUT R4, R5, 0xffff, RZ, 0xc0, !PT ;  /* 0x0000ffff05040812 */ /* 0x000fe400078ec0ff */
[----:B------:R-:W-:Y:S02]  /*2ed0*/  @P0 R2UR UR6, R0 ;  /* 0x00000000000602ca */ /* 0x000fe400000e0000 */
[----:B------:R-:W-:-:S11]  /*2ee0*/  @P0 R2UR UR5, R4 ;  /* 0x00000000040502ca */ /* 0x000fd600000e0000 */
[----:B------:R-:W-:Y:S02]  /*2ef0*/  @UP1 UMOV UR53, UR6 ;  /* 0x0000000600351c82 */ /* 0x000fe40008000000 */
[----:B-1----:R-:W-:Y:S01]  /*2f00*/  @UP1 UMOV UR52, UR5 ;  /* 0x0000000500341c82 */ /* 0x002fe20008000000 */
[----:B------:R-:W-:Y:S05]  /*2f10*/  BRA.U !UP0, `(.L_x_38) ;  /* 0x0000000108d47547 */ /* 0x000fea000b800000 */
[----:B------:R-:W1:Y:S01]  /*2f20*/  LDCU.128 UR16, c[0x0][0xc10] ;  /* 0x00018200ff1077ac */ /* 0x000e620008000c00 */
[----:B------:R-:W2:Y:S01]  /*2f30*/  LDCU UR20, c[0x0][0xc20] ;  /* 0x00018400ff1477ac */ /* 0x000ea20008000800 */
[----:B------:R-:W3:Y:S01]  /*2f40*/  LDCU UR13, c[0x0][0xc0c] ;  /* 0x00018180ff0d77ac */ /* 0x000ee20008000800 */
[----:B------:R-:W4:Y:S01]  /*2f50*/  LDCU.64 UR14, c[0x0][0xc28] ;  /* 0x00018500ff0e77ac */ /* 0x000f220008000a00 */
[----:B------:R-:W-:Y:S02]  /*2f60*/  UISETP.NE.AND UP3, UPT, UR39, 0x1, UPT ;  /* 0x000000012700788c */ /* 0x000fe4000bf65270 */
[----:B-1----:R-:W-:Y:S02]  /*2f70*/  UIMAD.WIDE.U32 UR4, UR56, UR19, URZ ;  /* 0x00000013380472a5 */ /* 0x002fe4000f8e00ff */
[----:B------:R-:W-:Y:S02]  /*2f80*/  UIMAD.WIDE.U32 UR6, UR58, UR16, URZ ;  /* 0x000000103a0672a5 */ /* 0x000fe4000f8e00ff */
[----:B------:R-:W-:-:S02]  /*2f90*/  UISETP.NE.AND UP0, UPT, UR18, 0x1, UPT ;  /* 0x000000011200788c */ /* 0x000fc4000bf05270 */
[----:B------:R-:W-:Y:S01]  /*2fa0*/  UIMAD.WIDE.U32 UR10, UR52, UR19, URZ ;  /* 0x00000013340a72a5 */ /* 0x000fe2000f8e00ff */
[----:B------:R-:W-:Y:S01]  /*2fb0*/  UMOV UR4, UR5 ;  /* 0x0000000500047c82 */ /* 0x000fe20008000000 */
[----:B---3--:R-:W-:Y:S02]  /*2fc0*/  UISETP.NE.AND UP2, UPT, UR13, 0x1, UPT ;  /* 0x000000010d00788c */ /* 0x008fe4000bf45270 */
[----:B--2---:R-:W-:Y:S02]  /*2fd0*/  USHF.R.U32.HI UR5, URZ, UR20, UR4 ;  /* 0x00000014ff057299 */ /* 0x004fe40008011604 */
[----:B------:R-:W-:Y:S01]  /*2fe0*/  UIMAD.WIDE.U32 UR8, UR53, UR16, URZ ;  /* 0x00000010350872a5 */ /* 0x000fe2000f8e00ff */
[----:B------:R-:W-:Y:S01]  /*2ff0*/  UMOV UR4, UR7 ;  /* 0x0000000700047c82 */ /* 0x000fe20008000000 */
[----:B------:R-:W-:Y:S02]  /*3000*/  USEL UR5, UR56, UR5, !UP0 ;  /* 0x0000000538057287 */ /* 0x000fe4000c000000 */
[----:B------:R-:W-:-:S02]  /*3010*/  USHF.R.U32.HI UR4, URZ, UR17, UR4 ;  /* 0x00000011ff047299 */ /* 0x000fc40008011604 */
[----:B----4-:R-:W-:Y:S02]  /*3020*/  UIMAD.WIDE.U32 UR6, UR5, UR14, URZ ;  /* 0x0000000e050672a5 */ /* 0x010fe4000f8e00ff */
[----:B------:R-:W-:Y:S01]  /*3030*/  USEL UR12, UR58, UR4, !UP2 ;  /* 0x000000043a0c7287 */ /* 0x000fe2000d000000 */
[----:B------:R-:W-:Y:S02]  /*3040*/  UMOV UR8, UR9 ;  /* 0x0000000900087c82 */ /* 0x000fe40008000000 */
[----:B------:R-:W-:Y:S01]  /*3050*/  UMOV UR4, UR11 ;  /* 0x0000000b00047c82 */ /* 0x000fe20008000000 */
[----:B------:R-:W-:Y:S01]  /*3060*/  UIMAD.WIDE.U32 UR10, UR12, UR14, URZ ;  /* 0x0000000e0c0a72a5 */ /* 0x000fe2000f8e00ff */
[----:B------:R-:W-:Y:S01]  /*3070*/  UMOV UR6, UR7 ;  /* 0x0000000700067c82 */ /* 0x000fe20008000000 */
[----:B------:R-:W-:Y:S02]  /*3080*/  USHF.R.U32.HI UR4, URZ, UR20, UR4 ;  /* 0x00000014ff047299 */ /* 0x000fe40008011604 */
[----:B------:R-:W-:-:S02]  /*3090*/  @UP3 USHF.R.U32.HI UR5, URZ, UR15, UR6 ;  /* 0x0000000fff053299 */ /* 0x000fc40008011606 */
[----:B------:R-:W-:Y:S01]  /*30a0*/  USHF.R.U32.HI UR17, URZ, UR17, UR8 ;  /* 0x00000011ff117299 */ /* 0x000fe20008011608 */
[----:B------:R-:W-:Y:S01]  /*30b0*/  UMOV UR6, UR11 ;  /* 0x0000000b00067c82 */ /* 0x000fe20008000000 */
[----:B------:R-:W-:Y:S02]  /*30c0*/  USEL UR4, UR52, UR4, !UP0 ;  /* 0x0000000434047287 */ /* 0x000fe4000c000000 */
[----:B------:R-:W-:Y:S02]  /*30d0*/  @UP3 USHF.R.U32.HI UR12, URZ, UR15, UR6 ;  /* 0x0000000fff0c3299 */ /* 0x000fe40008011606 */
[----:B------:R-:W-:Y:S02]  /*30e0*/  UIMAD UR6, UR39, UR5, URZ ;  /* 0x00000005270672a4 */ /* 0x000fe4000f8e02ff */
[----:B------:R-:W-:Y:S02]  /*30f0*/  USEL UR5, UR53, UR17, !UP2 ;  /* 0x0000001135057287 */ /* 0x000fe4000d000000 */
[----:B------:R-:W-:-:S02]  /*3100*/  UIMAD UR8, UR39, UR12, URZ ;  /* 0x0000000c270872a4 */ /* 0x000fc4000f8e02ff */
[----:B------:R-:W-:Y:S02]  /*3110*/  UISETP.GE.AND UP0, UPT, UR4, UR6, UPT ;  /* 0x000000060400728c */ /* 0x000fe4000bf06270 */
[----:B------:R-:W-:Y:S02]  /*3120*/  UIMAD.WIDE.U32 UR6, UR4, UR14, URZ ;  /* 0x0000000e040672a5 */ /* 0x000fe4000f8e00ff */
[----:B------:R-:W-:Y:S02]  /*3130*/  UISETP.GE.OR UP0, UPT, UR5, UR8, UP0 ;  /* 0x000000080500728c */ /* 0x000fe40008706670 */
[----:B------:R-:W-:Y:S02]  /*3140*/  UIMAD.WIDE.U32 UR8, UR5, UR14, URZ ;  /* 0x0000000e050872a5 */ /* 0x000fe4000f8e00ff */
[----:B------:R-:W-:Y:S01]  /*3150*/  UIADD3 UR10, UPT, UPT, -UR4, URZ, URZ ;  /* 0x000000ff040a7290 */ /* 0x000fe2000fffe1ff */
[----:B------:R-:W-:Y:S02]  /*3160*/  UMOV UR6, UR7 ;  /* 0x0000000700067c82 */ /* 0x000fe40008000000 */
[----:B------:R-:W-:-:S02]  /*3170*/  USHF.R.U32.HI UR6, URZ, UR15, UR6 ;  /* 0x0000000fff067299 */ /* 0x000fc40008011606 */
[----:B------:R-:W-:Y:S02]  /*3180*/  UIMAD UR10, UR18, UR10, UR52 ;  /* 0x0000000a120a72a4 */ /* 0x000fe4000f8e0234 */
[----:B------:R-:W-:Y:S01]  /*3190*/  USEL UR6, UR4, UR6, !UP3 ;  /* 0x0000000604067287 */ /* 0x000fe2000d800000 */
[----:B------:R-:W-:Y:S01]  /*31a0*/  @!UP0 UMOV UR7, UR9 ;  /* 0x0000000900078c82 */ /* 0x000fe20008000000 */
[----:B------:R-:W-:Y:S02]  /*31b0*/  UIADD3 UR9, UPT, UPT, -UR5, URZ, URZ ;  /* 0x000000ff05097290 */ /* 0x000fe4000fffe1ff */
[----:B------:R-:W-:Y:S02]  /*31c0*/  @!UP0 USHF.R.U32.HI UR7, URZ, UR15, UR7 ;  /* 0x0000000fff078299 */ /* 0x000fe40008011607 */
[----:B------:R-:W-:Y:S02]  /*31d0*/  UIADD3 UR8, UPT, UPT, -UR6, URZ, URZ ;  /* 0x000000ff06087290 */ /* 0x000fe4000fffe1ff */
[----:B------:R-:W-:-:S02]  /*31e0*/  @!UP0 USEL UR7, UR5, UR7, !UP3 ;  /* 0x0000000705078287 */ /* 0x000fc4000d800000 */
[----:B------:R-:W-:Y:S02]  /*31f0*/  UIMAD UR8, UR39, UR8, UR4 ;  /* 0x00000008270872a4 */ /* 0x000fe4000f8e0204 */
[----:B------:R-:W-:Y:S02]  /*3200*/  @!UP0 UIADD3 UR6, UPT, UPT, UR6, -UR7, URZ ;  /* 0x8000000706068290 */ /* 0x000fe4000fffe0ff */
[----:B------:R-:W-:Y:S02]  /*3210*/  @!UP0 UIMAD UR7, UR8, UR12, UR7 ;  /* 0x0000000c080782a4 */ /* 0x000fe4000f8e0207 */
[----:B------:R-:W-:Y:S02]  /*3220*/  @!UP0 UIMAD UR4, UR39, UR6, UR5 ;  /* 0x00000006270482a4 */ /* 0x000fe4000f8e0205 */
[----:B------:R-:W-:Y:S02]  /*3230*/  UIMAD UR6, UR13, UR9, UR53 ;  /* 0x000000090d0672a4 */ /* 0x000fe4000f8e0235 */
[----:B------:R-:W-:Y:S01]  /*3240*/  UIMAD UR52, UR4, UR18, UR10 ;  /* 0x00000012043472a4 */ /* 0x000fe2000f8e020a */
[----:B------:R-:W-:-:S02]  /*3250*/  @!UP0 UMOV UR5, UR7 ;  /* 0x0000000700058c82 */ /* 0x000fc40008000000 */
[----:B------:R-:W-:-:S12]  /*3260*/  UIMAD UR53, UR5, UR13, UR6 ;  /* 0x0000000d053572a4 */ /* 0x000fd8000f8e0206 */
.L_x_38:
[----:B------:R-:W1:Y:S02]  /*3270*/  LDCU UR4, c[0x0][0xc30] ;  /* 0x00018600ff0477ac */ /* 0x000e640008000800 */
[----:B-1----:R-:W-:-:S09]  /*3280*/  UISETP.NE.AND UP0, UPT, UR4, 0x1, UPT ;  /* 0x000000010400788c */ /* 0x002fd2000bf05270 */
[----:B------:R-:W-:Y:S05]  /*3290*/  BRA.U UP0, `(.L_x_39) ;  /* 0x0000000100447547 */ /* 0x000fea000b800000 */
[----:B------:R-:W1:Y:S01]  /*32a0*/  LDCU.128 UR8, c[0x0][0xc10] ;  /* 0x00018200ff0877ac */ /* 0x000e620008000c00 */
[----:B------:R-:W2:Y:S01]  /*32b0*/  LDCU UR12, c[0x0][0xc0c] ;  /* 0x00018180ff0c77ac */ /* 0x000ea20008000800 */
[----:B------:R-:W3:Y:S01]  /*32c0*/  LDCU UR13, c[0x0][0xc20] ;  /* 0x00018400ff0d77ac */ /* 0x000ee20008000800 */
[----:B-1----:R-:W-:Y:S02]  /*32d0*/  UIMAD.WIDE.U32 UR6, UR53, UR8, URZ ;  /* 0x00000008350672a5 */ /* 0x002fe4000f8e00ff */
[----:B------:R-:W-:Y:S02]  /*32e0*/  UIMAD.WIDE.U32 UR4, UR52, UR11, URZ ;  /* 0x0000000b340472a5 */ /* 0x000fe4000f8e00ff */
[----:B--2---:R-:W-:Y:S02]  /*32f0*/  UISETP.NE.AND UP2, UPT, UR12, 0x1, UPT ;  /* 0x000000010c00788c */ /* 0x004fe4000bf45270 */
[----:B------:R-:W-:Y:S01]  /*3300*/  UISETP.NE.AND UP0, UPT, UR10, 0x1, UPT ;  /* 0x000000010a00788c */ /* 0x000fe2000bf05270 */
[----:B------:R-:W-:-:S02]  /*3310*/  UMOV UR6, UR7 ;  /* 0x0000000700067c82 */ /* 0x000fc40008000000 */
[----:B------:R-:W-:Y:S01]  /*3320*/  UMOV UR4, UR5 ;  /* 0x0000000500047c82 */ /* 0x000fe20008000000 */
[----:B------:R-:W-:Y:S02]  /*3330*/  USHF.R.U32.HI UR6, URZ, UR9, UR6 ;  /* 0x00000009ff067299 */ /* 0x000fe40008011606 */
[----:B---3--:R-:W-:Y:S02]  /*3340*/  USHF.R.U32.HI UR4, URZ, UR13, UR4 ;  /* 0x0000000dff047299 */ /* 0x008fe40008011604 */
[----:B------:R-:W-:Y:S02]  /*3350*/  USEL UR5, UR53, UR6, !UP2 ;  /* 0x0000000635057287 */ /* 0x000fe4000d000000 */
[----:B------:R-:W-:-:S04]  /*3360*/  USEL UR4, UR52, UR4, !UP0 ;  /* 0x0000000434047287 */ /* 0x000fc8000c000000 */
[----:B------:R-:W-:Y:S02]  /*3370*/  UIADD3 UR6, UPT, UPT, UR5, -UR4, URZ ;  /* 0x8000000405067290 */ /* 0x000fe4000fffe0ff */
[----:B------:R-:W-:Y:S02]  /*3380*/  UIADD3 UR4, UPT, UPT, -UR5, UR4, URZ ;  /* 0x0000000405047290 */ /* 0x000fe4000fffe1ff */
[----:B------:R-:W-:Y:S02]  /*3390*/  UIMAD UR52, UR6, UR10, UR52 ;  /* 0x0000000a063472a4 */ /* 0x000fe4000f8e0234 */
[----:B------:R-:W-:-:S12]  /*33a0*/  UIMAD UR53, UR4, UR12, UR53 ;  /* 0x0000000c043572a4 */ /* 0x000fd8000f8e0235 */
.L_x_39:
[----:B------:R-:W-:Y:S02]  /*33b0*/  R2UR UR5, R52 ;  /* 0x00000000340572ca */ /* 0x000fe400000e0000 */
[----:B------:R-:W-:Y:S02]  /*33c0*/  R2UR UR4, R51 ;  /* 0x00000000330472ca */ /* 0x000fe400000e0000 */
[----:B------:R-:W-:Y:S02]  /*33d0*/  PLOP3.LUT P1, PT, PT, PT, PT, 0x80, 0x8 ;  /* 0x000000000008781c */ /* 0x000fe40003f2f070 */
[----:B------:R-:W-:-:S07]  /*33e0*/  LOP3.LUT R2, R2, 0x1, RZ, 0x3c, !PT ;  /* 0x0000000102027812 */ /* 0x000fce00078e3cff */
[----:B------:R-:W-:Y:S02]  /*33f0*/  UIADD3 UR20, UPT, UPT, UR53, UR5, URZ ;  /* 0x0000000535147290 */ /* 0x000fe4000fffe0ff */
[----:B------:R-:W-:Y:S01]  /*3400*/  UIADD3 UR18, UPT, UPT, UR52, UR4, URZ ;  /* 0x0000000434127290 */ /* 0x000fe2000fffe0ff */
[----:B------:R-:W-:Y:S11]  /*3410*/  BRA.U UP1, `(.L_x_40) ;  /* 0xffffffe501a07547 */ /* 0x000ff6000b83ffff */
[----:B------:R-:W-:Y:S01]  /*3420*/  UIADD3 UR35, UPT, UPT, UR35, 0xd0, URZ ;  /* 0x000000d023237890 */ /* 0x000fe2000fffe0ff */
[----:B------:R-:W-:-:S03]  /*3430*/  MOV R2, UR29 ;  /* 0x0000001d00027c02 */ /* 0x000fc60008000f00 */
[----:B------:R-:W-:Y:S01]  /*3440*/  ULEA UR4, UR34, UR35, 0x3 ;  /* 0x0000002322047291 */ /* 0x000fe2000f8e18ff */
[----:B------:R-:W-:-:S08]  /*3450*/  SHF.L.U32 R2, R2, 0x1f, RZ ;  /* 0x0000001f02027819 */ /* 0x000fd000000006ff */
[----:B------:R-:W1:Y:S02]  /*3460*/  SYNCS.PHASECHK.TRANS64.TRYWAIT P0, [UR4], R2 ;  /* 0x00000002ff0075a7 */ /* 0x000e640008001104 */
[----:B-1----:R-:W-:Y:S05]  /*3470*/  @!P0 BRA `(.L_x_41) ;  /* 0x0000007c00148947 */ /* 0x002fea0003800000 */
.L_x_170:
[----:B------:R-:W-:-:S04]  /*3480*/  UIADD3 UR4, UPT, UPT, UR34, 0x1, URZ ;  /* 0x0000000122047890 */ /* 0x000fc8000fffe0ff */
[----:B------:R-:W-:-:S04]  /*3490*/  UISETP.NE.AND UP0, UPT, UR4, 0x1a, UPT ;  /* 0x0000001a0400788c */ /* 0x000fc8000bf05270 */
[----:B------:R-:W-:Y:S02]  /*34a0*/  USEL UR5, URZ, 0x1, UP0 ;  /* 0x00000001ff057887 */ /* 0x000fe40008000000 */
[----:B------:R-:W-:Y:S02]  /*34b0*/  USEL UR4, UR4, URZ, UP0 ;  /* 0x000000ff04047287 */ /* 0x000fe40008000000 */
[----:B------:R-:W-:Y:S02]  /*34c0*/  ULOP3.LUT UR6, UR29, UR5, URZ, 0x3c, !UPT ;  /* 0x000000051d067292 */ /* 0x000fe4000f8e3cff */
[----:B------:R-:W-:-:S04]  /*34d0*/  ULEA UR5, UR4, UR35, 0x3 ;  /* 0x0000002304057291 */ /* 0x000fc8000f8e18ff */
[----:B-1----:R-:W-:-:S04]  /*34e0*/  MOV R2, UR6 ;  /* 0x0000000600027c02 */ /* 0x002fc80008000f00 */
[----:B------:R-:W-:-:S04]  /*34f0*/  SHF.L.U32 R2, R2, 0x1f, RZ ;  /* 0x0000001f02027819 */ /* 0x000fc800000006ff */
[----:B------:R-:W1:Y:S02]  /*3500*/  SYNCS.PHASECHK.TRANS64.TRYWAIT P0, [UR5], R2 ;  /* 0x00000002ff0075a7 */ /* 0x000e640008001105 */
[----:B-1----:R-:W-:Y:S05]  /*3510*/  @!P0 BRA `(.L_x_42) ;  /* 0x0000007c00048947 */ /* 0x002fea0003800000 */
.L_x_172:
        /* <DEDUP_REMOVED lines=10> */
.L_x_174:
        /* <DEDUP_REMOVED lines=10> */
.L_x_176:
        /* <DEDUP_REMOVED lines=10> */
.L_x_178:
        /* <DEDUP_REMOVED lines=10> */
.L_x_180:
        /* <DEDUP_REMOVED lines=10> */
.L_x_182:
        /* <DEDUP_REMOVED lines=10> */
.L_x_184:
        /* <DEDUP_REMOVED lines=10> */
.L_x_186:
        /* <DEDUP_REMOVED lines=10> */
.L_x_188:
        /* <DEDUP_REMOVED lines=10> */
.L_x_190:
        /* <DEDUP_REMOVED lines=10> */
.L_x_192:
        /* <DEDUP_REMOVED lines=10> */
.L_x_194:
        /* <DEDUP_REMOVED lines=10> */
.L_x_196:
        /* <DEDUP_REMOVED lines=10> */
.L_x_198:
        /* <DEDUP_REMOVED lines=10> */
.L_x_200:
        /* <DEDUP_REMOVED lines=10> */
.L_x_202:
        /* <DEDUP_REMOVED lines=10> */
.L_x_204:
        /* <DEDUP_REMOVED lines=10> */
.L_x_206:
        /* <DEDUP_REMOVED lines=10> */
.L_x_208:
        /* <DEDUP_REMOVED lines=10> */
.L_x_210:
        /* <DEDUP_REMOVED lines=10> */
.L_x_212:
        /* <DEDUP_REMOVED lines=10> */
.L_x_214:
        /* <DEDUP_REMOVED lines=10> */
.L_x_216:
        /* <DEDUP_REMOVED lines=10> */
.L_x_218:
[----:B------:R-:W-:-:S04]  /*4380*/  UIADD3 UR4, UPT, UPT, UR4, 0x1, URZ ;  /* 0x0000000104047890 */ /* 0x000fc8000fffe0ff */
[----:B------:R-:W-:-:S04]  /*4390*/  UISETP.NE.AND UP0, UPT, UR4, 0x1a, UPT ;  /* 0x0000001a0400788c */ /* 0x000fc8000bf05270 */
[----:B------:R-:W-:Y:S02]  /*43a0*/  USEL UR5, URZ, 0x1, UP0 ;  /* 0x00000001ff057887 */ /* 0x000fe40008000000 */
[----:B------:R-:W-:Y:S02]  /*43b0*/  USEL UR4, UR4, URZ, UP0 ;  /* 0x000000ff04047287 */ /* 0x000fe40008000000 */
[----:B------:R-:W-:Y:S02]  /*43c0*/  ULOP3.LUT UR5, UR6, UR5, URZ, 0x3c, !UPT ;  /* 0x0000000506057292 */ /* 0x000fe4000f8e3cff */
[----:B------:R-:W-:-:S04]  /*43d0*/  ULEA UR4, UR4, UR35, 0x3 ;  /* 0x0000002304047291 */ /* 0x000fc8000f8e18ff */
[----:B-1----:R-:W-:Y:S02]  /*43e0*/  IMAD.U32 R2, RZ, RZ, UR5 ;  /* 0x00000005ff027e24 */ /* 0x002fe4000f8e00ff */
[----:B------:R-:W-:-:S03]  /*43f0*/  MOV R0, UR4 ;  /* 0x0000000400007c02 */ /* 0x000fc60008000f00 */
[----:B------:R-:W-:-:S07]  /*4400*/  SHF.L.U32 R2, R2, 0x1f, RZ ;  /* 0x0000001f02027819 */ /* 0x000fce00000006ff */
.L_x_66:
[----:B-1----:R1:W2:Y:S02]  /*4410*/  SYNCS.PHASECHK.TRANS64.TRYWAIT P0, [R0+URZ], R2 ;  /* 0x00000002000075a7 */ /* 0x0022a400080011ff */
[----:B--2---:R-:W-:Y:S05]  /*4420*/  @!P0 NANOSLEEP.SYNCS 0x989680 ;  /* 0x009896800000895d */ /* 0x004fea0003900000 */
[----:B------:R-:W2:Y:S02]  /*4430*/  @!P0 SYNCS.PHASECHK.TRANS64 P0, [R0+URZ], R2 ;  /* 0x00000002000085a7 */ /* 0x000ea400080010ff */
[----:B--2---:R-:W-:Y:S05]  /*4440*/  @P0 EXIT ;  /* 0x000000000000094d */ /* 0x004fea0003800000 */
[----:B------:R-:W-:Y:S05]  /*4450*/  BRA `(.L_x_66) ;  /* 0xfffffffc00ec7947 */ /* 0x000fea000383ffff */
.L_x_22:
[----:B------:R-:W2:Y:S02]  /*4460*/  S2UR UR4, SR_CgaCtaId ;  /* 0x00000000000479c3 */ /* 0x000ea40000008800 */
[----:B--2---:R-:W-:-:S04]  /*4470*/  UISETP.NE.AND UP0, UPT, UR4, URZ, UPT ;  /* 0x000000ff0400728c */ /* 0x004fc8000bf05270 */
[----:B------:R-:W-:-:S09]  /*4480*/  UISETP.NE.OR UP0, UPT, UR19, 0x1, UP0 ;  /* 0x000000011300788c */ /* 0x000fd20008705670 */
[----:B------:R-:W-:Y:S05]  /*4490*/  BRA.U UP0, `(.L_x_67) ;  /* 0x0000000100b47547 */ /* 0x000fea000b800000 */
[----:B------:R-:W2:Y:S01]  /*44a0*/  S2UR UR5, SR_CgaCtaId ;  /* 0x00000000000579c3 */ /* 0x000ea20000008800 */
[----:B------:R-:W-:Y:S01]  /*44b0*/  UMOV UR4, 0x400 ;  /* 0x0000040000047882 */ /* 0x000fe20000000000 */
[----:B------:R-:W-:Y:S01]  /*44c0*/  HFMA2 R2, -RZ, RZ, 0, 5.9604644775390625e-08 ;  /* 0x00000001ff027431 */ /* 0x000fe200000001ff */
[----:B------:R-:W-:Y:S01]  /*44d0*/  ISETP.GE.U32.AND P0, PT, R3, 0x2, PT ;  /* 0x000000020300780c */ /* 0x000fe20003f06070 */
[----:B------:R-:W-:Y:S01]  /*44e0*/  IMAD.MOV.U32 R8, RZ, RZ, RZ ;  /* 0x000000ffff087224 */ /* 0x000fe200078e00ff */
[----:B--2---:R-:W-:-:S04]  /*44f0*/  ULEA UR4, UR5, UR4, 0x18 ;  /* 0x0000000405047291 */ /* 0x004fc8000f8ec0ff */
[----:B------:R-:W-:Y:S02]  /*4500*/  UIADD3 UR5, UPT, UPT, UR4, 0x1f8, URZ ;  /* 0x000001f804057890 */ /* 0x000fe4000fffe0ff */
[----:B------:R-:W-:Y:S02]  /*4510*/  UIADD3 UR8, UPT, UPT, UR4, 0x1f0, URZ ;  /* 0x000001f004087890 */ /* 0x000fe4000fffe0ff */
[----:B------:R-:W-:-:S12]  /*4520*/  UPRMT UR5, URZ, 0x654, UR5 ;  /* 0x00000654ff057896 */ /* 0x000fd80008000005 */
.L_x_70:
[----:B------:R-:W-:Y:S01]  /*4530*/  SHF.L.U32 R6, R2, 0x1f, RZ ;  /* 0x0000001f02067819 */ /* 0x000fe200000006ff */
[----:B------:R-:W-:Y:S02]  /*4540*/  IMAD.U32 R4, RZ, RZ, UR8 ;  /* 0x00000008ff047e24 */ /* 0x000fe4000f8e00ff */
[----:B------:R-:W-:Y:S01]  /*4550*/  @!P0 IMAD.MOV.U32 R5, RZ, RZ, 0x10 ;  /* 0x00000010ff058424 */ /* 0x000fe200078e00ff */
[----:B------:R-:W2:Y:S02]  /*4560*/  SYNCS.PHASECHK.TRANS64.TRYWAIT P1, [UR4+0x1f8], R6 ;  /* 0x0001f806ff0075a7 */ /* 0x000ea40008021104 */
[----:B------:R-:W-:-:S04]  /*4570*/  PRMT R4, R3, 0x654, R4 ;  /* 0x0000065403047816 */ /* 0x000fc80000000004 */
[----:B------:R-:W-:Y:S01]  /*4580*/  SEL R0, R4, R0, !P0 ;  /* 0x0000000004007207 */ /* 0x000fe20004000000 */
[----:B--2---:R-:W-:Y:S06]  /*4590*/  @!P1 BRA `(.L_x_68) ;  /* 0x0000007400249947 */ /* 0x004fec0003800000 */
.L_x_220:
[----:B------:R-:W-:Y:S01]  /*45a0*/  UIADD3 UR6, UPT, UPT, UR4, 0x230, URZ ;  /* 0x0000023004067890 */ /* 0x000fe2000fffe0ff */
[----:B------:R3:W-:Y:S01]  /*45b0*/  @!P0 SYNCS.ARRIVE.TRANS64.RED RZ, [R0+URZ], R5 ;  /* 0x0000000500ff89a7 */ /* 0x0007e200080004ff */
[----:B------:R-:W-:Y:S01]  /*45c0*/  UIADD3 UR7, UPT, UPT, UR4, 0x1f0, URZ ;  /* 0x000001f004077890 */ /* 0x000fe2000fffe0ff */
[----:B------:R-:W-:-:S08]  /*45d0*/  LOP3.LUT R2, R2, 0x1, RZ, 0x3c, !PT ;  /* 0x0000000102027812 */ /* 0x000fd000078e3cff */
[----:B------:R-:W-:Y:S06]  /*45e0*/  UGETNEXTWORKID.BROADCAST [UR6], [UR7] ;  /* 0x00000000060073ca */ /* 0x000fec0008000100 */
[----:B---3--:R-:W-:-:S04]  /*45f0*/  SHF.L.U32 R5, R8, 0x1f, RZ ;  /* 0x0000001f08057819 */ /* 0x008fc800000006ff */
[----:B------:R-:W3:Y:S02]  /*4600*/  SYNCS.PHASECHK.TRANS64.TRYWAIT P1, [UR4+0x1f0], R5 ;  /* 0x0001f005ff0075a7 */ /* 0x000ee40008021104 */
[----:B---3--:R-:W-:Y:S05]  /*4610*/  @!P1 BRA `(.L_x_69) ;  /* 0x00000074001c9947 */ /* 0x008fea0003800000 */
.L_x_222:
[----:B--2---:R-:W2:Y:S01]  /*4620*/  LDS.128 R4, [UR4+0x230] ;  /* 0x00023004ff047984 */ /* 0x004ea20008000c00 */
[----:B------:R-:W-:Y:S01]  /*4630*/  LOP3.LUT R8, R8, 0x1, RZ, 0x3c, !PT ;  /* 0x0000000108087812 */ /* 0x000fe200078e3cff */
[----:B------:R-:W-:Y:S01]  /*4640*/  @!PT LDS RZ, [RZ] ;  /* 0x00000000fffff984 */ /* 0x000fe20000000800 */
[----:B------:R-:W-:Y:S01]  /*4650*/  @!PT LDS RZ, [RZ] ;  /* 0x00000000fffff984 */ /* 0x000fe20000000800 */
[----:B------:R-:W-:Y:S01]  /*4660*/  @!PT LDS RZ, [RZ] ;  /* 0x00000000fffff984 */ /* 0x000fe20000000800 */
[----:B------:R-:W-:Y:S01]  /*4670*/  @!PT LDS RZ, [RZ] ;  /* 0x00000000fffff984 */ /* 0x000fe20000000800 */
[----:B------:R3:W-:Y:S06]  /*4680*/  MEMBAR.ALL.CTA ;  /* 0x0000000000007992 */ /* 0x0007ec0000008000 */
[----:B---3--:R-:W3:Y:S02]  /*4690*/  FENCE.VIEW.ASYNC.S ;  /* 0x00000000000073c6 */ /* 0x008ee40000000000 */
[----:B---3--:R-:W-:Y:S01]  /*46a0*/  SYNCS.ARRIVE.TRANS64.RED.A1T0 RZ, [UR5], RZ ;  /* 0x000000ffffff79a7 */ /* 0x008fe20008100405 */
[----:B--2---:R-:W-:-:S13]  /*46b0*/  LOP3.LUT P1, RZ, R6, 0x1, RZ, 0xc0, !PT ;  /* 0x0000000106ff7812 */ /* 0x004fda000782c0ff */
[----:B------:R-:W-:Y:S05]  /*46c0*/  @P1 BRA `(.L_x_70) ;  /* 0xfffffffc00981947 */ /* 0x000fea000383ffff */
[----:B------:R-:W-:-:S04]  /*46d0*/  SHF.L.U32 R0, R2, 0x1f, RZ ;  /* 0x0000001f02007819 */ /* 0x000fc800000006ff */
[----:B------:R-:W2:Y:S02]  /*46e0*/  SYNCS.PHASECHK.TRANS64 P0, [UR4+0x1f8], R0 ;  /* 0x0001f800ff0075a7 */ /* 0x000ea40008001004 */
[----:B-12---:R-:W-:Y:S05]  /*46f0*/  @P0 EXIT ;  /* 0x000000000000094d */ /* 0x006fea0003800000 */
[----:B------:R-:W-:-:S07]  /*4700*/  MOV R0, UR4 ;  /* 0x0000000400007c02 */ /* 0x000fce0008000f00 */
.L_x_71:
[----:B-1----:R-:W-:-:S04]  /*4710*/  SHF.L.U32 R3, R2, 0x1f, RZ ;  /* 0x0000001f02037819 */ /* 0x002fc800000006ff */
[----:B------:R1:W2:Y:S03]  /*4720*/  SYNCS.PHASECHK.TRANS64.TRYWAIT P0, [R0+URZ+0x1f8], R3 ;  /* 0x0001f803000075a7 */ /* 0x0002a600080011ff */
[----:B--2---:R-:W-:Y:S05]  /*4730*/  @!P0 NANOSLEEP.SYNCS 0x989680 ;  /* 0x009896800000895d */ /* 0x004fea0003900000 */
[----:B------:R-:W2:Y:S02]  /*4740*/  @!P0 SYNCS.PHASECHK.TRANS64 P0, [R0+URZ+0x1f8], R3 ;  /* 0x0001f803000085a7 */ /* 0x000ea400080010ff */
[----:B--2---:R-:W-:Y:S05]  /*4750*/  @P0 EXIT ;  /* 0x000000000000094d */ /* 0x004fea0003800000 */
[----:B------:R-:W-:Y:S05]  /*4760*/  BRA `(.L_x_71) ;  /* 0xfffffffc00e87947 */ /* 0x000fea000383ffff */
.L_x_67:
[----:B------:R-:W-:Y:S05]  /*4770*/  BRA.U UP4, `(.L_x_72) ;  /* 0x00000011045c7547 */ /* 0x000fea000b800000 */
[----:B------:R-:W2:Y:S01]  /*4780*/  S2UR UR4, SR_CgaCtaId ;  /* 0x00000000000479c3 */ /* 0x000ea20000008800 */
[----:B------:R-:W-:Y:S01]  /*4790*/  UMOV UR5, 0x40 ;  /* 0x0000004000057882 */ /* 0x000fe20000000000 */
[----:B------:R-:W-:Y:S01]  /*47a0*/  NOP ;  /* 0x0000000000007918 */ /* 0x000fe20000000000 */
[----:B------:R-:W-:Y:S01]  /*47b0*/  UMOV UR6, 0x400 ;  /* 0x0000040000067882 */ /* 0x000fe20000000000 */
[----:B--2---:R-:W-:Y:S02]  /*47c0*/  ULEA UR5, UR4, UR5, 0x18 ;  /* 0x0000000504057291 */ /* 0x004fe4000f8ec0ff */
[----:B------:R-:W-:-:S07]  /*47d0*/  ULEA UR6, UR4, UR6, 0x18 ;  /* 0x0000000604067291 */ /* 0x000fce000f8ec0ff */
[----:B------:R-:W2:Y:S02]  /*47e0*/  LDS.U8 R3, [UR5+0x1c] ;  /* 0x00001c05ff037984 */ /* 0x000ea40008000000 */
[----:B--2---:R-:W-:-:S13]  /*47f0*/  ISETP.NE.AND P0, PT, R3, RZ, PT ;  /* 0x000000ff0300720c */ /* 0x004fda0003f05270 */
[----:B------:R-:W-:Y:S05]  /*4800*/  @P0 BRA `(.L_x_73) ;  /* 0x0000000400080947 */ /* 0x000fea0003800000 */
[----:B------:R-:W-:Y:S02]  /*4810*/  UISETP.NE.U32.AND UP1, UPT, UR33, 0x1, UPT ;  /* 0x000000012100788c */ /* 0x000fe4000bf25070 */
[----:B------:R-:W-:-:S07]  /*4820*/  UIADD3 UR7, UPT, UPT, UR5, 0x8, URZ ;  /* 0x0000000805077890 */ /* 0x000fce000fffe0ff */
[----:B------:R-:W-:Y:S05]  /*4830*/  BRA.U !UP1, `(.L_x_74) ;  /* 0x00000001099c7547 */ /* 0x000fea000b800000 */
[----:B------:R-:W-:Y:S01]  /*4840*/  ELECT P0, URZ, PT ;  /* 0x0000000000ff782f */ /* 0x000fe20003800000 */
[----:B------:R-:W-:-:S12]  /*4850*/  BSSY B0, `(.L_x_74) ;  /* 0x0000025000007945 */ /* 0x000fd80003800000 */
[----:B------:R-:W-:Y:S05]  /*4860*/  @!P0 BRA `(.L_x_75) ;  /* 0x00000000008c8947 */ /* 0x000fea0003800000 */
[----:B------:R-:W-:-:S05]  /*4870*/  UMOV UR4, 0x10 ;  /* 0x0000001000047882 */ /* 0x000fca0000000000 */
[----:B------:R-:W-:Y:S04]  /*4880*/  DEPBAR.LE SB2, 0x36 ;  /* 0x0000ad800000791a */ /* 0x000fe80000000000 */
[----:B------:R-:W2:Y:S02]  /*4890*/  UTCATOMSWS.2CTA.FIND_AND_SET.ALIGN UP0, UR4, UR4 ;  /* 0x00000004000475e3 */ /* 0x000ea40008200800 */
[----:B--2---:R-:W-:Y:S01]  /*48a0*/  MOV R10, UR4 ;  /* 0x00000004000a7c02 */ /* 0x004fe20008000f00 */
[----:B------:R-:W-:Y:S06]  /*48b0*/  BRA.U UP0, `(.L_x_76) ;  /* 0x0000000100187547 */ /* 0x000fec000b800000 */
.L_x_77:
[----:B------:R-:W-:Y:S05]  /*48c0*/  NANOSLEEP 0x64 ;  /* 0x000000640000795d */ /* 0x000fea0003800000 */
[----:B------:R-:W-:-:S05]  /*48d0*/  UMOV UR4, 0x10 ;  /* 0x0000001000047882 */ /* 0x000fca0000000000 */
[----:B------:R-:W-:Y:S04]  /*48e0*/  DEPBAR.LE SB2, 0x36 ;  /* 0x0000ad800000791a */ /* 0x000fe80000000000 */
[----:B------:R-:W2:Y:S02]  /*48f0*/  UTCATOMSWS.2CTA.FIND_AND_SET.ALIGN UP0, UR4, UR4 ;  /* 0x00000004000475e3 */ /* 0x000ea40008200800 */
[----:B--2---:R-:W-:Y:S01]  /*4900*/  MOV R10, UR4 ;  /* 0x00000004000a7c02 */ /* 0x004fe20008000f00 */
[----:B------:R-:W-:Y:S05]  /*4910*/  BRA.U !UP0, `(.L_x_77) ;  /* 0xfffffffd08e87547 */ /* 0x000fea000b83ffff */
.L_x_76:
[----:B------:R-:W2:Y:S01]  /*4920*/  LDS R6, [UR5+0x10] ;  /* 0x00001005ff067984 */ /* 0x000ea20008000800 */
[----:B------:R-:W-:Y:S01]  /*4930*/  IMAD.U32 R3, RZ, RZ, UR6 ;  /* 0x00000006ff037e24 */ /* 0x000fe2000f8e00ff */
[----:B------:R-:W-:-:S03]  /*4940*/  MOV R4, UR32 ;  /* 0x0000002000047c02 */ /* 0x000fc60008000f00 */
[----:B------:R-:W-:Y:S01]  /*4950*/  VIADD R3, R3, 0x240 ;  /* 0x0000024003037836 */ /* 0x000fe20000000000 */
[----:B--2---:R-:W-:-:S04]  /*4960*/  SHF.L.U32 R6, R6, 0x1f, RZ ;  /* 0x0000001f06067819 */ /* 0x004fc800000006ff */
[----:B------:R-:W2:Y:S02]  /*4970*/  SYNCS.PHASECHK.TRANS64.TRYWAIT P0, [UR5+0x8], R6 ;  /* 0x00000806ff0075a7 */ /* 0x000ea40008001105 */
[----:B--2---:R-:W-:Y:S05]  /*4980*/  @P0 BRA `(.L_x_78) ;  /* 0x0000000000080947 */ /* 0x004fea0003800000 */
[----:B------:R-:W2:Y:S02]  /*4990*/  SYNCS.PHASECHK.TRANS64.TRYWAIT P0, [UR5+0x8], R6 ;  /* 0x00000806ff0075a7 */ /* 0x000ea40008001105 */
[----:B--2---:R-:W-:Y:S05]  /*49a0*/  @!P0 BRA `(.L_x_79) ;  /* 0x0000007000508947 */ /* 0x004fea0003800000 */
.L_x_78:
[----:B------:R-:W-:Y:S01]  /*49b0*/  PRMT R4, R4, 0x654, R3 ;  /* 0x0000065404047816 */ /* 0x000fe20000000003 */
[----:B------:R-:W-:Y:S01]  /*49c0*/  HFMA2 R3, -RZ, RZ, 0, 5.9604644775390625e-08 ;  /* 0x00000001ff037431 */ /* 0x000fe200000001ff */
[----:B------:R-:W-:Y:S01]  /*49d0*/  UPRMT UR4, UR32, 0x654, UR7 ;  /* 0x0000065420047896 */ /* 0x000fe20008000007 */
[----:B------:R-:W-:Y:S02]  /*49e0*/  IMAD.MOV.U32 R8, RZ, RZ, 0xffff ;  /* 0x0000ffffff087424 */ /* 0x000fe400078e00ff */
[----:B--2---:R-:W-:Y:S02]  /*49f0*/  IMAD.MOV.U32 R6, RZ, RZ, 0x4 ;  /* 0x00000004ff067424 */ /* 0x004fe400078e00ff */
[----:B------:R-:W-:Y:S01]  /*4a00*/  IMAD.SHL.U32 R9, R10, 0x20, RZ ;  /* 0x000000200a097824 */ /* 0x000fe200078e00ff */
[----:B------:R-:W-:Y:S02]  /*4a10*/  MOV R5, UR4 ;  /* 0x0000000400057c02 */ /* 0x000fe40008000f00 */
[-C--:B------:R-:W-:Y:S01]  /*4a20*/  SHF.L.U32 R8, R8, R10.reuse, RZ ;  /* 0x0000000a08087219 */ /* 0x080fe200000006ff */
[----:B------:R2:W-:Y:S01]  /*4a30*/  SYNCS.ARRIVE.TRANS64.RED RZ, [UR4], R6 ;  /* 0x00000006ffff79a7 */ /* 0x0005e20008000404 */
[----:B------:R-:W-:Y:S01]  /*4a40*/  SHF.L.U32 R7, R3, R10, RZ ;  /* 0x0000000a03077219 */ /* 0x000fe200000006ff */
[----:B------:R2:W-:Y:S04]  /*4a50*/  STS [UR6+0x240], R9 ;  /* 0x00024009ff007988 */ /* 0x0005e80008000806 */
[----:B------:R2:W-:Y:S04]  /*4a60*/  STAS [R4.64], R10 ;  /* 0x0000000a04007dbd */ /* 0x0005e8000c0008ff */
[----:B------:R2:W-:Y:S04]  /*4a70*/  ATOMS.OR RZ, [UR5+0x14], R8 ;  /* 0x00001408ffff798c */ /* 0x0005e8000b000005 */
[----:B------:R2:W-:Y:S04]  /*4a80*/  ATOMS.OR RZ, [UR5+0x18], R7 ;  /* 0x00001807ffff798c */ /* 0x0005e8000b000005 */
[----:B------:R2:W-:Y:S02]  /*4a90*/  ATOMS.XOR RZ, [UR5+0x10], R3 ;  /* 0x00001003ffff798c */ /* 0x0005e4000b800005 */
.L_x_75:
[----:B-1----:R-:W-:Y:S05]  /*4aa0*/  BSYNC B0 ;  /* 0x0000000000007941 */ /* 0x002fea0003800000 */
.L_x_74:
[----:B------:R-:W-:Y:S05]  /*4ab0*/  BRA.U UP1, `(.L_x_80) ;  /* 0x00000001016c7547 */ /* 0x000fea000b800000 */
[----:B------:R-:W-:-:S03]  /*4ac0*/  UMOV UR4, 0xffffffff ;  /* 0xffffffff00047882 */ /* 0x000fc60000000000 */
[----:B------:R-:W-:Y:S05]  /*4ad0*/  BRA.DIV UR4, `(.L_x_81) ;  /* 0x00000072041c7947 */ /* 0x000fea000b800000 */
[----:B------:R-:W-:-:S13]  /*4ae0*/  ELECT P6, URZ, PT ;  /* 0x0000000000ff782f */ /* 0x000fda00038c0000 */
.L_x_225:
[----:B------:R-:W-:Y:S05]  /*4af0*/  @!P6 BRA `(.L_x_80) ;  /* 0x00000000005ce947 */ /* 0x000fea0003800000 */
[----:B--2---:R-:W2:Y:S02]  /*4b00*/  LDS R4, [UR5+0x10] ;  /* 0x00001005ff047984 */ /* 0x004ea40008000800 */
[----:B--2---:R-:W-:-:S04]  /*4b10*/  SHF.L.U32 R4, R4, 0x1f, RZ ;  /* 0x0000001f04047819 */ /* 0x004fc800000006ff */
[----:B------:R-:W2:Y:S02]  /*4b20*/  SYNCS.PHASECHK.TRANS64.TRYWAIT P0, [UR5+0x8], R4 ;  /* 0x00000804ff0075a7 */ /* 0x000ea40008001105 */
[----:B--2---:R-:W-:Y:S05]  /*4b30*/  @P0 BRA `(.L_x_82) ;  /* 0x0000000000080947 */ /* 0x004fea0003800000 */
[----:B------:R-:W2:Y:S02]  /*4b40*/  SYNCS.PHASECHK.TRANS64.TRYWAIT P0, [UR5+0x8], R4 ;  /* 0x00000804ff0075a7 */ /* 0x000ea40008001105 */
[----:B--2---:R-:W-:Y:S05]  /*4b50*/  @!P0 BRA `(.L_x_83) ;  /* 0x00000070001c8947 */ /* 0x004fea0003800000 */
.L_x_82:
[----:B------:R-:W3:Y:S01]  /*4b60*/  LDS R6, [UR6+0x240] ;  /* 0x00024006ff067984 */ /* 0x000ee20008000800 */
[----:B--2---:R-:W-:Y:S02]  /*4b70*/  HFMA2 R3, -RZ, RZ, 0, 5.9604644775390625e-08 ;  /* 0x00000001ff037431 */ /* 0x004fe400000001ff */
[----:B------:R-:W-:Y:S01]  /*4b80*/  IMAD.MOV.U32 R4, RZ, RZ, 0xffff ;  /* 0x0000ffffff047424 */ /* 0x000fe200078e00ff */
[----:B------:R-:W-:Y:S01]  /*4b90*/  UPRMT UR4, UR32, 0x654, UR7 ;  /* 0x0000065420047896 */ /* 0x000fe20008000007 */
[----:B---3--:R-:W-:-:S03]  /*4ba0*/  IMAD.SHL.U32 R5, R6, 0x20, RZ ;  /* 0x0000002006057824 */ /* 0x008fc600078e00ff */
[-C--:B------:R-:W-:Y:S02]  /*4bb0*/  SHF.L.U32 R4, R4, R6.reuse, RZ ;  /* 0x0000000604047219 */ /* 0x080fe400000006ff */
[----:B------:R-:W-:Y:S01]  /*4bc0*/  SHF.L.U32 R6, R3, R6, RZ ;  /* 0x0000000603067219 */ /* 0x000fe200000006ff */
[----:B------:R3:W-:Y:S04]  /*4bd0*/  STS [UR6+0x240], R5 ;  /* 0x00024005ff007988 */ /* 0x0007e80008000806 */
[----:B------:R3:W-:Y:S04]  /*4be0*/  ATOMS.OR RZ, [UR5+0x14], R4 ;  /* 0x00001404ffff798c */ /* 0x0007e8000b000005 */
[----:B------:R3:W-:Y:S01]  /*4bf0*/  ATOMS.OR RZ, [UR5+0x18], R6 ;  /* 0x00001806ffff798c */ /* 0x0007e2000b000005 */
[----:B------:R-:W-:Y:S03]  /*4c00*/  SYNCS.ARRIVE.TRANS64.RED.A1T0 RZ, [UR4], RZ ;  /* 0x000000ffffff79a7 */ /* 0x000fe60008100404 */
[----:B------:R3:W-:Y:S01]  /*4c10*/  ATOMS.XOR RZ, [UR5+0x10], R3 ;  /* 0x00001003ffff798c */ /* 0x0007e2000b800005 */
[----:B------:R-:W-:Y:S05]  /*4c20*/  BRA `(.L_x_80) ;  /* 0x0000000000107947 */ /* 0x000fea0003800000 */
.L_x_73:
[----:B------:R-:W-:Y:S02]  /*4c30*/  MOV R3, 0xffffffff ;  /* 0xffffffff00037802 */ /* 0x000fe40000000f00 */
[----:B------:R-:W-:-:S03]  /*4c40*/  MOV R4, 0x4c70 ;  /* 0x00004c7000047802 */ /* 0x000fc60000000f00 */
[----:B------:R2:W-:Y:S04]  /*4c50*/  STS [UR6+0x240], R3 ;  /* 0x00024003ff007988 */ /* 0x0005e80008000806 */
[----:B-12--5:R-:W-:Y:S05]  /*4c60*/  CALL.REL.NOINC `($__internal_1_$__cuda_sm10x_tcgen05_guardrail_trap_phase_invalid_during_alloc) ;  /* 0x0000007400cc7944 */ /* 0x026fea0003c00000 */
.L_x_80:
[----:B------:R-:W-:Y:S05]  /*4c70*/  WARPSYNC.ALL ;  /* 0x0000000000007948 */ /* 0x000fea0003800000 */
[----:B------:R-:W4:Y:S01]  /*4c80*/  S2UR UR18, SR_CgaCtaId ;  /* 0x00000000001279c3 */ /* 0x000f220000008800 */
[----:B------:R-:W-:Y:S01]  /*4c90*/  UMOV UR4, 0x400 ;  /* 0x0000040000047882 */ /* 0x000fe20000000000 */
[----:B------:R-:W-:-:S06]  /*4ca0*/  NOP ;  /* 0x0000000000007918 */ /* 0x000fcc0000000000 */
[----:B------:R-:W-:Y:S06]  /*4cb0*/  BAR.ARV 0x6, 0xa0 ;  /* 0x0182800000007b1d */ /* 0x000fec0000002000 */
[----:B------:R-:W1:Y:S01]  /*4cc0*/  LDCU UR5, c[0x0][0x394] ;  /* 0x00007280ff0577ac */ /* 0x000e620008000800 */
[----:B------:R-:W-:Y:S01]  /*4cd0*/  LOP3.LUT R2, R2, 0xffff, RZ, 0xc0, !PT ;  /* 0x0000ffff02027812 */ /* 0x000fe200078ec0ff */
[----:B------:R-:W-:Y:S01]  /*4ce0*/  IMAD.MOV.U32 R11, RZ, RZ, 0x1 ;  /* 0x00000001ff0b7424 */ /* 0x000fe200078e00ff */
[----:B------:R-:W-:Y:S01]  /*4cf0*/  LOP3.LUT R0, R0, 0xffff, RZ, 0xc0, !PT ;  /* 0x0000ffff00007812 */ /* 0x000fe200078ec0ff */
[----:B--2---:R-:W-:Y:S01]  /*4d00*/  IMAD.MOV.U32 R10, RZ, RZ, RZ ;  /* 0x000000ffff0a7224 */ /* 0x004fe200078e00ff */
[----:B------:R-:W-:Y:S01]  /*4d10*/  R2UR UR19, R2 ;  /* 0x00000000021372ca */ /* 0x000fe200000e0000 */
[----:B------:R-:W-:Y:S01]  /*4d20*/  IMAD.MOV.U32 R9, RZ, RZ, RZ ;  /* 0x000000ffff097224 */ /* 0x000fe200078e00ff */
[----:B------:R-:W-:Y:S01]  /*4d30*/  R2UR UR30, R0 ;  /* 0x00000000001e72ca */ /* 0x000fe200000e0000 */
[----:B------:R-:W-:Y:S01]  /*4d40*/  UMOV UR22, URZ ;  /* 0x000000ff00167c82 */ /* 0x000fe20008000000 */
[----:B------:R-:W-:-:S02]  /*4d50*/  UISETP.NE.AND UP4, UPT, UR33, URZ, UPT ;  /* 0x000000ff2100728c */ /* 0x000fc4000bf85270 */
[----:B----4-:R-:W-:Y:S01]  /*4d60*/  ULEA UR18, UR18, UR4, 0x18 ;  /* 0x0000000412127291 */ /* 0x010fe2000f8ec0ff */
[----:B------:R-:W-:Y:S01]  /*4d70*/  UMOV UR15, URZ ;  /* 0x000000ff000f7c82 */ /* 0x000fe20008000000 */
[----:B------:R-:W-:Y:S02]  /*4d80*/  UMOV UR26, 0x0 ;  /* 0x00000000001a7882 */ /* 0x000fe40000000000 */
[----:B------:R-:W-:Y:S02]  /*4d90*/  UIADD3 UR6, UPT, UPT, UR18, 0x4400, URZ ;  /* 0x0000440012067890 */ /* 0x000fe4000fffe0ff */
[----:B------:R-:W-:Y:S02]  /*4da0*/  UIADD3 UR7, UPT, UPT, UR18, 0x1e400, URZ ;  /* 0x0001e40012077890 */ /* 0x000fe4000fffe0ff */
[----:B-1----:R-:W-:Y:S01]  /*4db0*/  UIADD3 UR5, UPT, UPT, UR5, 0x1f, URZ ;  /* 0x0000001f05057890 */ /* 0x002fe2000fffe0ff */
[----:B---3--:R-:W1:Y:S01]  /*4dc0*/  LDS R3, [UR18+0x240] ;  /* 0x00024012ff037984 */ /* 0x008e620008000800 */
[----:B------:R-:W-:-:S02]  /*4dd0*/  UIADD3 UR29, UPT, UPT, UR18, 0x1f8, URZ ;  /* 0x000001f8121d7890 */ /* 0x000fc4000fffe0ff */
[----:B------:R-:W-:Y:S02]  /*4de0*/  USHF.R.S32.HI UR4, URZ, 0x1f, UR5 ;  /* 0x0000001fff047899 */ /* 0x000fe40008011405 */
[----:B------:R-:W-:Y:S02]  /*4df0*/  USHF.R.U32.HI UR6, URZ, 0x4, UR6 ;  /* 0x00000004ff067899 */ /* 0x000fe40008011606 */
[----:B------:R-:W-:Y:S02]  /*4e00*/  ULEA.HI UR4, UR4, UR5, URZ, 0x5 ;  /* 0x0000000504047291 */ /* 0x000fe4000f8f28ff */
[----:B------:R-:W-:Y:S02]  /*4e10*/  USHF.R.U32.HI UR7, URZ, 0x4, UR7 ;  /* 0x00000004ff077899 */ /* 0x000fe40008011607 */
[----:B------:R-:W-:Y:S02]  /*4e20*/  USHF.R.S32.HI UR28, URZ, 0x5, UR4 ;  /* 0x00000005ff1c7899 */ /* 0x000fe40008011404 */
[----:B------:R-:W-:-:S02]  /*4e30*/  UPRMT UR29, URZ, 0x654, UR29 ;  /* 0x00000654ff1d7896 */ /* 0x000fc4000800001d */
[----:B------:R-:W-:Y:S02]  /*4e40*/  UISETP.LT.AND UP0, UPT, UR28, 0x1, UPT ;  /* 0x000000011c00788c */ /* 0x000fe4000bf01270 */
[----:B------:R-:W-:Y:S02]  /*4e50*/  ULOP3.LUT UR21, UR6, 0x3fff, URZ, 0xc0, !UPT ;  /* 0x00003fff06157892 */ /* 0x000fe4000f8ec0ff */
[----:B------:R-:W-:Y:S02]  /*4e60*/  USEL UR31, UR28, 0x1, !UP0 ;  /* 0x000000011c1f7887 */ /* 0x000fe4000c000000 */
[----:B------:R-:W-:Y:S02]  /*4e70*/  ULOP3.LUT UR20, UR7, 0x3fff, URZ, 0xc0, !UPT ;  /* 0x00003fff07147892 */ /* 0x000fe4000f8ec0ff */
[----:B------:R-:W-:Y:S01]  /*4e80*/  UIADD3 UR31, UPT, UPT, -UR31, URZ, URZ ;  /* 0x000000ff1f1f7290 */ /* 0x000fe2000fffe1ff */
[----:B------:R-:W-:Y:S01]  /*4e90*/  UMOV UR27, 0x8218010 ;  /* 0x08218010001b7882 */ /* 0x000fe20000000000 */
[----:B------:R-:W-:Y:S01]  /*4ea0*/  UMOV UR24, 0x0 ;  /* 0x0000000000187882 */ /* 0x000fe20000000000 */
[----:B------:R-:W-:Y:S01]  /*4eb0*/  UMOV UR25, 0x8218010 ;  /* 0x0821801000197882 */ /* 0x000fe20000000000 */
[C---:B-1----:R-:W-:Y:S01]  /*4ec0*/  VIADD R5, R3.reuse, 0x40 ;  /* 0x0000004003057836 */ /* 0x042fe20000000000 */
[----:B------:R-:W-:-:S04]  /*4ed0*/  LOP3.LUT R4, R3, 0xffff, RZ, 0xc0, !PT ;  /* 0x0000ffff03047812 */ /* 0x000fc800078ec0ff */
[----:B------:R-:W-:-:S05]  /*4ee0*/  LOP3.LUT R5, R5, 0xffff, RZ, 0xc0, !PT ;  /* 0x0000ffff05057812 */ /* 0x000fca00078ec0ff */
[----:B------:R1:W-:Y:S02]  /*4ef0*/  STL.64 [R1], R4 ;  /* 0x0000000401007387 */ /* 0x0003e40000100a00 */
.L_x_92:
[----:B--2---:R-:W-:-:S04]  /*4f00*/  SHF.L.U32 R2, R10, 0x1f, RZ ;  /* 0x0000001f0a027819 */ /* 0x004fc800000006ff */
[----:B------:R-:W2:Y:S02]  /*4f10*/  SYNCS.PHASECHK.TRANS64.TRYWAIT P0, [UR18+0x1f0], R2 ;  /* 0x0001f002ff0075a7 */ /* 0x000ea40008001112 */
[----:B--2-4-:R-:W-:Y:S05]  /*4f20*/  @!P0 BRA `(.L_x_84) ;  /* 0x0000006c00408947 */ /* 0x014fea0003800000 */
.L_x_227:
[----:B-1----:R-:W1:Y:S01]  /*4f30*/  LDS.128 R4, [UR18+0x230] ;  /* 0x00023012ff047984 */ /* 0x002e620008000c00 */
[----:B------:R-:W-:Y:S01]  /*4f40*/  ULEA UR23, UR22, UR18, 0x3 ;  /* 0x0000001216177291 */ /* 0x000fe2000f8e18ff */
[----:B------:R-:W-:Y:S01]  /*4f50*/  @!PT LDS RZ, [RZ] ;  /* 0x00000000fffff984 */ /* 0x000fe20000000800 */
[----:B------:R-:W-:Y:S01]  /*4f60*/  @!PT LDS RZ, [RZ] ;  /* 0x00000000fffff984 */ /* 0x000fe20000000800 */
[----:B------:R-:W-:Y:S01]  /*4f70*/  @!PT LDS RZ, [RZ] ;  /* 0x00000000fffff984 */ /* 0x000fe20000000800 */
[----:B------:R-:W-:Y:S01]  /*4f80*/  @!PT LDS RZ, [RZ] ;  /* 0x00000000fffff984 */ /* 0x000fe20000000800 */
[----:B------:R3:W-:Y:S06]  /*4f90*/  MEMBAR.ALL.CTA ;  /* 0x0000000000007992 */ /* 0x0007ec0000008000 */
[----:B---3--:R-:W3:Y:S02]  /*4fa0*/  FENCE.VIEW.ASYNC.S ;  /* 0x00000000000073c6 */ /* 0x008ee40000000000 */
[----:B---3--:R-:W-:Y:S01]  /*4fb0*/  SYNCS.ARRIVE.TRANS64.RED.A1T0 RZ, [UR29], RZ ;  /* 0x000000ffffff79a7 */ /* 0x008fe2000810041d */
[----:B------:R-:W-:Y:S05]  /*4fc0*/  BRA.U UP4, `(.L_x_85) ;  /* 0x00000001040c7547 */ /* 0x000fea000b800000 */
[----:B--2---:R-:W-:-:S04]  /*4fd0*/  SHF.L.U32 R2, R11, 0x1f, RZ ;  /* 0x0000001f0b027819 */ /* 0x004fc800000006ff */
[----:B------:R-:W2:Y:S02]  /*4fe0*/  SYNCS.PHASECHK.TRANS64.TRYWAIT P0, [UR23+0x210], R2 ;  /* 0x00021002ff0075a7 */ /* 0x000ea40008001117 */
[----:B--2---:R-:W-:Y:S05]  /*4ff0*/  @!P0 BRA `(.L_x_86) ;  /* 0x0000006c00248947 */ /* 0x004fea0003800000 */
.L_x_85:
[----:B------:R-:W-:Y:S05]  /*5000*/  BRA.U UP4, `(.L_x_87) ;  /* 0x0000000104dc7547 */ /* 0x000fea000b800000 */
[----:B------:R-:W3:Y:S02]  /*5010*/  LDCU UR4, c[0x0][0x394] ;  /* 0x00007280ff0477ac */ /* 0x000ee40008000800 */
[----:B---3--:R-:W-:-:S09]  /*5020*/  UISETP.GE.AND UP0, UPT, UR4, 0x1, UPT ;  /* 0x000000010400788c */ /* 0x008fd2000bf06270 */
[----:B------:R-:W-:Y:S05]  /*5030*/  BRA.U !UP0, `(.L_x_88) ;  /* 0x0000000108c47547 */ /* 0x000fea000b800000 */
[----:B------:R-:W-:Y:S01]  /*5040*/  ULEA UR4, UR22, UR49, 0x2 ;  /* 0x0000003116047291 */ /* 0x000fe2000f8e10ff */
[----:B--2---:R-:W-:-:S08]  /*5050*/  SHF.L.U32 R0, R9, 0x1f, RZ ;  /* 0x0000001f09007819 */ /* 0x004fd000000006ff */
[----:B------:R-:W5:Y:S01]  /*5060*/  LDL R2, [UR4] ;  /* 0x00000004ff027983 */ /* 0x000f620008100800 */
[----:B------:R-:W-:Y:S02]  /*5070*/  ULEA UR4, UR15, UR18, 0x3 ;  /* 0x000000120f047291 */ /* 0x000fe4000f8e18ff */
[----:B------:R-:W-:Y:S01]  /*5080*/  UPLOP3.LUT UP2, UPT, UPT, UPT, UPT, 0x40, 0x4 ;  /* 0x000000000004789c */ /* 0x000fe20003f4e870 */
[----:B------:R-:W-:Y:S01]  /*5090*/  UMOV UR17, UR31 ;  /* 0x0000001f00117c82 */ /* 0x000fe20008000000 */
[----:B------:R-:W-:Y:S01]  /*50a0*/  UMOV UR16, UR28 ;  /* 0x0000001c00107c82 */ /* 0x000fe20008000000 */
[----:B------:R-:W-:-:S04]  /*50b0*/  UMOV UR5, UR15 ;  /* 0x0000000f00057c82 */ /* 0x000fc80008000000 */
[----:B------:R2:W3:Y:S04]  /*50c0*/  SYNCS.PHASECHK.TRANS64.TRYWAIT P1, [UR4], R0 ;  /* 0x00000000ff0075a7 */ /* 0x0004e80008021104 */
.L_x_91:
[----:B------:R-:W-:Y:S02]  /*50d0*/  UIADD3 UR17, UPT, UPT, UR17, 0x1, URZ ;  /* 0x0000000111117890 */ /* 0x000fe4000fffe0ff */
[----:B----4-:R-:W-:Y:S02]  /*50e0*/  ULEA UR10, UR5, UR18, 0x3 ;  /* 0x00000012050a7291 */ /* 0x010fe4000f8e18ff */
[----:B------:R-:W-:Y:S01]  /*50f0*/  UISETP.NE.AND UP3, UPT, UR17, URZ, UPT ;  /* 0x000000ff1100728c */ /* 0x000fe2000bf65270 */
[----:B--23--:R-:W-:Y:S10]  /*5100*/  @P1 BRA `(.L_x_89) ;  /* 0x00000000000c1947 */ /* 0x00cff40003800000 */
[----:B------:R-:W-:Y:S04]  /*5110*/  SHF.L.U32 R8, R9, 0x1f, RZ ;  /* 0x0000001f09087819 */ /* 0x000fe800000006ff */
[----:B------:R-:W3:Y:S02]  /*5120*/  SYNCS.PHASECHK.TRANS64.TRYWAIT P0, [UR10], R8 ;  /* 0x00000008ff0075a7 */ /* 0x000ee4000800110a */
[----:B---3--:R-:W-:Y:S05]  /*5130*/  @!P0 BRA `(.L_x_90) ;  /* 0x0000006800ec8947 */ /* 0x008fea0003800000 */
.L_x_89:
[----:B------:R-:W-:Y:S01]  /*5140*/  UISETP.NE.AND UP0, UPT, UR16, 0x1, UPT ;  /* 0x000000011000788c */ /* 0x000fe2000bf05270 */
[----:B------:R-:W-:Y:S01]  /*5150*/  PLOP3.LUT P1, PT, PT, PT, PT, 0x80, 0x8 ;  /* 0x000000000008781c */ /* 0x000fe20003f2f070 */
[----:B------:R-:W-:Y:S02]  /*5160*/  UIADD3 UR4, UPT, UPT, UR5, 0x1, URZ ;  /* 0x0000000105047890 */ /* 0x000fe4000fffe0ff */
[----:B------:R-:W-:Y:S02]  /*5170*/  ULEA UR8, UR5, UR21, 0x8 ;  /* 0x0000001505087291 */ /* 0x000fe4000f8e40ff */
[----:B------:R-:W-:Y:S01]  /*5180*/  UISETP.NE.AND UP1, UPT, UR4, 0x1a, UPT ;  /* 0x0000001a0400788c */ /* 0x000fe2000bf25270 */
[----:B------:R-:W-:Y:S01]  /*5190*/  PLOP3.LUT P0, PT, PT, PT, UP0, 0x80, 0x8 ;  /* 0x000000000008781c */ /* 0x000fe20003f0f008 */
[----:B------:R-:W-:Y:S02]  /*51a0*/  UIADD3 UR12, UPT, UPT, UR8, 0x80, URZ ;  /* 0x00000080080c7890 */ /* 0x000fe4000fffe0ff */
[----:B------:R-:W-:Y:S02]  /*51b0*/  USEL UR6, URZ, 0x1, UP1 ;  /* 0x00000001ff067887 */ /* 0x000fe40008800000 */
[----:B------:R-:W-:Y:S02]  /*51c0*/  USEL UR15, UR4, URZ, UP1 ;  /* 0x000000ff040f7287 */ /* 0x000fe40008800000 */
[----:B------:R-:W-:Y:S02]  /*51d0*/  UIADD3 UR10, UPT, UPT, UR10, 0xd0, URZ ;  /* 0x000000d00a0a7890 */ /* 0x000fe4000fffe0ff */
[----:B------:R-:W-:Y:S01]  /*51e0*/  @UP0 ULEA UR4, UR15, UR18, 0x3 ;  /* 0x000000120f040291 */ /* 0x000fe2000f8e18ff */
[----:B------:R-:W-:Y:S01]  /*51f0*/  LOP3.LUT R9, R9, UR6, RZ, 0x3c, !PT ;  /* 0x0000000609097c12 */ /* 0x000fe2000f8e3cff */
[----:B------:R-:W-:Y:S01]  /*5200*/  UIADD3 UR16, UPT, UPT, UR16, -0x1, URZ ;  /* 0xffffffff10107890 */ /* 0x000fe2000fffe0ff */
[----:B------:R-:W-:Y:S02]  /*5210*/  UMOV UR9, 0x40004040 ;  /* 0x4000404000097882 */ /* 0x000fe40000000000 */
[----:B--2---:R-:W-:Y:S01]  /*5220*/  @P0 SHF.L.U32 R0, R9, 0x1f, RZ ;  /* 0x0000001f09000819 */ /* 0x004fe200000006ff */
[----:B------:R-:W-:Y:S01]  /*5230*/  UMOV UR13, 0x40004040 ;  /* 0x40004040000d7882 */ /* 0x000fe20000000000 */
[----:B------:R-:W-:Y:S02]  /*5240*/  UMOV UR7, 0x40004040 ;  /* 0x4000404000077882 */ /* 0x000fe40000000000 */
[----:B------:R4:W2:Y:S01]  /*5250*/  @P0 SYNCS.PHASECHK.TRANS64.TRYWAIT P1, [UR4], R0 ;  /* 0x00000000ff0005a7 */ /* 0x0008a20008021104 */
[----:B------:R-:W-:Y:S11]  /*5260*/  ELECT P0, URZ, PT ;  /* 0x0000000000ff782f */ /* 0x000ff60003800000 */
[----:B------:R-:W-:Y:S02]  /*5270*/  @!UPT UIADD3 URZ, UPT, UPT, URZ, URZ, URZ ;  /* 0x000000fffffff290 */ /* 0x000fe4000fffe0ff */
[C---:B-----5:R-:W-:Y:S01]  /*5280*/  @P0 R2UR.BROADCAST UR14, R2.reuse ;  /* 0x00000000020e02ca */ /* 0x060fe200008e0000 */
[----:B------:R-:W-:Y:S01]  /*5290*/  ULEA UR4, UR5, UR20, 0x8 ;  /* 0x0000001405047291 */ /* 0x000fe2000f8e40ff */
[----:B------:R-:W-:Y:S11]  /*52a0*/  ELECT P0, URZ, PT ;  /* 0x0000000000ff782f */ /* 0x000ff60003800000 */
[----:B------:R-:W-:Y:S02]  /*52b0*/  @!UPT UIADD3 URZ, UPT, UPT, URZ, URZ, URZ ;  /* 0x000000fffffff290 */ /* 0x000fe4000fffe0ff */
[----:B------:R-:W-:Y:S01]  /*52c0*/  @P0 R2UR.BROADCAST UR11, R2 ;  /* 0x00000000020b02ca */ /* 0x000fe200008e0000 */
[----:B------:R-:W-:Y:S01]  /*52d0*/  UIADD3 UR6, UPT, UPT, UR4, 0x80, URZ ;  /* 0x0000008004067890 */ /* 0x000fe2000fffe0ff */
[----:B------:R-:W-:Y:S02]  /*52e0*/  UMOV UR5, 0x40004040 ;  /* 0x4000404000057882 */ /* 0x000fe40000000000 */
[----:B------:R3:W-:Y:S01]  /*52f0*/  UTCHMMA.2CTA gdesc[UR8], gdesc[UR4], tmem[UR14], tmem[UR26], idesc[UR27], UP2 ;  /* 0x00ff1a04080075ea */ /* 0x0007e2000920000e */
[----:B------:R-:W-:Y:S08]  /*5300*/  UPLOP3.LUT UP2, UPT, UPT, UPT, UPT, 0x80, 0x8 ;  /* 0x000000000008789c */ /* 0x000ff00003f4f070 */
[----:B------:R4:W-:Y:S01]  /*5310*/  UTCHMMA.2CTA gdesc[UR12], gdesc[UR6], tmem[UR11], tmem[UR24], idesc[UR25], UPT ;  /* 0x00ff18060c0075ea */ /* 0x0009e2000ba0000b */
[----:B------:R4:W-:Y:S01]  /*5320*/  UTCBAR.2CTA.MULTICAST [UR10], URZ, UR19 ;  /* 0x000000ff0a0073e9 */ /* 0x0009e20008200813 */
[----:B---3--:R-:W-:Y:S01]  /*5330*/  UMOV UR5, UR15 ;  /* 0x0000000f00057c82 */ /* 0x008fe20008000000 */
[----:B------:R-:W-:Y:S05]  /*5340*/  BRA.U UP3, `(.L_x_91) ;  /* 0xfffffffd03607547 */ /* 0x000fea000b83ffff */
.L_x_88:
[----:B------:R-:W-:-:S09]  /*5350*/  UIADD3 UR4, UPT, UPT, UR23, 0x200, URZ ;  /* 0x0000020017047890 */ /* 0x000fd2000fffe0ff */
[----:B------:R3:W-:Y:S01]  /*5360*/  UTCBAR.2CTA.MULTICAST [UR4], URZ, UR30 ;  /* 0x000000ff040073e9 */ /* 0x0007e2000820081e */
[----:B------:R-:W-:Y:S02]  /*5370*/  NOP ;  /* 0x0000000000007918 */ /* 0x000fe40000000000 */
.L_x_87:
[----:B---3--:R-:W-:Y:S01]  /*5380*/  UIADD3 UR4, UPT, UPT, UR22, 0x1, URZ ;  /* 0x0000000116047890 */ /* 0x008fe2000fffe0ff */
[----:B-1----:R-:W-:Y:S02]  /*5390*/  LOP3.LUT P0, RZ, R6, 0x1, RZ, 0xc0, !PT ;  /* 0x0000000106ff7812 */ /* 0x002fe4000780c0ff */
[----:B------:R-:W-:Y:S01]  /*53a0*/  LOP3.LUT R10, R10, 0x1, RZ, 0x3c, !PT ;  /* 0x000000010a0a7812 */ /* 0x000fe200078e3cff */
[----:B------:R-:W-:-:S04]  /*53b0*/  UISETP.NE.AND UP0, UPT, UR4, 0x2, UPT ;  /* 0x000000020400788c */ /* 0x000fc8000bf05270 */
[----:B------:R-:W-:Y:S02]  /*53c0*/  USEL UR5, URZ, 0x1, UP0 ;  /* 0x00000001ff057887 */ /* 0x000fe40008000000 */
[----:B------:R-:W-:-:S04]  /*53d0*/  USEL UR22, UR4, URZ, UP0 ;  /* 0x000000ff04167287 */ /* 0x000fc80008000000 */
[----:B------:R-:W-:Y:S01]  /*53e0*/  LOP3.LUT R11, R11, UR5, RZ, 0x3c, !PT ;  /* 0x000000050b0b7c12 */ /* 0x000fe2000f8e3cff */
[----:B------:R-:W-:Y:S07]  /*53f0*/  @P0 BRA `(.L_x_92) ;  /* 0xfffffff800c00947 */ /* 0x000fee000383ffff */
[----:B------:R-:W1:Y:S01]  /*5400*/  S2UR UR8, SR_CgaCtaId ;  /* 0x00000000000879c3 */ /* 0x000e620000008800 */
[----:B------:R-:W-:Y:S01]  /*5410*/  ELECT P0, URZ, PT ;  /* 0x0000000000ff782f */ /* 0x000fe20003800000 */
[----:B--2-4-:R-:W-:Y:S01]  /*5420*/  HFMA2 R0, -RZ, RZ, 0, 5.9604644775390625e-08 ;  /* 0x00000001ff007431 */ /* 0x014fe200000001ff */
[----:B------:R-:W-:-:S05]  /*5430*/  UMOV UR4, 0x40 ;  /* 0x0000004000047882 */ /* 0x000fca0000000000 */
[----:B------:R-:W-:Y:S01]  /*5440*/  UVIRTCOUNT.DEALLOC.SMPOOL 0x80 ;  /* 0x000000800000784c */ /* 0x000fe20000000000 */
[----:B------:R-:W-:Y:S02]  /*5450*/  UISETP.NE.AND UP0, UPT, UR33, URZ, UPT ;  /* 0x000000ff2100728c */ /* 0x000fe4000bf05270 */
[----:B-1----:R-:W-:-:S09]  /*5460*/  ULEA UR8, UR8, UR4, 0x18 ;  /* 0x0000000408087291 */ /* 0x002fd2000f8ec0ff */
[----:B------:R1:W-:Y:S01]  /*5470*/  @P0 STS.U8 [UR8+0x1c], R0 ;  /* 0x00001c00ff000988 */ /* 0x0003e20008000008 */
[----:B------:R-:W-:Y:S05]  /*5480*/  BRA.U UP0, `(.L_x_93) ;  /* 0x0000000100587547 */ /* 0x000fea000b800000 */
[----:B------:R-:W-:Y:S01]  /*5490*/  UIADD3 UR5, UPT, UPT, UR18, 0x210, URZ ;  /* 0x0000021012057890 */ /* 0x000fe2000fffe0ff */
[----:B------:R-:W-:-:S03]  /*54a0*/  SHF.L.U32 R2, R11, 0x1f, RZ ;  /* 0x0000001f0b027819 */ /* 0x000fc600000006ff */
[----:B------:R-:W-:-:S09]  /*54b0*/  ULEA UR4, UR22, UR5, 0x3 ;  /* 0x0000000516047291 */ /* 0x000fd2000f8e18ff */
[----:B------:R-:W2:Y:S02]  /*54c0*/  SYNCS.PHASECHK.TRANS64.TRYWAIT P0, [UR4], R2 ;  /* 0x00000002ff0075a7 */ /* 0x000ea40008001104 */
[----:B--2---:R-:W-:Y:S05]  /*54d0*/  @!P0 BRA `(.L_x_94) ;  /* 0x00000068001c8947 */ /* 0x004fea0003800000 */
.L_x_231:
[----:B------:R-:W-:-:S04]  /*54e0*/  UIADD3 UR4, UPT, UPT, UR22, 0x1, URZ ;  /* 0x0000000116047890 */ /* 0x000fc8000fffe0ff */
[----:B------:R-:W-:-:S04]  /*54f0*/  UISETP.NE.AND UP1, UPT, UR4, 0x2, UPT ;  /* 0x000000020400788c */ /* 0x000fc8000bf25270 */
[----:B------:R-:W-:Y:S02]  /*5500*/  USEL UR6, URZ, 0x1, UP1 ;  /* 0x00000001ff067887 */ /* 0x000fe40008800000 */
[----:B------:R-:W-:-:S04]  /*5510*/  USEL UR4, UR4, URZ, UP1 ;  /* 0x000000ff04047287 */ /* 0x000fc80008800000 */
[----:B------:R-:W-:Y:S01]  /*5520*/  ULEA UR4, UR4, UR5, 0x3 ;  /* 0x0000000504047291 */ /* 0x000fe2000f8e18ff */
[----:B-1----:R-:W-:-:S04]  /*5530*/  LOP3.LUT R2, R11, UR6, RZ, 0x3c, !PT ;  /* 0x000000060b027c12 */ /* 0x002fc8000f8e3cff */
[----:B------:R-:W-:Y:S01]  /*5540*/  SHF.L.U32 R2, R2, 0x1f, RZ ;  /* 0x0000001f02027819 */ /* 0x000fe200000006ff */
[----:B------:R-:W-:-:S04]  /*5550*/  IMAD.U32 R0, RZ, RZ, UR4 ;  /* 0x00000004ff007e24 */ /* 0x000fc8000f8e00ff */
[----:B------:R1:W2:Y:S03]  /*5560*/  SYNCS.PHASECHK.TRANS64.TRYWAIT P0, [R0+URZ], R2 ;  /* 0x00000002000075a7 */ /* 0x0002a600080011ff */
[----:B--2---:R-:W-:Y:S05]  /*5570*/  @!P0 NANOSLEEP.SYNCS 0x989680 ;  /* 0x009896800000895d */ /* 0x004fea0003900000 */
[----:B------:R-:W2:Y:S02]  /*5580*/  @!P0 SYNCS.PHASECHK.TRANS64 P0, [R0+URZ], R2 ;  /* 0x00000002000085a7 */ /* 0x000ea400080010ff */
[----:B--2---:R-:W-:Y:S05]  /*5590*/  @P0 BRA `(.L_x_95) ;  /* 0x0000000000200947 */ /* 0x004fea0003800000 */
.L_x_96:
[----:B--2---:R2:W3:Y:S02]  /*55a0*/  SYNCS.PHASECHK.TRANS64.TRYWAIT P0, [R0+URZ], R2 ;  /* 0x00000002000075a7 */ /* 0x0044e400080011ff */
[----:B---3--:R-:W-:Y:S05]  /*55b0*/  @!P0 NANOSLEEP.SYNCS 0x989680 ;  /* 0x009896800000895d */ /* 0x008fea0003900000 */
[----:B------:R-:W3:Y:S02]  /*55c0*/  @!P0 SYNCS.PHASECHK.TRANS64 P0, [R0+URZ], R2 ;  /* 0x00000002000085a7 */ /* 0x000ee400080010ff */
[----:B---3--:R-:W-:Y:S05]  /*55d0*/  @!P0 BRA `(.L_x_96) ;  /* 0xfffffffc00f08947 */ /* 0x008fea000383ffff */
[----:B------:R-:W-:Y:S05]  /*55e0*/  BRA `(.L_x_95) ;  /* 0x00000000000c7947 */ /* 0x000fea0003800000 */
.L_x_93:
[----:B------:R-:W-:-:S04]  /*55f0*/  UIADD3 UR4, UPT, UPT, UR18, 0x220, URZ ;  /* 0x0000022012047890 */ /* 0x000fc8000fffe0ff */
[----:B------:R-:W-:-:S09]  /*5600*/  UPRMT UR4, UR32, 0x654, UR4 ;  /* 0x0000065420047896 */ /* 0x000fd20008000004 */
[----:B------:R-:W-:Y:S03]  /*5610*/  SYNCS.ARRIVE.TRANS64.RED.A1T0 RZ, [UR4], RZ ;  /* 0x000000ffffff79a7 */ /* 0x000fe60008100404 */
.L_x_95:
[----:B-12---:R-:W-:Y:S01]  /*5620*/  SHF.L.U32 R2, RZ, 0x1f, RZ ;  /* 0x0000001fff027819 */ /* 0x006fe200000006ff */
[----:B------:R-:W-:Y:S01]  /*5630*/  UIADD3 UR4, UPT, UPT, UR18, 0x220, URZ ;  /* 0x0000022012047890 */ /* 0x000fe2000fffe0ff */
[----:B------:R-:W-:Y:S02]  /*5640*/  PLOP3.LUT P0, PT, PT, PT, UP0, 0x80, 0x8 ;  /* 0x000000000008781c */ /* 0x000fe40003f0f008 */
[----:B------:R-:W1:Y:S02]  /*5650*/  SYNCS.PHASECHK.TRANS64.TRYWAIT P1, [UR18+0x220], R2 ;  /* 0x00022002ff0075a7 */ /* 0x000e640008021112 */
[----:B-1----:R-:W-:Y:S09]  /*5660*/  @!P1 BRA `(.L_x_97) ;  /* 0x0000006400d09947 */ /* 0x002ff20003800000 */
.L_x_233:
[----:B------:R-:W-:Y:S01]  /*5670*/  @!UP0 UPRMT UR4, UR32, 0x654, UR4 ;  /* 0x0000065420048896 */ /* 0x000fe20008000004 */
[----:B------:R-:W-:Y:S01]  /*5680*/  LOP3.LUT R3, R3, 0xffff, RZ, 0xc0, !PT ;  /* 0x0000ffff03037812 */ /* 0x000fe200078ec0ff */
[----:B-1----:R-:W-:-:S03]  /*5690*/  IMAD.MOV.U32 R2, RZ, RZ, 0xffff ;  /* 0x0000ffffff027424 */ /* 0x002fc600078e00ff */
[----:B------:R-:W-:-:S04]  /*56a0*/  SHF.R.U32.HI R3, RZ, 0x5, R3 ;  /* 0x00000005ff037819 */ /* 0x000fc80000011603 */
[----:B------:R-:W-:Y:S01]  /*56b0*/  @!P0 SYNCS.ARRIVE.TRANS64.RED.A1T0 RZ, [UR4], RZ ;  /* 0x000000ffffff89a7 */ /* 0x000fe20008100404 */
[----:B------:R-:W-:Y:S01]  /*56c0*/  NOP ;  /* 0x0000000000007918 */ /* 0x000fe20000000000 */
[----:B------:R-:W1:Y:S01]  /*56d0*/  LDS R0, [UR8+0x14] ;  /* 0x00001408ff007984 */ /* 0x000e620008000800 */
[----:B------:R-:W-:-:S04]  /*56e0*/  SHF.L.U32 R2, R2, R3, RZ ;  /* 0x0000000302027219 */ /* 0x000fc800000006ff */
[----:B-1----:R-:W-:-:S04]  /*56f0*/  LOP3.LUT R0, R0, R2, RZ, 0xc0, !PT ;  /* 0x0000000200007212 */ /* 0x002fc800078ec0ff */
[----:B------:R-:W-:Y:S01]  /*5700*/  ISETP.NE.AND P0, PT, R0, R2, PT ;  /* 0x000000020000720c */ /* 0x000fe20003f05270 */
[----:B------:R-:W-:-:S05]  /*5710*/  IMAD.MOV.U32 R0, RZ, RZ, 0x1 ;  /* 0x00000001ff007424 */ /* 0x000fca00078e00ff */
[----:B------:R-:W-:-:S07]  /*5720*/  SHF.L.U32 R0, R0, R3, RZ ;  /* 0x0000000300007219 */ /* 0x000fce00000006ff */
[----:B------:R-:W-:Y:S05]  /*5730*/  @P0 BRA `(.L_x_98) ;  /* 0x00000000005c0947 */ /* 0x000fea0003800000 */
[----:B------:R-:W1:Y:S02]  /*5740*/  LDS R3, [UR8+0x18] ;  /* 0x00001808ff037984 */ /* 0x000e640008000800 */
[----:B-1----:R-:W-:-:S04]  /*5750*/  LOP3.LUT R3, R3, R0, RZ, 0xc0, !PT ;  /* 0x0000000003037212 */ /* 0x002fc800078ec0ff */
[----:B------:R-:W-:-:S13]  /*5760*/  ISETP.NE.AND P0, PT, R3, R0, PT ;  /* 0x000000000300720c */ /* 0x000fda0003f05270 */
[----:B------:R-:W-:Y:S05]  /*5770*/  @P0 BRA `(.L_x_99) ;  /* 0x0000000000400947 */ /* 0x000fea0003800000 */
[----:B------:R-:W-:Y:S01]  /*5780*/  R2UR UR4, R2 ;  /* 0x00000000020472ca */ /* 0x000fe200000e0000 */
[----:B------:R-:W1:Y:S01]  /*5790*/  S2R R3, SR_LANEID ;  /* 0x0000000000037919 */ /* 0x000e620000000000 */
[----:B------:R-:W-:-:S04]  /*57a0*/  LOP3.LUT R0, RZ, R0, RZ, 0x33, !PT ;  /* 0x00000000ff007212 */ /* 0x000fc800078e33ff */
[----:B------:R-:W2:Y:S07]  /*57b0*/  REDUX UR6, R0 ;  /* 0x00000000000673c4 */ /* 0x000eae0000000000 */
[----:B------:R-:W-:-:S03]  /*57c0*/  ULOP3.LUT UR5, URZ, UR4, URZ, 0x33, !UPT ;  /* 0x00000004ff057292 */ /* 0x000fc6000f8e33ff */
[----:B------:R-:W-:Y:S02]  /*57d0*/  VOTEU.ANY UR4, UPT, PT ;  /* 0x0000000000047886 */ /* 0x000fe400038e0100 */
[----:B------:R-:W-:Y:S01]  /*57e0*/  UFLO.U32 UR4, UR4 ;  /* 0x00000004000472bd */ /* 0x000fe200080e0000 */
[----:B------:R-:W-:-:S04]  /*57f0*/  IMAD.U32 R2, RZ, RZ, UR5 ;  /* 0x00000005ff027e24 */ /* 0x000fc8000f8e00ff */
[----:B------:R-:W3:Y:S02]  /*5800*/  REDUX UR7, R2 ;  /* 0x00000000020773c4 */ /* 0x000ee40000000000 */
[----:B------:R4:W-:Y:S01]  /*5810*/  UTCATOMSWS.AND URZ, UR5 ;  /* 0x0000000500ff79e3 */ /* 0x0009e20008000000 */
[----:B--2---:R-:W-:Y:S01]  /*5820*/  IMAD.U32 R0, RZ, RZ, UR6 ;  /* 0x00000006ff007e24 */ /* 0x004fe2000f8e00ff */
[----:B-1----:R-:W-:Y:S01]  /*5830*/  ISETP.EQ.U32.AND P0, PT, R3, UR4, PT ;  /* 0x0000000403007c0c */ /* 0x002fe2000bf02070 */
[----:B---3--:R-:W-:-:S12]  /*5840*/  IMAD.U32 R2, RZ, RZ, UR7 ;  /* 0x00000007ff027e24 */ /* 0x008fd8000f8e00ff */
[----:B------:R4:W-:Y:S04]  /*5850*/  @P0 ATOMS.AND RZ, [UR8+0x14], R2 ;  /* 0x00001402ffff098c */ /* 0x0009e8000a800008 */
[----:B------:R4:W-:Y:S01]  /*5860*/  @P0 ATOMS.AND RZ, [UR8+0x18], R0 ;  /* 0x00001800ffff098c */ /* 0x0009e2000a800008 */
[----:B------:R-:W-:Y:S05]  /*5870*/  BRA `(.L_x_100) ;  /* 0x0000000000147947 */ /* 0x000fea0003800000 */
.L_x_99:
[----:B------:R-:W-:Y:S02]  /*5880*/  MOV R2, 0x58a0 ;  /* 0x000058a000027802 */ /* 0x000fe40000000f00 */
[----:B-----5:R-:W-:Y:S05]  /*5890*/  CALL.REL.NOINC `($__internal_0_$__cuda_sm10x_tcgen05_guardrail_trap_col_being_dealloced_not_returned_by_alloc) ;  /* 0x0000006800b47944 */ /* 0x020fea0003c00000 */
[----:B------:R-:W-:Y:S05]  /*58a0*/  BRA `(.L_x_100) ;  /* 0x0000000000087947 */ /* 0x000fea0003800000 */
.L_x_98:
[----:B------:R-:W-:Y:S02]  /*58b0*/  MOV R2, 0x58d0 ;  /* 0x000058d000027802 */ /* 0x000fe40000000f00 */
[----:B-----5:R-:W-:Y:S05]  /*58c0*/  CALL.REL.NOINC `($__internal_2_$__cuda_sm10x_tcgen05_guardrail_trap_unallocated_columns_being_dealloced) ;  /* 0x0000006800c07944 */ /* 0x020fea0003c00000 */
.L_x_100:
[----:B------:R-:W-:Y:S01]  /*58d0*/  NOP ;  /* 0x0000000000007918 */ /* 0x000fe20000000000 */
[----:B----4-:R-:W-:Y:S05]  /*58e0*/  EXIT ;  /* 0x000000000000794d */ /* 0x010fea0003800000 */
.L_x_72:
[----:B------:R-:W2:Y:S01]  /*58f0*/  LDCU UR5, c[0x0][0x384] ;  /* 0x00007080ff0577ac */ /* 0x000ea20008000800 */
[----:B------:R-:W-:Y:S02]  /*5900*/  UISETP.NE.OR UP0, UPT, UR19, 0x3, !UP3 ;  /* 0x000000031300788c */ /* 0x000fe4000df05670 */
[----:B--2---:R-:W-:-:S07]  /*5910*/  UIADD3 UR5, UPT, UPT, UR5, 0x7f, URZ ;  /* 0x0000007f05057890 */ /* 0x004fce000fffe0ff */
[----:B------:R-:W-:Y:S05]  /*5920*/  BRA.U UP0, `(.L_x_101) ;  /* 0x0000001900807547 */ /* 0x000fea000b800000 */
[----:B------:R-:W2:Y:S01]  /*5930*/  LDCU UR68, c[0x0][0x388] ;  /* 0x00007100ff4477ac */ /* 0x000ea20008000800 */
[----:B------:R-:W3:Y:S01]  /*5940*/  S2UR UR10, SR_CgaCtaId ;  /* 0x00000000000a79c3 */ /* 0x000ee20000008800 */
[----:B------:R-:W-:Y:S01]  /*5950*/  IMAD.MOV.U32 R10, RZ, RZ, 0x1 ;  /* 0x00000001ff0a7424 */ /* 0x000fe200078e00ff */
[----:B------:R-:W-:Y:S01]  /*5960*/  USHF.R.S32.HI UR4, URZ, 0x1f, UR5 ;  /* 0x0000001fff047899 */ /* 0x000fe20008011405 */
[----:B------:R-:W-:Y:S01]  /*5970*/  IMAD.MOV.U32 R9, RZ, RZ, RZ ;  /* 0x000000ffff097224 */ /* 0x000fe200078e00ff */
[----:B------:R-:W4:Y:S04]  /*5980*/  LDCU UR51, c[0x0][0x370] ;  /* 0x00006e00ff3377ac */ /* 0x000f280008000800 */
[----:B------:R-:W1:Y:S01]  /*5990*/  LDC.64 R14, c[0x0][0x348] ;  /* 0x0000d200ff0e7b82 */ /* 0x000e620000000a00 */
[----:B------:R-:W-:Y:S01]  /*59a0*/  ULEA.HI UR4, UR4, UR5, URZ, 0x7 ;  /* 0x0000000504047291 */ /* 0x000fe2000f8f38ff */
[----:B------:R-:W4:Y:S03]  /*59b0*/  LDCU.128 UR56, c[0x0][0xc10] ;  /* 0x00018200ff3877ac */ /* 0x000f260008000c00 */
[----:B------:R-:W-:Y:S01]  /*59c0*/  USHF.R.S32.HI UR45, URZ, 0x7, UR4 ;  /* 0x00000007ff2d7899 */ /* 0x000fe20008011404 */
[----:B--2---:R-:W-:Y:S01]  /*59d0*/  IMAD.U32 R0, RZ, RZ, UR68 ;  /* 0x00000044ff007e24 */ /* 0x004fe2000f8e00ff */
[----:B------:R-:W2:Y:S04]  /*59e0*/  LDCU UR50, c[0x0][0x374] ;  /* 0x00006e80ff3277ac */ /* 0x000ea80008000800 */
[----:B------:R-:W-:Y:S01]  /*59f0*/  IMAD.U32 R3, RZ, RZ, UR45 ;  /* 0x0000002dff037e24 */ /* 0x000fe2000f8e00ff */
[----:B------:R-:W-:Y:S01]  /*5a00*/  IABS R0, R0 ;  /* 0x0000000000007213 */ /* 0x000fe20000000000 */
[----:B------:R-:W4:Y:S03]  /*5a10*/  LDCU.64 UR4, c[0x0][0x988] ;  /* 0x00013100ff0477ac */ /* 0x000f260008000a00 */
[----:B------:R-:W-:Y:S01]  /*5a20*/  IABS R2, R3 ;  /* 0x0000000300027213 */ /* 0x000fe20000000000 */
[----:B------:R-:W2:Y:S01]  /*5a30*/  LDCU.64 UR48, c[0x0][0x990] ;  /* 0x00013200ff3077ac */ /* 0x000ea20008000a00 */
[----:B------:R-:W-:-:S02]  /*5a40*/  R2UR UR43, R0 ;  /* 0x00000000002b72ca */ /* 0x000fc400000e0000 */
[----:B------:R-:W-:Y:S01]  /*5a50*/  R2UR UR44, R2 ;  /* 0x00000000022c72ca */ /* 0x000fe200000e0000 */
[----:B------:R-:W-:Y:S01]  /*5a60*/  UMOV UR42, 0x400 ;  /* 0x00000400002a7882 */ /* 0x000fe20000000000 */
[----:B------:R-:W1:Y:S01]  /*5a70*/  LDCU UR31, c[0x0][0xc0c] ;  /* 0x00018180ff1f77ac */ /* 0x000e620008000800 */
[----:B---3--:R-:W-:Y:S01]  /*5a80*/  ULEA UR42, UR10, UR42, 0x18 ;  /* 0x0000002a0a2a7291 */ /* 0x008fe2000f8ec0ff */
[----:B------:R-:W3:Y:S07]  /*5a90*/  LDCU UR69, c[0x0][0xc20] ;  /* 0x00018400ff4577ac */ /* 0x000eee0008000800 */
[----:B------:R-:W2:Y:S01]  /*5aa0*/  I2F.RP R0, UR43 ;  /* 0x0000002b00007d06 */ /* 0x000ea20008209400 */
[----:B----4-:R-:W-:Y:S01]  /*5ab0*/  UISETP.NE.U32.AND UP0, UPT, UR4, URZ, UPT ;  /* 0x000000ff0400728c */ /* 0x010fe2000bf05070 */
[----:B------:R-:W4:Y:S01]  /*5ac0*/  LDCU UR4, c[0x0][0xc30] ;  /* 0x00018600ff0477ac */ /* 0x000f220008000800 */
[----:B------:R-:W4:Y:S05]  /*5ad0*/  LDCU UR47, c[0x0][0x38c] ;  /* 0x00007180ff2f77ac */ /* 0x000f2a0008000800 */
[----:B------:R-:W3:Y:S01]  /*5ae0*/  I2F.RP R2, UR44 ;  /* 0x0000002c00027d06 */ /* 0x000ee20008209400 */
[----:B------:R-:W-:-:S02]  /*5af0*/  UISETP.NE.AND.EX UP6, UPT, UR5, URZ, UPT, UP0 ;  /* 0x000000ff0500728c */ /* 0x000fc4000bfc5300 */
[----:B------:R-:W-:Y:S02]  /*5b00*/  UIADD3 UR63, UPT, UPT, UR42, 0x1b8, URZ ;  /* 0x000001b82a3f7890 */ /* 0x000fe4000fffe0ff */
[----:B------:R-:W-:-:S03]  /*5b10*/  UIADD3 UR46, UPT, UPT, UR42, 0x1a0, URZ ;  /* 0x000001a02a2e7890 */ /* 0x000fc6000fffe0ff */
[----:B--2---:R-:W2:Y:S01]  /*5b20*/  MUFU.RCP R0, R0 ;  /* 0x0000000000007308 */ /* 0x004ea20000001000 */
[----:B------:R-:W-:Y:S02]  /*5b30*/  UIADD3 UR33, UPT, UPT, UR42, 0x1a8, URZ ;  /* 0x000001a82a217890 */ /* 0x000fe4000fffe0ff */
[----:B------:R-:W-:Y:S02]  /*5b40*/  UIADD3 UR25, UPT, UPT, UR42, 0x1b0, URZ ;  /* 0x000001b02a197890 */ /* 0x000fe4000fffe0ff */
[----:B------:R-:W-:Y:S02]  /*5b50*/  UPRMT UR63, UR10, 0x654, UR63 ;  /* 0x000006540a3f7896 */ /* 0x000fe4000800003f */
[----:B------:R-:W-:Y:S01]  /*5b60*/  UPRMT UR66, UR10, 0x654, UR46 ;  /* 0x000006540a427896 */ /* 0x000fe2000800002e */
[----:B---3--:R-:W3:Y:S01]  /*5b70*/  MUFU.RCP R2, R2 ;  /* 0x0000000200027308 */ /* 0x008ee20000001000 */
[----:B------:R-:W-:Y:S02]  /*5b80*/  UPRMT UR65, UR10, 0x654, UR33 ;  /* 0x000006540a417896 */ /* 0x000fe40008000021 */
[----:B------:R-:W-:-:S02]  /*5b90*/  UPRMT UR64, UR10, 0x654, UR25 ;  /* 0x000006540a407896 */ /* 0x000fc40008000019 */
[----:B------:R-:W-:Y:S02]  /*5ba0*/  UIMAD.WIDE.U32 UR12, UR51, UR56, URZ ;  /* 0x00000038330c72a5 */ /* 0x000fe4000f8e00ff */
[----:B------:R-:W-:Y:S01]  /*5bb0*/  UIMAD.WIDE.U32 UR14, UR50, UR59, URZ ;  /* 0x0000003b320e72a5 */ /* 0x000fe2000f8e00ff */
[----:B--2---:R-:W-:Y:S01]  /*5bc0*/  VIADD R0, R0, 0xffffffe ;  /* 0x0ffffffe00007836 */ /* 0x004fe20000000000 */
[----:B------:R-:W-:Y:S01]  /*5bd0*/  UMOV UR8, URZ ;  /* 0x000000ff00087c82 */ /* 0x000fe20008000000 */
[----:B------:R-:W-:Y:S02]  /*5be0*/  UISETP.NE.AND UP0, UPT, UR39, 0x1, UPT ;  /* 0x000000012700788c */ /* 0x000fe4000bf05270 */
[----:B------:R-:W-:Y:S02]  /*5bf0*/  UISETP.NE.U32.AND UP0, UPT, UR48, URZ, UPT ;  /* 0x000000ff3000728c */ /* 0x000fe4000bf05070 */
[----:B------:R-:W2:Y:S01]  /*5c00*/  F2I.FTZ.U32.TRUNC.NTZ R0, R0 ;  /* 0x0000000000007305 */ /* 0x000ea2000021f000 */
[----:B------:R-:W-:Y:S01]  /*5c10*/  UIADD3 UR61, UPT, UPT, UR42, 0x1f8, URZ ;  /* 0x000001f82a3d7890 */ /* 0x000fe2000fffe0ff */
[----:B---3--:R-:W-:Y:S01]  /*5c20*/  VIADD R2, R2, 0xffffffe ;  /* 0x0ffffffe02027836 */ /* 0x008fe20000000000 */
[----:B------:R-:W-:-:S02]  /*5c30*/  UISETP.GE.AND UP3, UPT, UR39, 0x1, UPT ;  /* 0x000000012700788c */ /* 0x000fc4000bf66270 */
[----:B------:R-:W-:Y:S01]  /*5c40*/  UISETP.NE.AND.EX UP4, UPT, UR49, URZ, UPT, UP0 ;  /* 0x000000ff3100728c */ /* 0x000fe2000bf85300 */
[----:B------:R-:W-:Y:S02]  /*5c50*/  UMOV UR60, UR13 ;  /* 0x0000000d003c7c82 */ /* 0x000fe40008000000 */
[----:B------:R-:W3:Y:S01]  /*5c60*/  F2I.FTZ.U32.TRUNC.NTZ R2, R2 ;  /* 0x0000000200027305 */ /* 0x000ee2000021f000 */
[----:B------:R-:W-:Y:S01]  /*5c70*/  UMOV UR55, UR15 ;  /* 0x0000000f00377c82 */ /* 0x000fe20008000000 */
[----:B-1----:R-:W-:Y:S02]  /*5c80*/  UISETP.NE.AND UP3, UPT, UR31, 0x1, UPT ;  /* 0x000000011f00788c */ /* 0x002fe4000bf65270 */
[----:B------:R-:W-:Y:S02]  /*5c90*/  UISETP.NE.AND UP0, UPT, UR58, 0x1, UPT ;  /* 0x000000013a00788c */ /* 0x000fe4000bf05270 */
[----:B------:R-:W-:Y:S01]  /*5ca0*/  UISETP.NE.AND UP5, UPT, UR68, URZ, UPT ;  /* 0x000000ff4400728c */ /* 0x000fe2000bfa5270 */
[----:B--2---:R-:W-:Y:S01]  /*5cb0*/  R2UR UR7, R0 ;  /* 0x00000000000772ca */ /* 0x004fe200000e0000 */
[----:B------:R-:W-:Y:S01]  /*5cc0*/  UPLOP3.LUT UP2, UPT, UPT, UPT, UPT, 0x40, 0x4 ;  /* 0x000000000004789c */ /* 0x000fe20003f4e870 */
[----:B------:R-:W-:Y:S01]  /*5cd0*/  IABS R0, R3 ;  /* 0x0000000300007213 */ /* 0x000fe20000000000 */
[----:B------:R-:W1:Y:S04]  /*5ce0*/  LDCU.64 UR40, c[0x0][0xc28] ;  /* 0x00018500ff2877ac */ /* 0x000e680008000a00 */
[----:B------:R-:W-:Y:S01]  /*5cf0*/  IMAD.MOV R0, RZ, RZ, -R0 ;  /* 0x000000ffff007224 */ /* 0x000fe200078e0a00 */
[----:B---3--:R-:W-:Y:S01]  /*5d00*/  R2UR UR9, R2 ;  /* 0x00000000020972ca */ /* 0x008fe200000e0000 */
[----:B------:R-:W-:Y:S01]  /*5d10*/  IMAD.MOV.U32 R2, RZ, RZ, 0x1000 ;  /* 0x00001000ff027424 */ /* 0x000fe200078e00ff */
[----:B------:R-:W-:-:S02]  /*5d20*/  UPRMT UR61, URZ, 0x654, UR61 ;  /* 0x00000654ff3d7896 */ /* 0x000fc4000800003d */
[----:B------:R-:W-:Y:S01]  /*5d30*/  R2UR UR62, R0 ;  /* 0x00000000003e72ca */ /* 0x000fe200000e0000 */
[----:B------:R-:W-:Y:S02]  /*5d40*/  UIADD3 UR5, UPT, UPT, URZ, -UR7, URZ ;  /* 0x80000007ff057290 */ /* 0x000fe4000fffe0ff */
[----:B------:R-:W-:Y:S02]  /*5d50*/  USHF.R.U32.HI UR60, URZ, UR57, UR60 ;  /* 0x00000039ff3c7299 */ /* 0x000fe4000801163c */
[----:B------:R-:W-:Y:S02]  /*5d60*/  UIMAD UR5, UR5, UR43, URZ ;  /* 0x0000002b050572a4 */ /* 0x000fe4000f8e02ff */
[----:B------:R-:W-:Y:S02]  /*5d70*/  USHF.R.U32.HI UR55, URZ, UR69, UR55 ;  /* 0x00000045ff377299 */ /* 0x000fe40008011637 */
[----:B------:R-:W-:Y:S02]  /*5d80*/  UIADD3 UR6, UPT, UPT, URZ, -UR9, URZ ;  /* 0x80000009ff067290 */ /* 0x000fe4000fffe0ff */
[----:B----4-:R-:W-:-:S02]  /*5d90*/  UISETP.NE.AND UP3, UPT, UR4, 0x1, UPT ;  /* 0x000000010400788c */ /* 0x010fc4000bf65270 */
[----:B------:R-:W-:Y:S02]  /*5da0*/  UIMAD UR10, UR6, UR44, URZ ;  /* 0x0000002c060a72a4 */ /* 0x000fe4000f8e02ff */
[----:B------:R-:W-:Y:S01]  /*5db0*/  UISETP.NE.AND UP0, UPT, UR47, URZ, UPT ;  /* 0x000000ff2f00728c */ /* 0x000fe2000bf05270 */
[----:B------:R-:W-:Y:S01]  /*5dc0*/  UMOV UR6, URZ ;  /* 0x000000ff00067c82 */ /* 0x000fe20008000000 */
[----:B------:R-:W-:Y:S02]  /*5dd0*/  UIMAD.WIDE.U32 UR8, UR9, UR10, UR8 ;  /* 0x0000000a090872a5 */ /* 0x000fe4000f8e0008 */
[----:B------:R-:W-:Y:S02]  /*5de0*/  UIMAD.WIDE.U32 UR6, UR7, UR5, UR6 ;  /* 0x00000005070672a5 */ /* 0x000fe4000f8e0006 */
[----:B------:R-:W-:-:S03]  /*5df0*/  UISETP.NE.AND UP5, UPT, UR45, URZ, UPT ;  /* 0x000000ff2d00728c */ /* 0x000fc6000bfa5270 */
[----:B------:R-:W-:Y:S02]  /*5e00*/  UMOV UR54, UR9 ;  /* 0x0000000900367c82 */ /* 0x000fe40008000000 */
[----:B-1----:R-:W-:-:S06]  /*5e10*/  UMOV UR53, UR7 ;  /* 0x0000000700357c82 */ /* 0x002fcc0008000000 */
.L_x_112:
[----:B------:R-:W-:Y:S04]  /*5e20*/  SHF.L.U32 R3, R9, 0x1f, RZ ;  /* 0x0000001f09037819 */ /* 0x000fe800000006ff */
[----:B------:R-:W1:Y:S02]  /*5e30*/  SYNCS.PHASECHK.TRANS64.TRYWAIT P0, [UR42+0x1f0], R3 ;  /* 0x0001f003ff0075a7 */ /* 0x000e64000800112a */
[----:B-12---:R-:W-:Y:S05]  /*5e40*/  @!P0 BRA `(.L_x_102) ;  /* 0x0000005c00f08947 */ /* 0x006fea0003800000 */
.L_x_235:
[----:B------:R-:W2:Y:S01]  /*5e50*/  LDS.128 R4, [UR42+0x230] ;  /* 0x0002302aff047984 */ /* 0x000ea20008000c00 */
[----:B------:R-:W-:Y:S01]  /*5e60*/  @!PT LDS RZ, [RZ] ;  /* 0x00000000fffff984 */ /* 0x000fe20000000800 */
[----:B------:R-:W-:Y:S01]  /*5e70*/  @!PT LDS RZ, [RZ] ;  /* 0x00000000fffff984 */ /* 0x000fe20000000800 */
[----:B------:R-:W-:Y:S01]  /*5e80*/  @!PT LDS RZ, [RZ] ;  /* 0x00000000fffff984 */ /* 0x000fe20000000800 */
[----:B------:R-:W-:Y:S01]  /*5e90*/  @!PT LDS RZ, [RZ] ;  /* 0x00000000fffff984 */ /* 0x000fe20000000800 */
[----:B------:R3:W-:Y:S06]  /*5ea0*/  MEMBAR.ALL.CTA ;  /* 0x0000000000007992 */ /* 0x0007ec0000008000 */
[----:B---3--:R-:W3:Y:S02]  /*5eb0*/  FENCE.VIEW.ASYNC.S ;  /* 0x00000000000073c6 */ /* 0x008ee40000000000 */
[----:B---3--:R-:W-:Y:S01]  /*5ec0*/  SYNCS.ARRIVE.TRANS64.RED.A1T0 RZ, [UR61], RZ ;  /* 0x000000ffffff79a7 */ /* 0x008fe2000810043d */
[----:B--2---:R-:W-:Y:S11]  /*5ed0*/  LOP3.LUT P0, RZ, R6, 0x1, RZ, 0xc0, !PT ;  /* 0x0000000106ff7812 */ /* 0x004ff6000780c0ff */
[----:B------:R-:W-:Y:S02]  /*5ee0*/  @!UPT UIADD3 URZ, UPT, UPT, URZ, URZ, URZ ;  /* 0x000000fffffff290 */ /* 0x000fe4000fffe0ff */
[----:B------:R-:W-:Y:S01]  /*5ef0*/  VOTEU.ANY UP0, P0 ;  /* 0x0000000000ff7886 */ /* 0x000fe20000000100 */
[----:B------:R-:W-:Y:S11]  /*5f00*/  PLOP3.LUT P0, PT, PT, PT, UP0, 0x80, 0x8 ;  /* 0x000000000008781c */ /* 0x000ff60003f0f008 */
[----:B------:R-:W-:Y:S02]  /*5f10*/  @!UPT UIADD3 URZ, UPT, UPT, URZ, URZ, URZ ;  /* 0x000000fffffff290 */ /* 0x000fe4000fffe0ff */
[----:B-1----:R-:W-:Y:S02]  /*5f20*/  @P0 MOV R3, R4 ;  /* 0x0000000400030202 */ /* 0x002fe40000000f00 */
[----:B------:R-:W-:Y:S02]  /*5f30*/  @P0 LOP3.LUT R0, R5, 0xffff, RZ, 0xc0, !PT ;  /* 0x0000ffff05000812 */ /* 0x000fe400078ec0ff */
[----:B------:R-:W-:Y:S02]  /*5f40*/  @P0 R2UR UR5, R3 ;  /* 0x00000000030502ca */ /* 0x000fe400000e0000 */
[----:B------:R-:W-:Y:S11]  /*5f50*/  @P0 R2UR UR4, R0 ;  /* 0x00000000000402ca */ /* 0x000ff600000e0000 */
[----:B------:R-:W-:Y:S02]  /*5f60*/  @UP0 UMOV UR23, UR5 ;  /* 0x0000000500170c82 */ /* 0x000fe40008000000 */
[----:B------:R-:W-:Y:S01]  /*5f70*/  @UP0 UMOV UR15, UR4 ;  /* 0x00000004000f0c82 */ /* 0x000fe20008000000 */
[----:B------:R-:W-:Y:S09]  /*5f80*/  UISETP.GE.AND UP0, UPT, UR39, 0x1, UPT ;  /* 0x000000012700788c */ /* 0x000ff2000bf06270 */
[----:B------:R-:W-:Y:S05]  /*5f90*/  BRA.U !UP0, `(.L_x_103) ;  /* 0x0000000108c07547 */ /* 0x000fea000b800000 */
[----:B------:R-:W-:Y:S02]  /*5fa0*/  UIMAD.WIDE.U32 UR8, UR15, UR59, URZ ;  /* 0x0000003b0f0872a5 */ /* 0x000fe4000f8e00ff */
[----:B------:R-:W-:Y:S02]  /*5fb0*/  UP2UR UR14, UPR, URZ, 0x4 ;  /* 0x00000004ff0e7883 */ /* 0x000fe40008000000 */
[----:B------:R-:W-:Y:S02]  /*5fc0*/  UISETP.NE.AND UP2, UPT, UR58, 0x1, UPT ;  /* 0x000000013a00788c */ /* 0x000fe4000bf45270 */
[----:B------:R-:W-:Y:S02]  /*5fd0*/  UIMAD.WIDE.U32 UR10, UR23, UR56, URZ ;  /* 0x00000038170a72a5 */ /* 0x000fe4000f8e00ff */
[----:B------:R-:W-:Y:S02]  /*5fe0*/  USEL UR4, UR50, UR55, !UP2 ;  /* 0x0000003732047287 */ /* 0x000fe4000d000000 */
[----:B------:R-:W-:Y:S02]  /*5ff0*/  UISETP.NE.AND UP0, UPT, UR31, 0x1, UPT ;  /* 0x000000011f00788c */ /* 0x000fe4000bf05270 */
[----:B------:R-:W-:Y:S02]  /*6000*/  UP2UR UR19, UPR, URZ, 0x2 ;  /* 0x00000002ff137883 */ /* 0x000fe40008000000 */
[----:B------:R-:W-:Y:S02]  /*6010*/  UISETP.NE.AND UP1, UPT, UR39, 0x1, UPT ;  /* 0x000000012700788c */ /* 0x000fe4000bf25270 */
[----:B------:R-:W-:Y:S02]  /*6020*/  UIMAD.WIDE.U32 UR12, UR4, UR40, URZ ;  /* 0x00000028040c72a5 */ /* 0x000fe4000f8e00ff */
[----:B------:R-:W-:Y:S01]  /*6030*/  USEL UR7, UR51, UR60, !UP0 ;  /* 0x0000003c33077287 */ /* 0x000fe2000c000000 */
[----:B------:R-:W-:Y:S02]  /*6040*/  UMOV UR5, UR9 ;  /* 0x0000000900057c82 */ /* 0x000fe40008000000 */
[----:B------:R-:W-:Y:S02]  /*6050*/  USHF.R.U32.HI UR6, URZ, UR69, UR5 ;  /* 0x00000045ff067299 */ /* 0x000fe40008011605 */
[----:B------:R-:W-:Y:S02]  /*6060*/  UIMAD.WIDE.U32 UR16, UR7, UR40, URZ ;  /* 0x00000028071072a5 */ /* 0x000fe4000f8e00ff */
[----:B------:R-:W-:Y:S02]  /*6070*/  USEL UR6, UR15, UR6, !UP2 ;  /* 0x000000060f067287 */ /* 0x000fe4000d000000 */
[----:B------:R-:W-:Y:S01]  /*6080*/  UISETP.NE.AND UP2, UPT, UR14, URZ, UPT ;  /* 0x000000ff0e00728c */ /* 0x000fe2000bf45270 */
[----:B------:R-:W-:Y:S01]  /*6090*/  UMOV UR5, UR11 ;  /* 0x0000000b00057c82 */ /* 0x000fe20008000000 */
[----:B------:R-:W-:Y:S02]  /*60a0*/  UIMAD.WIDE.U32 UR10, UR6, UR40, URZ ;  /* 0x00000028060a72a5 */ /* 0x000fe4000f8e00ff */
[----:B------:R-:W-:Y:S03]  /*60b0*/  USHF.R.U32.HI UR8, URZ, UR57, UR5 ;  /* 0x00000039ff087299 */ /* 0x000fe60008011605 */
[----:B------:R-:W-:Y:S02]  /*60c0*/  UMOV UR5, UR13 ;  /* 0x0000000d00057c82 */ /* 0x000fe40008000000 */
[----:B------:R-:W-:Y:S03]  /*60d0*/  @UP1 USHF.R.U32.HI UR4, URZ, UR41, UR5 ;  /* 0x00000029ff041299 */ /* 0x000fe60008011605 */
[----:B------:R-:W-:Y:S01]  /*60e0*/  UMOV UR5, UR17 ;  /* 0x0000001100057c82 */ /* 0x000fe20008000000 */
[----:B------:R-:W-:Y:S02]  /*60f0*/  UIMAD UR4, UR39, UR4, URZ ;  /* 0x00000004270472a4 */ /* 0x000fe4000f8e02ff */
[----:B------:R-:W-:Y:S02]  /*6100*/  @UP1 USHF.R.U32.HI UR7, URZ, UR41, UR5 ;  /* 0x00000029ff071299 */ /* 0x000fe40008011605 */
[----:B------:R-:W-:Y:S02]  /*6110*/  USEL UR5, UR23, UR8, !UP0 ;  /* 0x0000000817057287 */ /* 0x000fe4000c000000 */
[----:B------:R-:W-:Y:S02]  /*6120*/  UIMAD UR8, UR39, UR7, URZ ;  /* 0x00000007270872a4 */ /* 0x000fe4000f8e02ff */
[----:B------:R-:W-:Y:S03]  /*6130*/  UISETP.GE.AND UP0, UPT, UR6, UR4, UPT ;  /* 0x000000040600728c */ /* 0x000fe6000bf06270 */
[----:B------:R-:W-:Y:S01]  /*6140*/  UMOV UR4, UR11 ;  /* 0x0000000b00047c82 */ /* 0x000fe20008000000 */
[----:B------:R-:W-:Y:S02]  /*6150*/  UISETP.GE.OR UP0, UPT, UR5, UR8, UP0 ;  /* 0x000000080500728c */ /* 0x000fe40008706670 */
[----:B------:R-:W-:Y:S02]  /*6160*/  USHF.R.U32.HI UR4, URZ, UR41, UR4 ;  /* 0x00000029ff047299 */ /* 0x000fe40008011604 */
[----:B------:R-:W-:Y:S02]  /*6170*/  UIMAD.WIDE.U32 UR8, UR5, UR40, URZ ;  /* 0x00000028050872a5 */ /* 0x000fe4000f8e00ff */
[----:B------:R-:W-:Y:S04]  /*6180*/  USEL UR10, UR6, UR4, !UP1 ;  /* 0x00000004060a7287 */ /* 0x000fe8000c800000 */
[----:B------:R-:W-:Y:S01]  /*6190*/  UIADD3 UR11, UPT, UPT, -UR10, URZ, URZ ;  /* 0x000000ff0a0b7290 */ /* 0x000fe2000fffe1ff */
[----:B------:R-:W-:Y:S02]  /*61a0*/  @!UP0 UMOV UR4, UR9 ;  /* 0x0000000900048c82 */ /* 0x000fe40008000000 */
[----:B------:R-:W-:Y:S02]  /*61b0*/  @!UP0 USHF.R.U32.HI UR4, URZ, UR41, UR4 ;  /* 0x00000029ff048299 */ /* 0x000fe40008011604 */
[----:B------:R-:W-:Y:S02]  /*61c0*/  UIMAD UR8, UR39, UR11, UR6 ;  /* 0x0000000b270872a4 */ /* 0x000fe4000f8e0206 */
[----:B------:R-:W-:Y:S02]  /*61d0*/  @!UP0 USEL UR4, UR5, UR4, !UP1 ;  /* 0x0000000405048287 */ /* 0x000fe4000c800000 */
[----:B------:R-:W-:Y:S02]  /*61e0*/  UISETP.NE.AND UP1, UPT, UR19, URZ, UPT ;  /* 0x000000ff1300728c */ /* 0x000fe4000bf25270 */
[----:B------:R-:W-:Y:S02]  /*61f0*/  @!UP0 UIMAD UR7, UR7, UR8, UR4 ;  /* 0x00000008070782a4 */ /* 0x000fe4000f8e0204 */
[----:B------:R-:W-:Y:S02]  /*6200*/  @!UP0 UIADD3 UR9, UPT, UPT, UR10, -UR4, URZ ;  /* 0x800000040a098290 */ /* 0x000fe4000fffe0ff */
[----:B------:R-:W-:Y:S02]  /*6210*/  UIADD3 UR8, UPT, UPT, -UR6, URZ, URZ ;  /* 0x000000ff06087290 */ /* 0x000fe4000fffe1ff */
[----:B------:R-:W-:Y:S02]  /*6220*/  UIADD3 UR4, UPT, UPT, -UR5, URZ, URZ ;  /* 0x000000ff05047290 */ /* 0x000fe4000fffe1ff */
[----:B------:R-:W-:Y:S03]  /*6230*/  @!UP0 UIMAD UR6, UR9, UR39, UR5 ;  /* 0x00000027090682a4 */ /* 0x000fe6000f8e0205 */
[----:B------:R-:W-:Y:S01]  /*6240*/  @!UP0 UMOV UR5, UR7 ;  /* 0x0000000700058c82 */ /* 0x000fe20008000000 */
[----:B------:R-:W-:Y:S02]  /*6250*/  UIMAD UR7, UR31, UR4, UR23 ;  /* 0x000000041f0772a4 */ /* 0x000fe4000f8e0217 */
[----:B------:R-:W-:Y:S02]  /*6260*/  UIMAD UR4, UR58, UR8, UR15 ;  /* 0x000000083a0472a4 */ /* 0x000fe4000f8e020f */
[----:B------:R-:W-:Y:S02]  /*6270*/  UIMAD UR23, UR5, UR31, UR7 ;  /* 0x0000001f051772a4 */ /* 0x000fe4000f8e0207 */
[----:B------:R-:W-:Y:S11]  /*6280*/  UIMAD UR15, UR6, UR58, UR4 ;  /* 0x0000003a060f72a4 */ /* 0x000ff6000f8e0204 */
[----:B------:R-:W-:Y:S01]  /*6290*/  @!UPT UIADD3 URZ, UPT, UPT, URZ, URZ, URZ ;  /* 0x000000fffffff290 */ /* 0x000fe2000fffe0ff */
.L_x_103:
[----:B------:R-:W1:Y:S01]  /*62a0*/  @!UP3 LDCU.128 UR8, c[0x0][0xc10] ;  /* 0x00018200ff08b7ac */ /* 0x000e620008000c00 */
[----:B------:R-:W-:Y:S04]  /*62b0*/  MOV R0, UR18 ;  /* 0x0000001200007c02 */ /* 0x000fe80008000f00 */
[----:B------:R-:W-:Y:S01]  /*62c0*/  IABS R0, R0 ;  /* 0x0000000000007213 */ /* 0x000fe20000000000 */
[----:B------:R-:W2:Y:S01]  /*62d0*/  @!UP3 LDCU UR5, c[0x0][0xc0c] ;  /* 0x00018180ff05b7ac */ /* 0x000ea20008000800 */
[----:B-1----:R-:W-:Y:S07]  /*62e0*/  UIMAD.WIDE.U32 UR6, UR23, UR8, URZ ;  /* 0x00000008170672a5 */ /* 0x002fee000f8e00ff */
[----:B------:R-:W-:Y:S01]  /*62f0*/  @!UP3 UMOV UR4, UR7 ;  /* 0x000000070004bc82 */ /* 0x000fe20008000000 */
[----:B--2---:R-:W-:Y:S02]  /*6300*/  @!UP3 UISETP.NE.AND UP0, UPT, UR5, 0x1, UPT ;  /* 0x000000010500b88c */ /* 0x004fe4000bf05270 */
[----:B------:R-:W-:Y:S02]  /*6310*/  @!UP3 USHF.R.U32.HI UR4, URZ, UR9, UR4 ;  /* 0x00000009ff04b299 */ /* 0x000fe40008011604 */
[----:B------:R-:W-:Y:S02]  /*6320*/  UIMAD.WIDE.U32 UR6, UR15, UR11, URZ ;  /* 0x0000000b0f0672a5 */ /* 0x000fe4000f8e00ff */
[----:B------:R-:W-:Y:S02]  /*6330*/  @!UP3 USEL UR8, UR23, UR4, !UP0 ;  /* 0x000000041708b287 */ /* 0x000fe4000c000000 */
[----:B------:R-:W-:Y:S03]  /*6340*/  @!UP3 UISETP.NE.AND UP0, UPT, UR10, 0x1, UPT ;  /* 0x000000010a00b88c */ /* 0x000fe6000bf05270 */
[----:B------:R-:W-:Y:S02]  /*6350*/  @!UP3 UMOV UR6, UR7 ;  /* 0x000000070006bc82 */ /* 0x000fe40008000000 */
[----:B------:R-:W1:Y:S02]  /*6360*/  @!UP3 LDCU UR4, c[0x0][0xc20] ;  /* 0x00018400ff04b7ac */ /* 0x000e640008000800 */
[----:B-1----:R-:W-:Y:S04]  /*6370*/  @!UP3 USHF.R.U32.HI UR6, URZ, UR4, UR6 ;  /* 0x00000004ff06b299 */ /* 0x002fe80008011606 */
[----:B------:R-:W-:Y:S04]  /*6380*/  @!UP3 USEL UR6, UR15, UR6, !UP0 ;  /* 0x000000060f06b287 */ /* 0x000fe8000c000000 */
[----:B------:R-:W-:Y:S02]  /*6390*/  @!UP3 UIADD3 UR4, UPT, UPT, -UR8, UR6, URZ ;  /* 0x000000060804b290 */ /* 0x000fe4000fffe1ff */
[----:B------:R-:W-:Y:S02]  /*63a0*/  @!UP3 UIADD3 UR6, UPT, UPT, UR8, -UR6, URZ ;  /* 0x800000060806b290 */ /* 0x000fe4000fffe0ff */
[----:B------:R-:W-:Y:S02]  /*63b0*/  @!UP3 UIMAD UR23, UR4, UR5, UR23 ;  /* 0x000000050417b2a4 */ /* 0x000fe4000f8e0217 */
[----:B------:R-:W-:Y:S01]  /*63c0*/  @!UP3 UIMAD UR15, UR6, UR10, UR15 ;  /* 0x0000000a060fb2a4 */ /* 0x000fe2000f8e020f */
[----:B------:R-:W-:Y:S11]  /*63d0*/  BRA.U UP2, `(.L_x_104) ;  /* 0x0000000102107547 */ /* 0x000ff6000b800000 */
[----:B------:R-:W-:Y:S04]  /*63e0*/  MOV R8, UR67 ;  /* 0x0000004300087c02 */ /* 0x000fe80008000f00 */
[----:B------:R-:W-:Y:S04]  /*63f0*/  SHF.L.U32 R8, R8, 0x1f, RZ ;  /* 0x0000001f08087819 */ /* 0x000fe800000006ff */
[----:B------:R-:W1:Y:S02]  /*6400*/  SYNCS.PHASECHK.TRANS64.TRYWAIT P1, [UR42+0x1e8], R8 ;  /* 0x0001e808ff0075a7 */ /* 0x000e64000802112a */
[----:B-1----:R-:W-:Y:S05]  /*6410*/  @!P1 BRA `(.L_x_105) ;  /* 0x0000005800949947 */ /* 0x002fea0003800000 */
.L_x_104:
[----:B------:R-:W-:Y:S01]  /*6420*/  UISETP.NE.AND UP2, UPT, UR68, URZ, UPT ;  /* 0x000000ff4400728c */ /* 0x000fe2000bf45270 */
[----:B------:R-:W-:Y:S01]  /*6430*/  R2UR UR4, R0 ;  /* 0x00000000000472ca */ /* 0x000fe200000e0000 */
[----:B------:R-:W-:Y:S01]  /*6440*/  USHF.L.U32 UR11, UR20, 0x6, URZ ;  /* 0x00000006140b7899 */ /* 0x000fe200080006ff */
[----:B-1----:R-:W-:Y:S05]  /*6450*/  IMAD.U32 R8, RZ, RZ, UR47 ;  /* 0x0000002fff087e24 */ /* 0x002fea000f8e00ff */
[----:B------:R-:W-:Y:S04]  /*6460*/  IABS R8, R8 ;  /* 0x0000000800087213 */ /* 0x000fe80000000000 */
[----:B------:R-:W1:Y:S02]  /*6470*/  I2F.RP R12, R8 ;  /* 0x00000008000c7306 */ /* 0x000e640000209400 */
[----:B------:R-:W-:Y:S07]  /*6480*/  UIMAD.WIDE.U32 UR6, UR54, UR4, URZ ;  /* 0x00000004360672a5 */ /* 0x000fee000f8e00ff */
[----:B------:R-:W-:Y:S02]  /*6490*/  UMOV UR12, UR7 ;  /* 0x00000007000c7c82 */ /* 0x000fe40008000000 */
[----:B------:R-:W-:Y:S04]  /*64a0*/  UIMAD UR4, UR12, UR62, UR4 ;  /* 0x0000003e0c0472a4 */ /* 0x000fe8000f8e0204 */
[----:B------:R-:W-:Y:S01]  /*64b0*/  UISETP.GT.U32.AND UP0, UPT, UR44, UR4, UPT ;  /* 0x000000042c00728c */ /* 0x000fe2000bf04070 */
[----:B-1----:R-:W1:Y:S10]  /*64c0*/  MUFU.RCP R12, R12 ;  /* 0x0000000c000c7308 */ /* 0x002e740000001000 */
[----:B------:R-:W-:Y:S02]  /*64d0*/  @!UP0 UIADD3 UR4, UPT, UPT, UR4, -UR44, URZ ;  /* 0x8000002c04048290 */ /* 0x000fe4000fffe0ff */
[----:B------:R-:W-:Y:S02]  /*64e0*/  @!UP0 UIADD3 UR12, UPT, UPT, UR12, 0x1, URZ ;  /* 0x000000010c0c8890 */ /* 0x000fe4000fffe0ff */
[----:B------:R-:W-:Y:S02]  /*64f0*/  UISETP.GE.U32.AND UP0, UPT, UR4, UR44, UPT ;  /* 0x0000002c0400728c */ /* 0x000fe4000bf06070 */
[----:B------:R-:W-:Y:S01]  /*6500*/  ULOP3.LUT UR4, UR18, UR45, URZ, 0x3c, !UPT ;  /* 0x0000002d12047292 */ /* 0x000fe2000f8e3cff */
[----:B-1----:R-:W-:Y:S04]  /*6510*/  VIADD R12, R12, 0xffffffe ;  /* 0x0ffffffe0c0c7836 */ /* 0x002fe80000000000 */
[----:B------:R-:W1:Y:S04]  /*6520*/  F2I.FTZ.U32.TRUNC.NTZ R13, R12 ;  /* 0x0000000c000d7305 */ /* 0x000e68000021f000 */
[----:B------:R-:W-:Y:S02]  /*6530*/  @UP0 UIADD3 UR12, UPT, UPT, UR12, 0x1, URZ ;  /* 0x000000010c0c0890 */ /* 0x000fe4000fffe0ff */
[----:B------:R-:W-:Y:S01]  /*6540*/  UISETP.GE.AND UP0, UPT, UR4, URZ, UPT ;  /* 0x000000ff0400728c */ /* 0x000fe2000bf06270 */
[----:B-1----:R-:W-:Y:S01]  /*6550*/  IADD3 R3, PT, PT, RZ, -R13, RZ ;  /* 0x8000000dff037210 */ /* 0x002fe20007ffe0ff */
[----:B------:R-:W-:Y:S09]  /*6560*/  IMAD.MOV.U32 R12, RZ, RZ, RZ ;  /* 0x000000ffff0c7224 */ /* 0x000ff200078e00ff */
[----:B------:R-:W-:Y:S02]  /*6570*/  @!UP0 UIADD3 UR12, UPT, UPT, -UR12, URZ, URZ ;  /* 0x000000ff0c0c8290 */ /* 0x000fe4000fffe1ff */
[----:B------:R-:W-:Y:S01]  /*6580*/  @!UP5 ULOP3.LUT UR12, URZ, UR45, URZ, 0x33, !UPT ;  /* 0x0000002dff0cd292 */ /* 0x000fe2000f8e33ff */
[----:B------:R-:W-:Y:S04]  /*6590*/  IMAD R3, R3, R8, RZ ;  /* 0x0000000803037224 */ /* 0x000fe800078e02ff */
[----:B------:R-:W-:Y:S04]  /*65a0*/  IMAD.HI.U32 R13, R13, R3, R12 ;  /* 0x000000030d0d7227 */ /* 0x000fe800078e000c */
[----:B------:R-:W-:Y:S05]  /*65b0*/  IMAD.U32 R0, RZ, RZ, UR12 ;  /* 0x0000000cff007e24 */ /* 0x000fea000f8e00ff */
[----:B------:R-:W-:Y:S04]  /*65c0*/  IABS R0, R0 ;  /* 0x0000000000007213 */ /* 0x000fe80000000000 */
[----:B------:R-:W-:Y:S11]  /*65d0*/  R2UR UR4, R0 ;  /* 0x00000000000472ca */ /* 0x000ff600000e0000 */
[----:B------:R-:W-:Y:S02]  /*65e0*/  @!UPT UIADD3 URZ, UPT, UPT, URZ, URZ, URZ ;  /* 0x000000fffffff290 */ /* 0x000fe4000fffe0ff */
[----:B------:R-:W-:Y:S07]  /*65f0*/  UIMAD.WIDE.U32 UR6, UR53, UR4, URZ ;  /* 0x00000004350672a5 */ /* 0x000fee000f8e00ff */
[----:B------:R-:W-:Y:S02]  /*6600*/  UMOV UR13, UR7 ;  /* 0x00000007000d7c82 */ /* 0x000fe40008000000 */
[----:B------:R-:W-:Y:S04]  /*6610*/  UIADD3 UR5, UPT, UPT, -UR13, URZ, URZ ;  /* 0x000000ff0d057290 */ /* 0x000fe8000fffe1ff */
[----:B------:R-:W-:Y:S04]  /*6620*/  UIMAD UR4, UR43, UR5, UR4 ;  /* 0x000000052b0472a4 */ /* 0x000fe8000f8e0204 */
[----:B------:R-:W-:Y:S11]  /*6630*/  UISETP.GT.U32.AND UP0, UPT, UR43, UR4, UPT ;  /* 0x000000042b00728c */ /* 0x000ff6000bf04070 */
[----:B------:R-:W-:Y:S02]  /*6640*/  @!UP0 UIADD3 UR4, UPT, UPT, UR4, -UR43, URZ ;  /* 0x8000002b04048290 */ /* 0x000fe4000fffe0ff */
[----:B------:R-:W-:Y:S02]  /*6650*/  @!UP0 UIADD3 UR13, UPT, UPT, UR13, 0x1, URZ ;  /* 0x000000010d0d8890 */ /* 0x000fe4000fffe0ff */
[----:B------:R-:W-:Y:S02]  /*6660*/  UISETP.GE.U32.AND UP0, UPT, UR4, UR43, UPT ;  /* 0x0000002b0400728c */ /* 0x000fe4000bf06070 */
[----:B------:R-:W-:Y:S09]  /*6670*/  ULOP3.LUT UR4, UR12, UR68, URZ, 0x3c, !UPT ;  /* 0x000000440c047292 */ /* 0x000ff2000f8e3cff */
[----:B------:R-:W-:Y:S02]  /*6680*/  @UP0 UIADD3 UR13, UPT, UPT, UR13, 0x1, URZ ;  /* 0x000000010d0d0890 */ /* 0x000fe4000fffe0ff */
[----:B------:R-:W-:Y:S11]  /*6690*/  UISETP.GE.AND UP0, UPT, UR4, URZ, UPT ;  /* 0x000000ff0400728c */ /* 0x000ff6000bf06270 */
[----:B------:R-:W-:Y:S02]  /*66a0*/  @!UP0 UIADD3 UR13, UPT, UPT, -UR13, URZ, URZ ;  /* 0x000000ff0d0d8290 */ /* 0x000fe4000fffe1ff */
[----:B------:R-:W-:Y:S02]  /*66b0*/  @!UP2 ULOP3.LUT UR13, URZ, UR68, URZ, 0x33, !UPT ;  /* 0x00000044ff0da292 */ /* 0x000fe4000f8e33ff */
[----:B------:R-:W-:Y:S02]  /*66c0*/  UISETP.NE.AND UP2, UPT, UR47, URZ, UPT ;  /* 0x000000ff2f00728c */ /* 0x000fe4000bf45270 */
[----:B------:R-:W-:Y:S02]  /*66d0*/  ULOP3.LUT UR4, UR13, UR47, URZ, 0x3c, !UPT ;  /* 0x0000002f0d047292 */ /* 0x000fe4000f8e3cff */
[----:B------:R-:W-:Y:S01]  /*66e0*/  UIADD3 UR5, UPT, UPT, -UR13, URZ, URZ ;  /* 0x000000ff0d057290 */ /* 0x000fe2000fffe1ff */
[----:B------:R-:W-:Y:S01]  /*66f0*/  IMAD.U32 R0, RZ, RZ, UR13 ;  /* 0x0000000dff007e24 */ /* 0x000fe2000f8e00ff */
[----:B------:R-:W-:Y:S02]  /*6700*/  UISETP.GE.AND UP0, UPT, UR4, URZ, UPT ;  /* 0x000000ff0400728c */ /* 0x000fe4000bf06270 */
[----:B------:R-:W-:Y:S02]  /*6710*/  UIADD3 UR4, UPT, UPT, -UR12, URZ, URZ ;  /* 0x000000ff0c047290 */ /* 0x000fe4000fffe1ff */
[----:B------:R-:W-:Y:S01]  /*6720*/  IABS R0, R0 ;  /* 0x0000000000007213 */ /* 0x000fe20000000000 */
[----:B------:R-:W-:Y:S02]  /*6730*/  UIMAD UR12, UR68, UR5, UR12 ;  /* 0x00000005440c72a4 */ /* 0x000fe4000f8e020c */
[----:B------:R-:W-:Y:S02]  /*6740*/  UIMAD UR4, UR45, UR4, UR18 ;  /* 0x000000042d0472a4 */ /* 0x000fe4000f8e0212 */
[----:B------:R-:W-:Y:S02]  /*6750*/  IMAD.HI.U32 R13, R13, R0, RZ ;  /* 0x000000000d0d7227 */ /* 0x000fe400078e00ff */
[----:B------:R-:W-:Y:S03]  /*6760*/  USHF.L.U32 UR4, UR4, 0x7, URZ ;  /* 0x0000000704047899 */ /* 0x000fe600080006ff */
[C---:B------:R-:W-:Y:S05]  /*6770*/  IADD3 R3, PT, PT, -R13.reuse, RZ, RZ ;  /* 0x000000ff0d037210 */ /* 0x040fea0007ffe1ff */
[C---:B------:R-:W-:Y:S05]  /*6780*/  IMAD R0, R8.reuse, R3, R0 ;  /* 0x0000000308007224 */ /* 0x040fea00078e0200 */
[----:B------:R-:W-:Y:S11]  /*6790*/  ISETP.GT.U32.AND P1, PT, R8, R0, PT ;  /* 0x000000000800720c */ /* 0x000ff60003f24070 */
[----:B------:R-:W-:Y:S02]  /*67a0*/  @!UPT UIADD3 URZ, UPT, UPT, URZ, URZ, URZ ;  /* 0x000000fffffff290 */ /* 0x000fe4000fffe0ff */
[----:B------:R-:W-:Y:S02]  /*67b0*/  @!P1 IMAD.IADD R0, R0, 0x1, -R8 ;  /* 0x0000000100009824 */ /* 0x000fe400078e0a08 */
[----:B------:R-:W-:Y:S01]  /*67c0*/  @!P1 VIADD R13, R13, 0x1 ;  /* 0x000000010d0d9836 */ /* 0x000fe20000000000 */
[----:B------:R-:W-:Y:S02]  /*67d0*/  ISETP.NE.U32.AND P1, PT, RZ, UR48, PT ;  /* 0x00000030ff007c0c */ /* 0x000fe4000bf25070 */
[----:B------:R-:W-:Y:S02]  /*67e0*/  ISETP.GE.U32.AND P2, PT, R0, R8, PT ;  /* 0x000000080000720c */ /* 0x000fe40003f46070 */
[----:B------:R-:W-:Y:S02]  /*67f0*/  ISETP.NE.AND.EX P1, PT, RZ, UR49, PT, P1 ;  /* 0x00000031ff007c0c */ /* 0x000fe4000bf25310 */
[----:B------:R-:W-:Y:S09]  /*6800*/  SHF.L.U32 R8, R10, 0x1f, RZ ;  /* 0x0000001f0a087819 */ /* 0x000ff200000006ff */
[----:B------:R-:W-:Y:S04]  /*6810*/  @P2 IADD3 R13, PT, PT, R13, 0x1, RZ ;  /* 0x000000010d0d2810 */ /* 0x000fe80007ffe0ff */
[----:B------:R-:W-:Y:S11]  /*6820*/  R2UR UR14, R13 ;  /* 0x000000000d0e72ca */ /* 0x000ff600000e0000 */
[----:B------:R-:W-:Y:S02]  /*6830*/  @!UPT UIADD3 URZ, UPT, UPT, URZ, URZ, URZ ;  /* 0x000000fffffff290 */ /* 0x000fe4000fffe0ff */
[----:B------:R-:W-:Y:S02]  /*6840*/  @!UP0 UIADD3 UR14, UPT, UPT, -UR14, URZ, URZ ;  /* 0x000000ff0e0e8290 */ /* 0x000fe4000fffe1ff */
[----:B------:R-:W-:Y:S04]  /*6850*/  @!UP2 ULOP3.LUT UR14, URZ, UR47, URZ, 0x33, !UPT ;  /* 0x0000002fff0ea292 */ /* 0x000fe8000f8e33ff */
[----:B------:R-:W-:Y:S04]  /*6860*/  UIADD3 UR6, UPT, UPT, -UR14, URZ, URZ ;  /* 0x000000ff0e067290 */ /* 0x000fe8000fffe1ff */
[----:B------:R-:W-:Y:S01]  /*6870*/  UIMAD UR13, UR47, UR6, UR13 ;  /* 0x000000062f0d72a4 */ /* 0x000fe2000f8e020d */
[----:B------:R-:W-:Y:S11]  /*6880*/  BRA.U !UP4, `(.L_x_106) ;  /* 0x000000010c387547 */ /* 0x000ff6000b800000 */
[----:B------:R-:W-:Y:S01]  /*6890*/  UPLOP3.LUT UP1, UPT, UPT, UPT, UP6, 0x80, 0x8 ;  /* 0x000000000008789c */ /* 0x000fe20003f2f060 */
[----:B------:R-:W-:Y:S01]  /*68a0*/  HFMA2 R0, -RZ, RZ, 0, 5.9604644775390625e-08 ;  /* 0x00000001ff007431 */ /* 0x000fe200000001ff */
[----:B------:R-:W1:Y:S01]  /*68b0*/  LDCU.64 UR8, c[0x0][0x358] ;  /* 0x00006b00ff0877ac */ /* 0x000e620008000a00 */
[----:B------:R-:W-:Y:S03]  /*68c0*/  IMAD.MOV.U32 R49, RZ, RZ, 0x1 ;  /* 0x00000001ff317424 */ /* 0x000fe600078e00ff */
[----:B------:R-:W-:Y:S05]  /*68d0*/  PLOP3.LUT P2, PT, PT, PT, UP1, 0x80, 0x8 ;  /* 0x000000000008781c */ /* 0x000fea0003f4f018 */
[----:B------:R-:W2:Y:S01]  /*68e0*/  @UP1 LDCU.64 UR6, c[0x0][0x988] ;  /* 0x00013100ff0617ac */ /* 0x000ea20008000a00 */
[----:B------:R-:W-:Y:S07]  /*68f0*/  @UP1 UIMAD UR5, UR52, UR48, URZ ;  /* 0x00000030340512a4 */ /* 0x000fee000f8e02ff */
[----:B------:R-:W-:Y:S01]  /*6900*/  @!P2 PRMT R49, R0, 0x7610, R49 ;  /* 0x000076100031a816 */ /* 0x000fe20000000031 */
[----:B--2---:R-:W-:Y:S03]  /*6910*/  @UP1 UIMAD.WIDE UR6, UR5, 0x4, UR6 ;  /* 0x00000004050618a5 */ /* 0x004fe6000f8e0206 */
[----:B------:R-:W2:Y:S03]  /*6920*/  @!UP1 LDCU UR5, c[0x0][0x980] ;  /* 0x00013000ff0597ac */ /* 0x000ea60008000800 */
[----:B-----5:R-:W-:Y:S01]  /*6930*/  IMAD.U32 R26, RZ, RZ, UR6 ;  /* 0x00000006ff1a7e24 */ /* 0x020fe2000f8e00ff */
[----:B------:R-:W-:Y:S05]  /*6940*/  MOV R27, UR7 ;  /* 0x00000007001b7c02 */ /* 0x000fea0008000f00 */
[----:B-1----:R1:W5:Y:S02]  /*6950*/  @P2 LDG.E R26, desc[UR8][R26.64] ;  /* 0x000000081a1a2981 */ /* 0x002364000c1e1900 */
[----:B-12---:R-:W-:Y:S07]  /*6960*/  @!P2 IMAD.U32 R26, RZ, RZ, UR5 ;  /* 0x00000005ff1aae24 */ /* 0x006fee000f8e00ff */
.L_x_106:
[----:B-----5:R-:W-:Y:S01]  /*6970*/  @!P1 FSETP.EQ.AND P3, PT, R26, RZ, PT ;  /* 0x000000ff1a00920b */ /* 0x020fe20003f62000 */
[----:B------:R-:W-:Y:S01]  /*6980*/  @!UPT UIADD3 URZ, UPT, UPT, URZ, URZ, URZ ;  /* 0x000000fffffff290 */ /* 0x000fe2000fffe0ff */
[----:B------:R-:W-:Y:S11]  /*6990*/  @!P1 BRA `(.L_x_107) ;  /* 0x0000000000149947 */ /* 0x000ff60003800000 */
[----:B------:R-:W-:Y:S02]  /*69a0*/  LOP3.LUT P1, RZ, R49, 0xff, RZ, 0xc0, !PT ;  /* 0x000000ff31ff7812 */ /* 0x000fe4000782c0ff */
[----:B------:R-:W-:Y:S04]  /*69b0*/  PLOP3.LUT P3, PT, PT, PT, UP1, 0x80, 0x8 ;  /* 0x000000000008781c */ /* 0x000fe80003f6f018 */
[----:B------:R-:W-:Y:S07]  /*69c0*/  PLOP3.LUT P3, PT, P3, PT, PT, 0x8, 0x80 ;  /* 0x000000000080781c */ /* 0x000fee0001f6e170 */
[----:B------:R-:W-:Y:S11]  /*69d0*/  @P1 FSETP.EQ.AND P3, PT, R26, RZ, PT ;  /* 0x000000ff1a00120b */ /* 0x000ff60003f62000 */
[----:B------:R-:W-:Y:S02]  /*69e0*/  @!UPT UIADD3 URZ, UPT, UPT, URZ, URZ, URZ ;  /* 0x000000fffffff290 */ /* 0x000fe4000fffe0ff */
.L_x_107:
[----:B------:R-:W1:Y:S01]  /*69f0*/  SYNCS.PHASECHK.TRANS64.TRYWAIT P1, [UR42+0x1c0], R8 ;  /* 0x0001c008ff0075a7 */ /* 0x000e62000802112a */
[----:B------:R-:W-:Y:S04]  /*6a00*/  ELECT P2, URZ, PT ;  /* 0x0000000000ff782f */ /* 0x000fe80003840000 */
[----:B------:R-:W-:Y:S01]  /*6a10*/  PLOP3.LUT P2, PT, P3, P2, PT, 0xf2, 0x2f ;  /* 0x00000000002f781c */ /* 0x000fe20001f45e72 */
[----:B------:R-:W-:Y:S01]  /*6a20*/  @!UPT UIADD3 URZ, UPT, UPT, URZ, URZ, URZ ;  /* 0x000000fffffff290 */ /* 0x000fe2000fffe0ff */
[----:B-1----:R-:W-:Y:S11]  /*6a30*/  @!P1 BRA `(.L_x_108) ;  /* 0x0000005400249947 */ /* 0x002ff60003800000 */
.L_x_238:
[----:B------:R-:W-:Y:S01]  /*6a40*/  @!P2 IADD3 R3, P1, PT, R14, 0x680, RZ ;  /* 0x000006800e03a810 */ /* 0x000fe20007f3e0ff */
[----:B------:R-:W-:Y:S01]  /*6a50*/  VOTEU.ALL UP0, P2 ;  /* 0x0000000000ff7886 */ /* 0x000fe20001000000 */
[----:B------:R-:W-:Y:S01]  /*6a60*/  UMOV UR18, 0x0 ;  /* 0x0000000000127882 */ /* 0x000fe20000000000 */
[----:B------:R-:W-:Y:S01]  /*6a70*/  UMOV UR19, 0x10000000 ;  /* 0x1000000000137882 */ /* 0x000fe20000000000 */
[----:B------:R-:W-:Y:S01]  /*6a80*/  @!P2 R2UR UR6, R3 ;  /* 0x000000000306a2ca */ /* 0x000fe200000e0000 */
[----:B-1----:R-:W-:Y:S01]  /*6a90*/  @!P2 IMAD.X R0, RZ, RZ, R15, P1 ;  /* 0x000000ffff00a224 */ /* 0x002fe200008e060f */
[----:B------:R-:W-:Y:S02]  /*6aa0*/  @!UP0 UIADD3 UR8, UPT, UPT, UR42, 0x300, URZ ;  /* 0x000003002a088890 */ /* 0x000fe4000fffe0ff */
[----:B------:R-:W-:Y:S02]  /*6ab0*/  @!UP0 UIADD3 UR16, UPT, UPT, UR42, 0xb00, URZ ;  /* 0x00000b002a108890 */ /* 0x000fe4000fffe0ff */
[----:B------:R-:W-:Y:S01]  /*6ac0*/  @!P2 R2UR UR5, R0 ;  /* 0x000000000005a2ca */ /* 0x000fe200000e0000 */
[----:B------:R-:W-:Y:S01]  /*6ad0*/  @!UP0 UIADD3 UR17, UPT, UPT, UR4, 0x40, URZ ;  /* 0x0000004004118890 */ /* 0x000fe2000fffe0ff */
[----:B------:R-:W-:Y:S01]  /*6ae0*/  @!P2 IMAD.MOV.U32 R0, RZ, RZ, 0x1000 ;  /* 0x00001000ff00a424 */ /* 0x000fe200078e00ff */
[----:B------:R-:W-:Y:S04]  /*6af0*/  VOTEU.ALL UP0, P2 ;  /* 0x0000000000ff7886 */ /* 0x000fe80001000000 */
[----:B------:R-:W-:Y:S01]  /*6b00*/  IMAD.U32 R12, RZ, RZ, UR6 ;  /* 0x00000006ff0c7e24 */ /* 0x000fe2000f8e00ff */
[----:B------:R-:W-:Y:S01]  /*6b10*/  @!UP0 UMOV UR9, UR46 ;  /* 0x0000002e00098c82 */ /* 0x000fe20008000000 */
[----:B------:R-:W-:Y:S03]  /*6b20*/  @!UP0 UMOV UR10, UR4 ;  /* 0x00000004000a8c82 */ /* 0x000fe60008000000 */
[----:B------:R-:W-:Y:S01]  /*6b30*/  @!P2 R2UR UR6, R12 ;  /* 0x000000000c06a2ca */ /* 0x000fe200000e0000 */
[----:B------:R-:W-:Y:S05]  /*6b40*/  IMAD.U32 R13, RZ, RZ, UR5 ;  /* 0x00000005ff0d7e24 */ /* 0x000fea000f8e00ff */
[----:B------:R-:W-:Y:S11]  /*6b50*/  @!P2 R2UR UR7, R13 ;  /* 0x000000000d07a2ca */ /* 0x000ff600000e0000 */
[----:B------:R-:W-:Y:S02]  /*6b60*/  @!UPT UIADD3 URZ, UPT, UPT, URZ, URZ, URZ ;  /* 0x000000fffffff290 */ /* 0x000fe4000fffe0ff */
[----:B------:R1:W-:Y:S01]  /*6b70*/  @!UP0 UTMALDG.5D [UR8], [UR6], desc[UR18] ;  /* 0x00001208060085b4 */ /* 0x0003e20008021000 */
[----:B------:R-:W-:Y:S05]  /*6b80*/  VOTEU.ALL UP0, P2 ;  /* 0x0000000000ff7886 */ /* 0x000fea0001000000 */
[----:B-1----:R-:W-:Y:S01]  /*6b90*/  @!UP0 UMOV UR8, UR16 ;  /* 0x0000001000088c82 */ /* 0x002fe20008000000 */
[----:B------:R-:W-:Y:S01]  /*6ba0*/  @!UP0 UMOV UR9, UR46 ;  /* 0x0000002e00098c82 */ /* 0x000fe20008000000 */
[----:B------:R-:W-:Y:S02]  /*6bb0*/  @!UP0 UMOV UR10, UR17 ;  /* 0x00000011000a8c82 */ /* 0x000fe40008000000 */
[----:B------:R1:W-:Y:S01]  /*6bc0*/  @!UP0 UTMALDG.5D [UR8], [UR6], desc[UR18] ;  /* 0x00001208060085b4 */ /* 0x0003e20008021000 */
[----:B------:R1:W-:Y:S01]  /*6bd0*/  @!P2 SYNCS.ARRIVE.TRANS64.RED.A0TR RZ, [UR42+0x1a0], R0 ;  /* 0x0001a000ffffa9a7 */ /* 0x0003e2000830042a */
[----:B------:R-:W-:Y:S01]  /*6be0*/  SYNCS.ARRIVE.TRANS64.RED.A1T0 RZ, [UR66], RZ ;  /* 0x000000ffffff79a7 */ /* 0x000fe20008100442 */
[----:B------:R-:W2:Y:S02]  /*6bf0*/  SYNCS.PHASECHK.TRANS64.TRYWAIT P1, [UR42+0x1c8], R8 ;  /* 0x0001c808ff0075a7 */ /* 0x000ea4000802112a */
[----:B-12---:R-:W-:Y:S05]  /*6c00*/  @!P1 BRA `(.L_x_109) ;  /* 0x0000005000c89947 */ /* 0x006fea0003800000 */
.L_x_240:
        /* <DEDUP_REMOVED lines=11> */
[----:B------:R-:W-:Y:S01]  /*6cc0*/  @!UP0 UIADD3 UR8, UPT, UPT, UR42, 0x1b00, URZ ;  /* 0x00001b002a088890 */ /* 0x000fe2000fffe0ff */
[----:B------:R-:W-:Y:S01]  /*6cd0*/  VOTEU.ALL UP0, P2 ;  /* 0x0000000000ff7886 */ /* 0x000fe20001000000 */
[----:B------:R-:W-:Y:S02]  /*6ce0*/  UMOV UR35, UR11 ;  /* 0x0000000b00237c82 */ /* 0x000fe40008000000 */
[----:B------:R-:W-:Y:S01]  /*6cf0*/  IMAD.U32 R12, RZ, RZ, UR6 ;  /* 0x00000006ff0c7e24 */ /* 0x000fe2000f8e00ff */
[----:B------:R-:W-:Y:S01]  /*6d00*/  UMOV UR36, UR12 ;  /* 0x0000000c00247c82 */ /* 0x000fe20008000000 */
[----:B------:R-:W-:Y:S01]  /*6d10*/  UMOV UR37, UR13 ;  /* 0x0000000d00257c82 */ /* 0x000fe20008000000 */
[----:B------:R-:W-:Y:S01]  /*6d20*/  UMOV UR38, UR14 ;  /* 0x0000000e00267c82 */ /* 0x000fe20008000000 */
[----:B------:R-:W-:Y:S01]  /*6d30*/  UMOV UR9, UR33 ;  /* 0x0000002100097c82 */ /* 0x000fe20008000000 */
[----:B------:R-:W-:Y:S01]  /*6d40*/  @!P2 R2UR UR6, R12 ;  /* 0x000000000c06a2ca */ /* 0x000fe200000e0000 */
[----:B------:R-:W-:Y:S05]  /*6d50*/  IMAD.U32 R13, RZ, RZ, UR5 ;  /* 0x00000005ff0d7e24 */ /* 0x000fea000f8e00ff */
[----:B------:R-:W-:Y:S11]  /*6d60*/  @!P2 R2UR UR7, R13 ;  /* 0x000000000d07a2ca */ /* 0x000ff600000e0000 */
[----:B------:R-:W-:Y:S02]  /*6d70*/  @!UPT UIADD3 URZ, UPT, UPT, URZ, URZ, URZ ;  /* 0x000000fffffff290 */ /* 0x000fe4000fffe0ff */
[----:B------:R1:W-:Y:S01]  /*6d80*/  @!UP0 UTMALDG.5D [UR32], [UR6], desc[UR16] ;  /* 0x00001020060085b4 */ /* 0x0003e20008021000 */
[----:B------:R-:W-:Y:S05]  /*6d90*/  VOTEU.ALL UP0, P2 ;  /* 0x0000000000ff7886 */ /* 0x000fea0001000000 */
[----:B------:R1:W-:Y:S01]  /*6da0*/  @!UP0 UTMALDG.5D [UR8], [UR6], desc[UR16] ;  /* 0x00001008060085b4 */ /* 0x0003e20008021000 */
[----:B------:R1:W-:Y:S01]  /*6db0*/  @!P2 SYNCS.ARRIVE.TRANS64.RED.A0TR RZ, [UR42+0x1a8], R0 ;  /* 0x0001a800ffffa9a7 */ /* 0x0003e2000830042a */
[----:B------:R-:W-:Y:S01]  /*6dc0*/  SYNCS.ARRIVE.TRANS64.RED.A1T0 RZ, [UR65], RZ ;  /* 0x000000ffffff79a7 */ /* 0x000fe20008100441 */
[----:B------:R-:W2:Y:S02]  /*6dd0*/  SYNCS.PHASECHK.TRANS64.TRYWAIT P1, [UR42+0x1d0], R8 ;  /* 0x0001d008ff0075a7 */ /* 0x000ea4000802112a */
[----:B-12---:R-:W-:Y:S05]  /*6de0*/  @!P1 BRA `(.L_x_110) ;  /* 0x0000005000689947 */ /* 0x006fea0003800000 */
.L_x_242:
        /* <DEDUP_REMOVED lines=28> */
[----:B--2---:R-:W-:Y:S01]  /*6fb0*/  @P0 SHF.R.U32.HI R0, RZ, 0x10, R5 ;  /* 0x00000010ff000819 */ /* 0x004fe20000011605 */
[----:B------:R-:W2:Y:S03]  /*6fc0*/  SYNCS.PHASECHK.TRANS64.TRYWAIT P1, [UR42+0x1d8], R8 ;  /* 0x0001d808ff0075a7 */ /* 0x000ea6000802112a */
[----:B------:R-:W-:Y:S01]  /*6fd0*/  @P0 R2UR UR52, R0 ;  /* 0x00000000003402ca */ /* 0x000fe200000e0000 */
[----:B------:R-:W-:Y:S03]  /*6fe0*/  @!UPT UIADD3 URZ, UPT, UPT, URZ, URZ, URZ ;  /* 0x000000fffffff290 */ /* 0x000fe6000fffe0ff */
[----:B-12---:R-:W-:Y:S11]  /*6ff0*/  @!P1 BRA `(.L_x_111) ;  /* 0x0000004c00fc9947 */ /* 0x006ff60003800000 */
.L_x_244:
[----:B------:R-:W-:Y:S01]  /*7000*/  UPLOP3.LUT UP2, UPT, UPT, UPT, UPT, 0x80, 0x8 ;  /* 0x000000000008789c */ /* 0x000fe20003f4f070 */
[----:B------:R-:W-:Y:S01]  /*7010*/  @!P2 IADD3 R3, P0, PT, R14, 0x680, RZ ;  /* 0x000006800e03a810 */ /* 0x000fe20007f1e0ff */
[----:B------:R-:W-:Y:S01]  /*7020*/  UMOV UR6, 0x0 ;  /* 0x0000000000067882 */ /* 0x000fe20000000000 */
[----:B------:R-:W-:Y:S01]  /*7030*/  VOTEU.ALL UP0, P2 ;  /* 0x0000000000ff7886 */ /* 0x000fe20001000000 */
[----:B------:R-:W-:Y:S01]  /*7040*/  UMOV UR7, 0x10000000 ;  /* 0x1000000000077882 */ /* 0x000fe20000000000 */
[----:B------:R-:W-:Y:S01]  /*7050*/  @!P2 R2UR UR5, R3 ;  /* 0x000000000305a2ca */ /* 0x000fe200000e0000 */
[----:B-1----:R-:W-:Y:S01]  /*7060*/  @!P2 IMAD.X R0, RZ, RZ, R15, P0 ;  /* 0x000000ffff00a224 */ /* 0x002fe200000e060f */
[----:B------:R-:W-:Y:S01]  /*7070*/  UMOV UR19, UR11 ;  /* 0x0000000b00137c82 */ /* 0x000fe20008000000 */
[----:B------:R-:W-:Y:S01]  /*7080*/  @!UP0 UIADD3 UR18, UPT, UPT, UR4, 0x30, URZ ;  /* 0x0000003004128890 */ /* 0x000fe2000fffe0ff */
[----:B------:R-:W-:Y:S01]  /*7090*/  R2UR UR26, R51 ;  /* 0x00000000331a72ca */ /* 0x000fe200000e0000 */
[----:B------:R-:W-:Y:S01]  /*70a0*/  @!UP0 UIADD3 UR10, UPT, UPT, UR4, 0x70, URZ ;  /* 0x00000070040a8890 */ /* 0x000fe2000fffe0ff */
[----:B------:R-:W-:Y:S01]  /*70b0*/  @!P2 R2UR UR4, R0 ;  /* 0x000000000004a2ca */ /* 0x000fe200000e0000 */
[----:B------:R-:W-:Y:S01]  /*70c0*/  @!UP0 UIADD3 UR16, UPT, UPT, UR42, 0x3300, URZ ;  /* 0x000033002a108890 */ /* 0x000fe2000fffe0ff */
[----:B------:R-:W-:Y:S01]  /*70d0*/  R2UR UR24, R52 ;  /* 0x00000000341872ca */ /* 0x000fe200000e0000 */
[----:B------:R-:W-:Y:S01]  /*70e0*/  @!UP0 UIADD3 UR17, UPT, UPT, UR42, 0x1b8, URZ ;  /* 0x000001b82a118890 */ /* 0x000fe2000fffe0ff */
[----:B------:R-:W-:Y:S01]  /*70f0*/  LOP3.LUT P0, RZ, R6, 0x1, RZ, 0xc0, !PT ;  /* 0x0000000106ff7812 */ /* 0x000fe2000780c0ff */
[----:B------:R-:W-:Y:S01]  /*7100*/  @!UP0 UIADD3 UR8, UPT, UPT, UR42, 0x3b00, URZ ;  /* 0x00003b002a088890 */ /* 0x000fe2000fffe0ff */
[----:B------:R-:W-:Y:S01]  /*7110*/  LOP3.LUT R10, R10, 0x1, RZ, 0x3c, !PT ;  /* 0x000000010a0a7812 */ /* 0x000fe200078e3cff */
[----:B------:R-:W-:Y:S01]  /*7120*/  IMAD.U32 R12, RZ, RZ, UR5 ;  /* 0x00000005ff0c7e24 */ /* 0x000fe2000f8e00ff */
[----:B------:R-:W-:Y:S01]  /*7130*/  VOTEU.ALL UP0, P2 ;  /* 0x0000000000ff7886 */ /* 0x000fe20001000000 */
[----:B------:R-:W-:Y:S01]  /*7140*/  UMOV UR20, UR12 ;  /* 0x0000000c00147c82 */ /* 0x000fe20008000000 */
[----:B------:R-:W-:Y:S01]  /*7150*/  UMOV UR21, UR13 ;  /* 0x0000000d00157c82 */ /* 0x000fe20008000000 */
[----:B------:R-:W-:Y:S01]  /*7160*/  UMOV UR22, UR14 ;  /* 0x0000000e00167c82 */ /* 0x000fe20008000000 */
[----:B------:R-:W-:Y:S01]  /*7170*/  UMOV UR9, UR17 ;  /* 0x0000001100097c82 */ /* 0x000fe20008000000 */
[----:B------:R-:W-:Y:S01]  /*7180*/  IMAD.U32 R13, RZ, RZ, UR4 ;  /* 0x00000004ff0d7e24 */ /* 0x000fe2000f8e00ff */
[----:B------:R-:W-:Y:S02]  /*7190*/  @!P2 R2UR UR4, R12 ;  /* 0x000000000c04a2ca */ /* 0x000fe400000e0000 */
[----:B------:R-:W-:Y:S02]  /*71a0*/  LOP3.LUT R9, R9, 0x1, RZ, 0x3c, !PT ;  /* 0x0000000109097812 */ /* 0x000fe400078e3cff */
[----:B------:R-:W-:Y:S11]  /*71b0*/  @!P2 R2UR UR5, R13 ;  /* 0x000000000d05a2ca */ /* 0x000ff600000e0000 */
[----:B------:R-:W-:Y:S02]  /*71c0*/  @!UPT UIADD3 URZ, UPT, UPT, URZ, URZ, URZ ;  /* 0x000000fffffff290 */ /* 0x000fe4000fffe0ff */
[----:B------:R1:W-:Y:S01]  /*71d0*/  @!UP0 UTMALDG.5D [UR16], [UR4], desc[UR6] ;  /* 0x00000610040085b4 */ /* 0x0003e20008021000 */
[----:B------:R-:W-:Y:S05]  /*71e0*/  VOTEU.ALL UP0, P2 ;  /* 0x0000000000ff7886 */ /* 0x000fea0001000000 */
[----:B------:R2:W-:Y:S01]  /*71f0*/  @!UP0 UTMALDG.5D [UR8], [UR4], desc[UR6] ;  /* 0x00000608040085b4 */ /* 0x0005e20008021000 */
[----:B------:R2:W-:Y:S01]  /*7200*/  @!P2 SYNCS.ARRIVE.TRANS64.RED.A0TR RZ, [UR42+0x1b8], R2 ;  /* 0x0001b802ffffa9a7 */ /* 0x0005e2000830042a */
[----:B------:R-:W-:Y:S01]  /*7210*/  SYNCS.ARRIVE.TRANS64.RED.A1T0 RZ, [UR63], RZ ;  /* 0x000000ffffff79a7 */ /* 0x000fe2000810043f */
[----:B-1----:R-:W-:Y:S02]  /*7220*/  UIADD3 UR18, UPT, UPT, UR15, UR26, URZ ;  /* 0x0000001a0f127290 */ /* 0x002fe4000fffe0ff */
[----:B------:R-:W-:Y:S01]  /*7230*/  UIADD3 UR20, UPT, UPT, UR23, UR24, URZ ;  /* 0x0000001817147290 */ /* 0x000fe2000fffe0ff */
[----:B------:R-:W-:Y:S11]  /*7240*/  @P0 BRA `(.L_x_112) ;  /* 0xffffffe800f40947 */ /* 0x000ff6000383ffff */
[----:B--2---:R-:W-:-:S04]  /*7250*/  SHF.L.U32 R2, R10, 0x1f, RZ ;  /* 0x0000001f0a027819 */ /* 0x004fc800000006ff */
[----:B------:R-:W1:Y:S02]  /*7260*/  SYNCS.PHASECHK.TRANS64.TRYWAIT P0, [UR42+0x1c0], R2 ;  /* 0x0001c002ff0075a7 */ /* 0x000e64000800112a */
[----:B-1----:R-:W-:Y:S05]  /*7270*/  @!P0 BRA `(.L_x_113) ;  /* 0x0000004c00748947 */ /* 0x002fea0003800000 */
.L_x_246:
[----:B------:R-:W2:Y:S02]  /*7280*/  SYNCS.PHASECHK.TRANS64.TRYWAIT P0, [UR42+0x1c8], R2 ;  /* 0x0001c802ff0075a7 */ /* 0x000ea4000800112a */
[----:B--2---:R-:W-:Y:S05]  /*7290*/  @!P0 BRA `(.L_x_114) ;  /* 0x0000004c00848947 */ /* 0x004fea0003800000 */
.L_x_248:
[----:B------:R-:W2:Y:S02]  /*72a0*/  SYNCS.PHASECHK.TRANS64.TRYWAIT P0, [UR42+0x1d0], R2 ;  /* 0x0001d002ff0075a7 */ /* 0x000ea4000800112a */
[----:B--2---:R-:W-:Y:S05]  /*72b0*/  @!P0 BRA `(.L_x_115) ;  /* 0x0000004c00948947 */ /* 0x004fea0003800000 */
.L_x_250:
[----:B-1----:R-:W-:-:S07]  /*72c0*/  MOV R0, UR42 ;  /* 0x0000002a00007c02 */ /* 0x002fce0008000f00 */
.L_x_116:
[----:B-1----:R-:W-:-:S04]  /*72d0*/  SHF.L.U32 R2, R10, 0x1f, RZ ;  /* 0x0000001f0a027819 */ /* 0x002fc800000006ff */
[----:B------:R1:W2:Y:S03]  /*72e0*/  SYNCS.PHASECHK.TRANS64.TRYWAIT P0, [R0+URZ+0x1d8], R2 ;  /* 0x0001d802000075a7 */ /* 0x0002a600080011ff */
[----:B--2---:R-:W-:Y:S05]  /*72f0*/  @!P0 NANOSLEEP.SYNCS 0x989680 ;  /* 0x009896800000895d */ /* 0x004fea0003900000 */
[----:B------:R-:W2:Y:S02]  /*7300*/  @!P0 SYNCS.PHASECHK.TRANS64 P0, [R0+URZ+0x1d8], R2 ;  /* 0x0001d802000085a7 */ /* 0x000ea400080010ff */
[----:B--2---:R-:W-:Y:S05]  /*7310*/  @P0 EXIT ;  /* 0x000000000000094d */ /* 0x004fea0003800000 */
[----:B------:R-:W-:Y:S05]  /*7320*/  BRA `(.L_x_116) ;  /* 0xfffffffc00e87947 */ /* 0x000fea000383ffff */
.L_x_101:
[----:B------:R-:W-:-:S06]  /*7330*/  UISETP.GE.AND UP0, UPT, UR19, 0x4, UPT ;  /* 0x000000041300788c */ /* 0x000fcc000bf06270 */
[----:B------:R-:W-:-:S13]  /*7340*/  PLOP3.LUT P0, PT, PT, PT, UP0, 0x80, 0x8 ;  /* 0x000000000008781c */ /* 0x000fda0003f0f008 */
[----:B-1----:R-:W-:Y:S05]  /*7350*/  @!P0 EXIT ;  /* 0x000000000000894d */ /* 0x002fea0003800000 */
[----:B------:R-:W1:Y:S08]  /*7360*/  S2UR UR4, SR_CgaCtaId ;  /* 0x00000000000479c3 */ /* 0x000e700000008800 */
[----:B------:R-:W-:Y:S01]  /*7370*/  BAR.SYNC.DEFER_BLOCKING 0x6, 0xa0 ;  /* 0x0182800000007b1d */ /* 0x000fe20000010000 */
[C---:B------:R-:W-:Y:S01]  /*7380*/  IMAD.SHL.U32 R0, R50.reuse, 0x200000, RZ ;  /* 0x0020000032007824 */ /* 0x040fe200078e00ff */
[----:B------:R-:W-:Y:S01]  /*7390*/  SHF.L.U32 R4, R50, 0x9, RZ ;  /* 0x0000000932047819 */ /* 0x000fe200000006ff */
[C---:B------:R-:W-:Y:S01]  /*73a0*/  IMAD.SHL.U32 R48, R59.reuse, 0x10, RZ ;  /* 0x000000103b307824 */ /* 0x040fe200078e00ff */
[----:B------:R-:W-:Y:S01]  /*73b0*/  USHF.R.S32.HI UR54, URZ, 0x1f, UR5 ;  /* 0x0000001fff367899 */ /* 0x000fe20008011405 */
[----:B------:R-:W-:Y:S01]  /*73c0*/  IMAD.U32 R23, R59, 0x10000, RZ ;  /* 0x000100003b177824 */ /* 0x000fe200078e00ff */
[----:B------:R-:W-:-:S02]  /*73d0*/  UMOV UR50, 0x400 ;  /* 0x0000040000327882 */ /* 0x000fc40000000000 */
[----:B------:R-:W2:Y:S01]  /*73e0*/  LDC.64 R42, c[0x0][0x9b0] ;  /* 0x00026c00ff2a7b82 */ /* 0x000ea20000000a00 */
[----:B------:R-:W3:Y:S01]  /*73f0*/  LDCU.64 UR6, c[0x0][0x990] ;  /* 0x00013200ff0677ac */ /* 0x000ee20008000a00 */
[C---:B------:R-:W-:Y:S01]  /*7400*/  IMAD.SHL.U32 R5, R59.reuse, 0x2, RZ ;  /* 0x000000023b057824 */ /* 0x040fe200078e00ff */
[----:B------:R-:W-:Y:S01]  /*7410*/  LOP3.LUT R0, R0, 0x200000, RZ, 0xc0, !PT ;  /* 0x0020000000007812 */ /* 0x000fe200078ec0ff */
[----:B------:R-:W-:Y:S01]  /*7420*/  HFMA2 R57, -RZ, RZ, 0, 5.9604644775390625e-08 ;  /* 0x00000001ff397431 */ /* 0x000fe200000001ff */
[C---:B------:R-:W-:Y:S01]  /*7430*/  LOP3.LUT R6, R48.reuse, 0x40, RZ, 0xc0, !PT ;  /* 0x0000004030067812 */ /* 0x040fe200078ec0ff */
[----:B------:R-:W-:Y:S01]  /*7440*/  ULEA.HI UR54, UR54, UR5, URZ, 0x7 ;  /* 0x0000000536367291 */ /* 0x000fe2000f8f38ff */
[----:B------:R-:W-:Y:S01]  /*7450*/  LOP3.LUT R58, R48, 0x5b0, RZ, 0xc0, !PT ;  /* 0x000005b0303a7812 */ /* 0x000fe200078ec0ff */
[----:B------:R-:W4:Y:S01]  /*7460*/  LDC.64 R40, c[0x0][0x9a8] ;  /* 0x00026a00ff287b82 */ /* 0x000f220000000a00 */
[----:B------:R-:W-:Y:S01]  /*7470*/  LOP3.LUT R23, R0, 0x400000, R23, 0xf8, !PT ;  /* 0x0040000000177812 */ /* 0x000fe200078ef817 */
[----:B------:R-:W-:Y:S01]  /*7480*/  IMAD.MOV.U32 R22, RZ, RZ, RZ ;  /* 0x000000ffff167224 */ /* 0x000fe200078e00ff */
[----:B------:R-:W-:Y:S01]  /*7490*/  LOP3.LUT R0, R6, 0x8, R5, 0xf8, !PT ;  /* 0x0000000806007812 */ /* 0x000fe200078ef805 */
[----:B------:R-:W-:Y:S01]  /*74a0*/  IMAD.MOV.U32 R56, RZ, RZ, RZ ;  /* 0x000000ffff387224 */ /* 0x000fe200078e00ff */
[----:B------:R-:W-:Y:S01]  /*74b0*/  LOP3.LUT R58, R58, 0x200, R4, 0xf8, !PT ;  /* 0x000002003a3a7812 */ /* 0x000fe200078ef804 */
[----:B------:R-:W2:Y:S01]  /*74c0*/  LDCU UR63, c[0x0][0x370] ;  /* 0x00006e00ff3f77ac */ /* 0x000ea20008000800 */
[----:B------:R-:W-:-:S02]  /*74d0*/  LOP3.LUT R59, R59, 0x60, RZ, 0xc0, !PT ;  /* 0x000000603b3b7812 */ /* 0x000fc400078ec0ff */
[----:B------:R-:W-:Y:S01]  /*74e0*/  LOP3.LUT R58, R58, R0, RZ, 0xfc, !PT ;  /* 0x000000003a3a7212 */ /* 0x000fe200078efcff */
[----:B-1----:R-:W-:Y:S01]  /*74f0*/  ULEA UR50, UR4, UR50, 0x18 ;  /* 0x0000003204327291 */ /* 0x002fe2000f8ec0ff */
[----:B---3--:R-:W-:Y:S01]  /*7500*/  IMAD.U32 R61, RZ, RZ, UR6 ;  /* 0x00000006ff3d7e24 */ /* 0x008fe2000f8e00ff */
[----:B------:R-:W-:Y:S01]  /*7510*/  MOV R55, RZ ;  /* 0x000000ff00377202 */ /* 0x000fe20000000f00 */
[----:B------:R-:W-:Y:S01]  /*7520*/  IMAD.U32 R60, RZ, RZ, UR7 ;  /* 0x00000007ff3c7e24 */ /* 0x000fe2000f8e00ff */
[----:B------:R-:W-:Y:S01]  /*7530*/  UIADD3 UR4, UPT, UPT, UR50, 0x300, URZ ;  /* 0x0000030032047890 */ /* 0x000fe2000fffe0ff */
[----:B------:R-:W1:Y:S04]  /*7540*/  LDCU UR48, c[0x0][0xc0c] ;  /* 0x00018180ff3077ac */ /* 0x000e680008000800 */
[----:B------:R-:W3:Y:S01]  /*7550*/  LDS R2, [UR50+0x240] ;  /* 0x00024032ff027984 */ /* 0x000ee20008000800 */
[----:B------:R-:W-:Y:S01]  /*7560*/  IMAD.U32 R54, RZ, RZ, UR4 ;  /* 0x00000004ff367e24 */ /* 0x000fe2000f8e00ff */
[----:B------:R-:W1:Y:S01]  /*7570*/  LDCU UR38, c[0x0][0xc30] ;  /* 0x00018600ff2677ac */ /* 0x000e620008000800 */
[----:B------:R-:W1:Y:S01]  /*7580*/  LDCU.64 UR60, c[0x0][0x988] ;  /* 0x00013100ff3c77ac */ /* 0x000e620008000a00 */
[----:B------:R-:W1:Y:S01]  /*7590*/  LDCU.64 UR46, c[0x0][0xc28] ;  /* 0x00018500ff2e77ac */ /* 0x000e620008000a00 */
[----:B------:R-:W1:Y:S01]  /*75a0*/  LDCU.128 UR56, c[0x0][0xc10] ;  /* 0x00018200ff3877ac */ /* 0x000e620008000c00 */
[----:B------:R-:W1:Y:S01]  /*75b0*/  LDCU UR62, c[0x0][0x374] ;  /* 0x00006e80ff3e77ac */ /* 0x000e620008000800 */
[----:B------:R-:W-:Y:S01]  /*75c0*/  USHF.R.S32.HI UR54, URZ, 0x7, UR54 ;  /* 0x00000007ff367899 */ /* 0x000fe20008011436 */
[----:B------:R-:W-:Y:S01]  /*75d0*/  UMOV UR55, URZ ;  /* 0x000000ff00377c82 */ /* 0x000fe20008000000 */
[----:B------:R-:W-:Y:S01]  /*75e0*/  UMOV UR53, URZ ;  /* 0x000000ff00357c82 */ /* 0x000fe20008000000 */
[C---:B---3--:R-:W-:Y:S01]  /*75f0*/  VIADD R3, R2.reuse, 0x40 ;  /* 0x0000004002037836 */ /* 0x048fe20000000000 */
[----:B------:R-:W-:-:S04]  /*7600*/  LOP3.LUT R2, R2, 0xffff, RZ, 0xc0, !PT ;  /* 0x0000ffff02027812 */ /* 0x000fc800078ec0ff */
[----:B------:R-:W-:-:S05]  /*7610*/  LOP3.LUT R3, R3, 0xffff, RZ, 0xc0, !PT ;  /* 0x0000ffff03037812 */ /* 0x000fca00078ec0ff */
[----:B-12-4-:R3:W-:Y:S02]  /*7620*/  STL.64 [R1], R2 ;  /* 0x0000000201007387 */ /* 0x0167e40000100a00 */
.L_x_160:
[----:B---3--:R-:W-:Y:S04]  /*7630*/  SHF.L.U32 R2, R55, 0x1f, RZ ;  /* 0x0000001f37027819 */ /* 0x008fe800000006ff */
[----:B-1----:R-:W1:Y:S02]  /*7640*/  SYNCS.PHASECHK.TRANS64.TRYWAIT P0, [UR50+0x1f0], R2 ;  /* 0x0001f002ff0075a7 */ /* 0x002e640008001132 */
[----:B-1----:R-:W-:Y:S05]  /*7650*/  @!P0 BRA `(.L_x_117) ;  /* 0x0000004800c48947 */ /* 0x002fea0003800000 */
.L_x_252:
[----:B------:R-:W2:Y:S01]  /*7660*/  LDS.128 R44, [UR50+0x230] ;  /* 0x00023032ff2c7984 */ /* 0x000ea20008000c00 */
[----:B------:R-:W-:Y:S02]  /*7670*/  UIADD3 UR4, UPT, UPT, UR50, 0x1f8, URZ ;  /* 0x000001f832047890 */ /* 0x000fe4000fffe0ff */
[----:B------:R-:W-:Y:S02]  /*7680*/  UISETP.GE.AND UP1, UPT, UR39, 0x1, UPT ;  /* 0x000000012700788c */ /* 0x000fe4000bf26270 */
[----:B------:R-:W-:Y:S01]  /*7690*/  UPRMT UR4, URZ, 0x654, UR4 ;  /* 0x00000654ff047896 */ /* 0x000fe20008000004 */
        /* <DEDUP_REMOVED lines=15> */
[----:B------:R-:W-:Y:S01]  /*7790*/  @P0 R2UR UR5, R0 ;  /* 0x00000000000502ca */ /* 0x000fe200000e0000 */
[----:B------:R-:W-:Y:S05]  /*77a0*/  IMAD.U32 R0, RZ, RZ, UR54 ;  /* 0x00000036ff007e24 */ /* 0x000fea000f8e00ff */
[----:B------:R-:W-:Y:S05]  /*77b0*/  IABS R2, R0 ;  /* 0x0000000000027213 */ /* 0x000fea0000000000 */
[----:B------:R-:W-:Y:S02]  /*77c0*/  @UP0 UMOV UR37, UR6 ;  /* 0x0000000600250c82 */ /* 0x000fe40008000000 */
[----:B------:R-:W-:Y:S01]  /*77d0*/  @UP0 UMOV UR36, UR5 ;  /* 0x0000000500240c82 */ /* 0x000fe20008000000 */
[----:B------:R-:W-:Y:S05]  /*77e0*/  BRA.U !UP1, `(.L_x_118) ;  /* 0x0000000109cc7547 */ /* 0x000fea000b800000 */
[----:B------:R-:W1:Y:S01]  /*77f0*/  LDCU UR9, c[0x0][0xc20] ;  /* 0x00018400ff0977ac */ /* 0x000e620008000800 */
[----:B------:R-:W-:Y:S02]  /*7800*/  UIMAD.WIDE.U32 UR4, UR62, UR59, URZ ;  /* 0x0000003b3e0472a5 */ /* 0x000fe4000f8e00ff */
[----:B------:R-:W-:Y:S02]  /*7810*/  UIMAD.WIDE.U32 UR6, UR63, UR56, URZ ;  /* 0x000000383f0672a5 */ /* 0x000fe4000f8e00ff */
[----:B------:R-:W-:Y:S02]  /*7820*/  UIMAD.WIDE.U32 UR10, UR36, UR59, URZ ;  /* 0x0000003b240a72a5 */ /* 0x000fe4000f8e00ff */
[----:B------:R-:W-:Y:S02]  /*7830*/  UISETP.NE.AND UP0, UPT, UR58, 0x1, UPT ;  /* 0x000000013a00788c */ /* 0x000fe4000bf05270 */
[----:B------:R-:W-:Y:S02]  /*7840*/  UISETP.NE.AND UP1, UPT, UR48, 0x1, UPT ;  /* 0x000000013000788c */ /* 0x000fe4000bf25270 */
[----:B------:R-:W-:Y:S02]  /*7850*/  UISETP.NE.AND UP2, UPT, UR39, 0x1, UPT ;  /* 0x000000012700788c */ /* 0x000fe4000bf45270 */
[----:B------:R-:W-:Y:S01]  /*7860*/  UIMAD.WIDE.U32 UR12, UR37, UR56, URZ ;  /* 0x00000038250c72a5 */ /* 0x000fe2000f8e00ff */
[----:B------:R-:W-:Y:S01]  /*7870*/  UMOV UR4, UR5 ;  /* 0x0000000500047c82 */ /* 0x000fe20008000000 */
[----:B------:R-:W-:Y:S01]  /*7880*/  UMOV UR6, UR11 ;  /* 0x0000000b00067c82 */ /* 0x000fe20008000000 */
[----:B-1----:R-:W-:Y:S03]  /*7890*/  USHF.R.U32.HI UR8, URZ, UR9, UR4 ;  /* 0x00000009ff087299 */ /* 0x002fe60008011604 */
[----:B------:R-:W-:Y:S02]  /*78a0*/  UMOV UR4, UR7 ;  /* 0x0000000700047c82 */ /* 0x000fe40008000000 */
[----:B------:R-:W-:Y:S02]  /*78b0*/  USHF.R.U32.HI UR5, URZ, UR57, UR4 ;  /* 0x00000039ff057299 */ /* 0x000fe40008011604 */
[----:B------:R-:W-:Y:S02]  /*78c0*/  USEL UR4, UR62, UR8, !UP0 ;  /* 0x000000083e047287 */ /* 0x000fe4000c000000 */
[----:B------:R-:W-:Y:S02]  /*78d0*/  USHF.R.U32.HI UR8, URZ, UR9, UR6 ;  /* 0x00000009ff087299 */ /* 0x000fe40008011606 */
[----:B------:R-:W-:Y:S02]  /*78e0*/  UIMAD.WIDE.U32 UR6, UR4, UR46, URZ ;  /* 0x0000002e040672a5 */ /* 0x000fe4000f8e00ff */
[----:B------:R-:W-:Y:S02]  /*78f0*/  USEL UR9, UR63, UR5, !UP1 ;  /* 0x000000053f097287 */ /* 0x000fe4000c800000 */
[----:B------:R-:W-:Y:S02]  /*7900*/  USEL UR8, UR36, UR8, !UP0 ;  /* 0x0000000824087287 */ /* 0x000fe4000c000000 */
[----:B------:R-:W-:Y:S01]  /*7910*/  UIMAD.WIDE.U32 UR10, UR9, UR46, URZ ;  /* 0x0000002e090a72a5 */ /* 0x000fe2000f8e00ff */
[----:B------:R-:W-:Y:S01]  /*7920*/  UMOV UR6, UR7 ;  /* 0x0000000700067c82 */ /* 0x000fe20008000000 */
[----:B------:R-:W-:Y:S01]  /*7930*/  UMOV UR5, UR13 ;  /* 0x0000000d00057c82 */ /* 0x000fe20008000000 */
[----:B------:R-:W-:Y:S02]  /*7940*/  @UP2 USHF.R.U32.HI UR4, URZ, UR47, UR6 ;  /* 0x0000002fff042299 */ /* 0x000fe40008011606 */
[----:B------:R-:W-:Y:S02]  /*7950*/  USHF.R.U32.HI UR5, URZ, UR57, UR5 ;  /* 0x00000039ff057299 */ /* 0x000fe40008011605 */
[----:B------:R-:W-:Y:S02]  /*7960*/  UIMAD UR4, UR39, UR4, URZ ;  /* 0x00000004270472a4 */ /* 0x000fe4000f8e02ff */
[----:B------:R-:W-:Y:S02]  /*7970*/  USEL UR5, UR37, UR5, !UP1 ;  /* 0x0000000525057287 */ /* 0x000fe4000c800000 */
[----:B------:R-:W-:Y:S01]  /*7980*/  UISETP.GE.AND UP0, UPT, UR8, UR4, UPT ;  /* 0x000000040800728c */ /* 0x000fe2000bf06270 */
[----:B------:R-:W-:Y:S01]  /*7990*/  UMOV UR6, UR11 ;  /* 0x0000000b00067c82 */ /* 0x000fe20008000000 */
[----:B------:R-:W-:Y:S02]  /*79a0*/  UIMAD.WIDE.U32 UR10, UR8, UR46, URZ ;  /* 0x0000002e080a72a5 */ /* 0x000fe4000f8e00ff */
[----:B------:R-:W-:Y:S04]  /*79b0*/  @UP2 USHF.R.U32.HI UR9, URZ, UR47, UR6 ;  /* 0x0000002fff092299 */ /* 0x000fe80008011606 */
[----:B------:R-:W-:Y:S01]  /*79c0*/  UIMAD UR6, UR39, UR9, URZ ;  /* 0x00000009270672a4 */ /* 0x000fe2000f8e02ff */
[----:B------:R-:W-:Y:S03]  /*79d0*/  UMOV UR4, UR11 ;  /* 0x0000000b00047c82 */ /* 0x000fe60008000000 */
[----:B------:R-:W-:Y:S02]  /*79e0*/  UISETP.GE.OR UP0, UPT, UR5, UR6, UP0 ;  /* 0x000000060500728c */ /* 0x000fe40008706670 */
[----:B------:R-:W-:Y:S02]  /*79f0*/  USHF.R.U32.HI UR4, URZ, UR47, UR4 ;  /* 0x0000002fff047299 */ /* 0x000fe40008011604 */
[----:B------:R-:W-:Y:S02]  /*7a00*/  UIMAD.WIDE.U32 UR6, UR5, UR46, URZ ;  /* 0x0000002e050672a5 */ /* 0x000fe4000f8e00ff */
[----:B------:R-:W-:Y:S02]  /*7a10*/  USEL UR11, UR8, UR4, !UP2 ;  /* 0x00000004080b7287 */ /* 0x000fe4000d000000 */
[----:B------:R-:W-:Y:S02]  /*7a20*/  UIADD3 UR6, UPT, UPT, -UR5, URZ, URZ ;  /* 0x000000ff05067290 */ /* 0x000fe4000fffe1ff */
[----:B------:R-:W-:Y:S02]  /*7a30*/  UIADD3 UR10, UPT, UPT, -UR11, URZ, URZ ;  /* 0x000000ff0b0a7290 */ /* 0x000fe4000fffe1ff */
[----:B------:R-:W-:Y:S02]  /*7a40*/  UIMAD UR6, UR48, UR6, UR37 ;  /* 0x00000006300672a4 */ /* 0x000fe4000f8e0225 */
[----:B------:R-:W-:Y:S01]  /*7a50*/  UIMAD UR10, UR39, UR10, UR8 ;  /* 0x0000000a270a72a4 */ /* 0x000fe2000f8e0208 */
[----:B------:R-:W-:Y:S01]  /*7a60*/  @!UP0 UMOV UR4, UR7 ;  /* 0x0000000700048c82 */ /* 0x000fe20008000000 */
[----:B------:R-:W-:Y:S02]  /*7a70*/  UIADD3 UR7, UPT, UPT, -UR8, URZ, URZ ;  /* 0x000000ff08077290 */ /* 0x000fe4000fffe1ff */
[----:B------:R-:W-:Y:S04]  /*7a80*/  @!UP0 USHF.R.U32.HI UR4, URZ, UR47, UR4 ;  /* 0x0000002fff048299 */ /* 0x000fe80008011604 */
[----:B------:R-:W-:Y:S04]  /*7a90*/  @!UP0 USEL UR4, UR5, UR4, !UP2 ;  /* 0x0000000405048287 */ /* 0x000fe8000d000000 */
[----:B------:R-:W-:Y:S02]  /*7aa0*/  @!UP0 UIMAD UR9, UR9, UR10, UR4 ;  /* 0x0000000a090982a4 */ /* 0x000fe4000f8e0204 */
[----:B------:R-:W-:Y:S02]  /*7ab0*/  @!UP0 UIADD3 UR10, UPT, UPT, UR11, -UR4, URZ ;  /* 0x800000040b0a8290 */ /* 0x000fe4000fffe0ff */
[----:B------:R-:W-:Y:S02]  /*7ac0*/  UIMAD UR4, UR58, UR7, UR36 ;  /* 0x000000073a0472a4 */ /* 0x000fe4000f8e0224 */
[----:B------:R-:W-:Y:S03]  /*7ad0*/  @!UP0 UIMAD UR8, UR10, UR39, UR5 ;  /* 0x000000270a0882a4 */ /* 0x000fe6000f8e0205 */
[----:B------:R-:W-:Y:S02]  /*7ae0*/  @!UP0 UMOV UR5, UR9 ;  /* 0x0000000900058c82 */ /* 0x000fe40008000000 */
[----:B------:R-:W-:Y:S02]  /*7af0*/  UIMAD UR37, UR5, UR48, UR6 ;  /* 0x00000030052572a4 */ /* 0x000fe4000f8e0206 */
[----:B------:R-:W-:Y:S11]  /*7b00*/  UIMAD UR36, UR8, UR58, UR4 ;  /* 0x0000003a082472a4 */ /* 0x000ff6000f8e0204 */
[----:B------:R-:W-:Y:S01]  /*7b10*/  @!UPT UIADD3 URZ, UPT, UPT, URZ, URZ, URZ ;  /* 0x000000fffffff290 */ /* 0x000fe2000fffe0ff */
.L_x_118:
[----:B------:R-:W1:Y:S01]  /*7b20*/  LDCU UR16, c[0x0][0x388] ;  /* 0x00007100ff1077ac */ /* 0x000e620008000800 */
[----:B------:R-:W-:Y:S01]  /*7b30*/  R2UR UR6, R2 ;  /* 0x00000000020672ca */ /* 0x000fe200000e0000 */
[----:B------:R-:W-:Y:S01]  /*7b40*/  IMAD.U32 R4, RZ, RZ, UR18 ;  /* 0x00000012ff047e24 */ /* 0x000fe2000f8e00ff */
[----:B------:R-:W-:Y:S01]  /*7b50*/  LEA R2, R22, UR49, 0x2 ;  /* 0x0000003116027c11 */ /* 0x000fe2000f8e10ff */
[----:B------:R-:W2:Y:S01]  /*7b60*/  LDCU UR11, c[0x0][0x38c] ;  /* 0x00007180ff0b77ac */ /* 0x000ea20008000800 */
[----:B------:R-:W-:Y:S01]  /*7b70*/  IABS R0, R0 ;  /* 0x0000000000007213 */ /* 0x000fe20000000000 */
[----:B------:R-:W-:Y:S01]  /*7b80*/  BSSY.RECONVERGENT B6, `(.L_x_119) ;  /* 0x0000094000067945 */ /* 0x000fe20003800200 */
[----:B------:R-:W-:Y:S01]  /*7b90*/  IABS R4, R4 ;  /* 0x0000000400047213 */ /* 0x000fe20000000000 */
[----:B------:R-:W-:Y:S01]  /*7ba0*/  USHF.L.U32 UR42, UR20, 0x6, URZ ;  /* 0x00000006142a7899 */ /* 0x000fe200080006ff */
[----:B------:R-:W5:Y:S01]  /*7bb0*/  LDL R2, [R2] ;  /* 0x0000000002027983 */ /* 0x000f620000100800 */
[----:B------:R-:W-:Y:S01]  /*7bc0*/  IMAD.MOV R0, RZ, RZ, -R0 ;  /* 0x000000ffff007224 */ /* 0x000fe200078e0a00 */
[----:B------:R-:W-:Y:S02]  /*7bd0*/  R2UR UR8, R4 ;  /* 0x00000000040872ca */ /* 0x000fe400000e0000 */
[----:B------:R-:W-:Y:S01]  /*7be0*/  R2UR UR17, R65 ;  /* 0x00000000411172ca */ /* 0x000fe200000e0000 */
[----:B------:R-:W3:Y:S10]  /*7bf0*/  I2F.RP R3, UR6 ;  /* 0x0000000600037d06 */ /* 0x000ef40008209400 */
[----:B---3--:R-:W3:Y:S01]  /*7c00*/  MUFU.RCP R3, R3 ;  /* 0x0000000300037308 */ /* 0x008ee20000001000 */
[----:B--2---:R-:W-:Y:S05]  /*7c10*/  IMAD.U32 R4, RZ, RZ, UR11 ;  /* 0x0000000bff047e24 */ /* 0x004fea000f8e00ff */
[----:B------:R-:W-:Y:S04]  /*7c20*/  IABS R4, R4 ;  /* 0x0000000400047213 */ /* 0x000fe80000000000 */
[----:B------:R-:W2:Y:S01]  /*7c30*/  I2F.RP R6, R4 ;  /* 0x0000000400067306 */ /* 0x000ea20000209400 */
[----:B---3--:R-:W-:Y:S09]  /*7c40*/  VIADD R3, R3, 0xffffffe ;  /* 0x0ffffffe03037836 */ /* 0x008ff20000000000 */
[----:B------:R-:W3:Y:S10]  /*7c50*/  F2I.FTZ.U32.TRUNC.NTZ R3, R3 ;  /* 0x0000000300037305 */ /* 0x000ef4000021f000 */
[----:B--2---:R-:W2:Y:S01]  /*7c60*/  MUFU.RCP R6, R6 ;  /* 0x0000000600067308 */ /* 0x004ea20000001000 */
[----:B---3--:R-:W-:Y:S01]  /*7c70*/  R2UR UR5, R3 ;  /* 0x00000000030572ca */ /* 0x008fe200000e0000 */
[----:B-1----:R-:W-:Y:S05]  /*7c80*/  IMAD.U32 R3, RZ, RZ, UR16 ;  /* 0x00000010ff037e24 */ /* 0x002fea000f8e00ff */
[----:B------:R-:W-:Y:S04]  /*7c90*/  IABS R3, R3 ;  /* 0x0000000300037213 */ /* 0x000fe80000000000 */
[----:B------:R-:W-:Y:S01]  /*7ca0*/  R2UR UR7, R3 ;  /* 0x00000000030772ca */ /* 0x000fe200000e0000 */
[----:B--2---:R-:W-:Y:S02]  /*7cb0*/  VIADD R6, R6, 0xffffffe ;  /* 0x0ffffffe06067836 */ /* 0x004fe40000000000 */
[----:B------:R-:W-:Y:S02]  /*7cc0*/  UIADD3 UR4, UPT, UPT, URZ, -UR5, URZ ;  /* 0x80000005ff047290 */ /* 0x000fe4000fffe0ff */
[----:B------:R-:W1:Y:S02]  /*7cd0*/  F2I.FTZ.U32.TRUNC.NTZ R7, R6 ;  /* 0x0000000600077305 */ /* 0x000e64000021f000 */
[----:B------:R-:W-:Y:S03]  /*7ce0*/  UIMAD UR9, UR4, UR6, URZ ;  /* 0x00000006040972a4 */ /* 0x000fe6000f8e02ff */
[----:B------:R-:W-:Y:S02]  /*7cf0*/  UMOV UR4, URZ ;  /* 0x000000ff00047c82 */ /* 0x000fe40008000000 */
[----:B------:R-:W-:Y:S02]  /*7d00*/  UIMAD.WIDE.U32 UR4, UR5, UR9, UR4 ;  /* 0x00000009050472a5 */ /* 0x000fe4000f8e0004 */
[----:B------:R-:W-:Y:S02]  /*7d10*/  R2UR UR9, R0 ;  /* 0x00000000000972ca */ /* 0x000fe400000e0000 */
[----:B------:R-:W2:Y:S03]  /*7d20*/  I2F.RP R0, UR7 ;  /* 0x0000000700007d06 */ /* 0x000ea60008209400 */
[----:B------:R-:W-:Y:S01]  /*7d30*/  UMOV UR4, UR5 ;  /* 0x0000000500047c82 */ /* 0x000fe20008000000 */
[--C-:B-1----:R-:W-:Y:S01]  /*7d40*/  IMAD.MOV R3, RZ, RZ, -R7.reuse ;  /* 0x000000ffff037224 */ /* 0x102fe200078e0a07 */
[----:B------:R-:W-:Y:S01]  /*7d50*/  UIMAD.WIDE.U32 UR4, UR4, UR8, URZ ;  /* 0x00000008040472a5 */ /* 0x000fe2000f8e00ff */
[----:B------:R-:W-:Y:S02]  /*7d60*/  IMAD.MOV.U32 R6, RZ, RZ, RZ ;  /* 0x000000ffff067224 */ /* 0x000fe400078e00ff */
[----:B------:R-:W-:Y:S04]  /*7d70*/  IMAD R3, R3, R4, RZ ;  /* 0x0000000403037224 */ /* 0x000fe800078e02ff */
[----:B------:R-:W-:Y:S01]  /*7d80*/  UMOV UR43, UR5 ;  /* 0x00000005002b7c82 */ /* 0x000fe20008000000 */
[----:B------:R-:W-:Y:S01]  /*7d90*/  IMAD.HI.U32 R7, R7, R3, R6 ;  /* 0x0000000307077227 */ /* 0x000fe200078e0006 */
[----:B------:R-:W-:Y:S01]  /*7da0*/  UIMAD UR4, UR43, UR9, UR8 ;  /* 0x000000092b0472a4 */ /* 0x000fe2000f8e0208 */
[----:B--2---:R-:W1:Y:S03]  /*7db0*/  MUFU.RCP R0, R0 ;  /* 0x0000000000007308 */ /* 0x004e660000001000 */
[----:B------:R-:W-:Y:S11]  /*7dc0*/  UISETP.GT.U32.AND UP0, UPT, UR6, UR4, UPT ;  /* 0x000000040600728c */ /* 0x000ff6000bf04070 */
[----:B------:R-:W-:Y:S02]  /*7dd0*/  @!UP0 UIADD3 UR4, UPT, UPT, UR4, -UR6, URZ ;  /* 0x8000000604048290 */ /* 0x000fe4000fffe0ff */
[----:B------:R-:W-:Y:S01]  /*7de0*/  @!UP0 UIADD3 UR43, UPT, UPT, UR43, 0x1, URZ ;  /* 0x000000012b2b8890 */ /* 0x000fe2000fffe0ff */
[----:B-1----:R-:W-:Y:S01]  /*7df0*/  VIADD R0, R0, 0xffffffe ;  /* 0x0ffffffe00007836 */ /* 0x002fe20000000000 */
[----:B------:R-:W-:Y:S02]  /*7e00*/  UISETP.GE.U32.AND UP2, UPT, UR4, UR6, UPT ;  /* 0x000000060400728c */ /* 0x000fe4000bf46070 */
[----:B------:R-:W-:Y:S02]  /*7e10*/  ULOP3.LUT UR4, UR18, UR54, URZ, 0x3c, !UPT ;  /* 0x0000003612047292 */ /* 0x000fe4000f8e3cff */
[----:B------:R-:W-:Y:S01]  /*7e20*/  UISETP.NE.AND UP0, UPT, UR54, URZ, UPT ;  /* 0x000000ff3600728c */ /* 0x000fe2000bf05270 */
[----:B------:R-:W1:Y:S01]  /*7e30*/  F2I.FTZ.U32.TRUNC.NTZ R0, R0 ;  /* 0x0000000000007305 */ /* 0x000e62000021f000 */
[----:B------:R-:W-:Y:S05]  /*7e40*/  UISETP.GE.AND UP1, UPT, UR4, URZ, UPT ;  /* 0x000000ff0400728c */ /* 0x000fea000bf26270 */
[----:B------:R-:W-:Y:S06]  /*7e50*/  @UP2 UIADD3 UR43, UPT, UPT, UR43, 0x1, URZ ;  /* 0x000000012b2b2890 */ /* 0x000fec000fffe0ff */
[----:B------:R-:W-:Y:S02]  /*7e60*/  @!UP1 UIADD3 UR43, UPT, UPT, -UR43, URZ, URZ ;  /* 0x000000ff2b2b9290 */ /* 0x000fe4000fffe1ff */
[----:B------:R-:W-:Y:S01]  /*7e70*/  @!UP0 ULOP3.LUT UR43, URZ, UR54, URZ, 0x33, !UPT ;  /* 0x00000036ff2b8292 */ /* 0x000fe2000f8e33ff */
[----:B-1----:R-:W-:Y:S05]  /*7e80*/  R2UR UR5, R0 ;  /* 0x00000000000572ca */ /* 0x002fea00000e0000 */
[----:B------:R-:W-:Y:S05]  /*7e90*/  IMAD.U32 R0, RZ, RZ, UR43 ;  /* 0x0000002bff007e24 */ /* 0x000fea000f8e00ff */
[----:B------:R-:W-:Y:S03]  /*7ea0*/  IABS R0, R0 ;  /* 0x0000000000007213 */ /* 0x000fe60000000000 */
[----:B------:R-:W-:Y:S01]  /*7eb0*/  UIADD3 UR4, UPT, UPT, URZ, -UR5, URZ ;  /* 0x80000005ff047290 */ /* 0x000fe2000fffe0ff */
[----:B------:R-:W-:Y:S03]  /*7ec0*/  R2UR UR8, R0 ;  /* 0x00000000000872ca */ /* 0x000fe600000e0000 */
[----:B------:R-:W-:Y:S03]  /*7ed0*/  UIMAD UR6, UR4, UR7, URZ ;  /* 0x00000007040672a4 */ /* 0x000fe6000f8e02ff */
[----:B------:R-:W-:Y:S02]  /*7ee0*/  UMOV UR4, URZ ;  /* 0x000000ff00047c82 */ /* 0x000fe40008000000 */
[----:B------:R-:W-:Y:S07]  /*7ef0*/  UIMAD.WIDE.U32 UR4, UR5, UR6, UR4 ;  /* 0x00000006050472a5 */ /* 0x000fee000f8e0004 */
[----:B------:R-:W-:Y:S02]  /*7f00*/  UMOV UR4, UR5 ;  /* 0x0000000500047c82 */ /* 0x000fe40008000000 */
        /* <DEDUP_REMOVED lines=8> */
[----:B------:R-:W-:Y:S04]  /*7f90*/  ULOP3.LUT UR4, UR43, UR16, URZ, 0x3c, !UPT ;  /* 0x000000102b047292 */ /* 0x000fe8000f8e3cff */
[----:B------:R-:W-:Y:S05]  /*7fa0*/  UISETP.GE.AND UP0, UPT, UR4, URZ, UPT ;  /* 0x000000ff0400728c */ /* 0x000fea000bf06270 */
[----:B------:R-:W-:Y:S02]  /*7fb0*/  @UP1 UIADD3 UR44, UPT, UPT, UR44, 0x1, URZ ;  /* 0x000000012c2c1890 */ /* 0x000fe4000fffe0ff */
[----:B------:R-:W-:Y:S04]  /*7fc0*/  UISETP.NE.AND UP1, UPT, UR16, URZ, UPT ;  /* 0x000000ff1000728c */ /* 0x000fe8000bf25270 */
[----:B------:R-:W-:Y:S07]  /*7fd0*/  @!UP0 UIADD3 UR44, UPT, UPT, -UR44, URZ, URZ ;  /* 0x000000ff2c2c8290 */ /* 0x000fee000fffe1ff */
[----:B------:R-:W-:Y:S02]  /*7fe0*/  @!UP1 ULOP3.LUT UR44, URZ, UR16, URZ, 0x33, !UPT ;  /* 0x00000010ff2c9292 */ /* 0x000fe4000f8e33ff */
[----:B------:R-:W-:Y:S04]  /*7ff0*/  UISETP.NE.AND UP1, UPT, UR38, 0x1, UPT ;  /* 0x000000012600788c */ /* 0x000fe8000bf25270 */
[----:B------:R-:W-:Y:S05]  /*8000*/  IMAD.U32 R0, RZ, RZ, UR44 ;  /* 0x0000002cff007e24 */ /* 0x000fea000f8e00ff */
[----:B------:R-:W-:Y:S02]  /*8010*/  IABS R0, R0 ;  /* 0x0000000000007213 */ /* 0x000fe40000000000 */
[----:B------:R-:W1:Y:S03]  /*8020*/  @!UP1 LDCU.128 UR12, c[0x0][0xc10] ;  /* 0x00018200ff0c97ac */ /* 0x000e660008000c00 */
[----:B------:R-:W-:Y:S04]  /*8030*/  IMAD.HI.U32 R7, R7, R0, RZ ;  /* 0x0000000007077227 */ /* 0x000fe800078e00ff */
[----:B------:R-:W-:Y:S01]  /*8040*/  IMAD.MOV R3, RZ, RZ, -R7 ;  /* 0x000000ffff037224 */ /* 0x000fe200078e0a07 */
[----:B------:R-:W2:Y:S03]  /*8050*/  @!UP1 LDCU UR10, c[0x0][0xc20] ;  /* 0x00018400ff0a97ac */ /* 0x000ea60008000800 */
[C---:B------:R-:W-:Y:S01]  /*8060*/  IMAD R0, R4.reuse, R3, R0 ;  /* 0x0000000304007224 */ /* 0x040fe200078e0200 */
[----:B------:R-:W3:Y:S04]  /*8070*/  @!UP1 LDCU UR5, c[0x0][0xc0c] ;  /* 0x00018180ff0597ac */ /* 0x000ee80008000800 */
[----:B------:R-:W-:Y:S01]  /*8080*/  ISETP.GT.U32.AND P1, PT, R4, R0, PT ;  /* 0x000000000400720c */ /* 0x000fe20003f24070 */
[----:B-1----:R-:W-:Y:S02]  /*8090*/  UIMAD.WIDE.U32 UR6, UR36, UR15, URZ ;  /* 0x0000000f240672a5 */ /* 0x002fe4000f8e00ff */
[----:B------:R-:W-:Y:S02]  /*80a0*/  UIMAD.WIDE.U32 UR8, UR37, UR12, URZ ;  /* 0x0000000c250872a5 */ /* 0x000fe4000f8e00ff */
[----:B------:R-:W-:Y:S02]  /*80b0*/  @!UP1 UISETP.NE.AND UP0, UPT, UR14, 0x1, UPT ;  /* 0x000000010e00988c */ /* 0x000fe4000bf05270 */
[----:B------:R-:W-:Y:S01]  /*80c0*/  ULOP3.LUT UR8, UR44, UR11, URZ, 0x3c, !UPT ;  /* 0x0000000b2c087292 */ /* 0x000fe2000f8e3cff */
[----:B------:R-:W-:Y:S02]  /*80d0*/  @!UP1 UMOV UR6, UR7 ;  /* 0x0000000700069c82 */ /* 0x000fe40008000000 */
[----:B------:R-:W-:Y:S01]  /*80e0*/  @!UP1 UMOV UR4, UR9 ;  /* 0x0000000900049c82 */ /* 0x000fe20008000000 */
[----:B--2---:R-:W-:Y:S02]  /*80f0*/  @!UP1 USHF.R.U32.HI UR6, URZ, UR10, UR6 ;  /* 0x0000000aff069299 */ /* 0x004fe40008011606 */
[----:B------:R-:W-:Y:S01]  /*8100*/  @!P1 IMAD.IADD R0, R0, 0x1, -R4 ;  /* 0x0000000100009824 */ /* 0x000fe200078e0a04 */
[----:B---3--:R-:W-:Y:S01]  /*8110*/  @!UP1 UISETP.NE.AND UP2, UPT, UR5, 0x1, UPT ;  /* 0x000000010500988c */ /* 0x008fe2000bf45270 */
[----:B------:R-:W-:Y:S01]  /*8120*/  @!P1 VIADD R7, R7, 0x1 ;  /* 0x0000000107079836 */ /* 0x000fe20000000000 */
[----:B------:R-:W-:Y:S02]  /*8130*/  @!UP1 USHF.R.U32.HI UR4, URZ, UR13, UR4 ;  /* 0x0000000dff049299 */ /* 0x000fe40008011604 */
[----:B------:R-:W-:Y:S01]  /*8140*/  @!UP1 USEL UR6, UR36, UR6, !UP0 ;  /* 0x0000000624069287 */ /* 0x000fe2000c000000 */
[----:B------:R-:W-:Y:S01]  /*8150*/  ISETP.GE.U32.AND P2, PT, R0, R4, PT ;  /* 0x000000040000720c */ /* 0x000fe20003f46070 */
[----:B------:R-:W-:Y:S01]  /*8160*/  @!UP1 USEL UR7, UR37, UR4, !UP2 ;  /* 0x0000000425079287 */ /* 0x000fe2000d000000 */
[----:B------:R-:W-:Y:S01]  /*8170*/  @P0 SHF.R.U32.HI R0, RZ, 0x10, R45 ;  /* 0x00000010ff000819 */ /* 0x000fe2000001162d */
[----:B------:R-:W-:Y:S02]  /*8180*/  UISETP.GE.AND UP0, UPT, UR8, URZ, UPT ;  /* 0x000000ff0800728c */ /* 0x000fe4000bf06270 */
[----:B------:R-:W-:Y:S01]  /*8190*/  UISETP.NE.AND UP2, UPT, UR11, URZ, UPT ;  /* 0x000000ff0b00728c */ /* 0x000fe2000bf45270 */
[----:B------:R-:W-:Y:S01]  /*81a0*/  @P0 R2UR UR17, R0 ;  /* 0x00000000001102ca */ /* 0x000fe200000e0000 */
[----:B------:R-:W-:Y:S01]  /*81b0*/  @!UP1 UIADD3 UR4, UPT, UPT, -UR7, UR6, URZ ;  /* 0x0000000607049290 */ /* 0x000fe2000fffe1ff */
[----:B------:R-:W-:Y:S01]  /*81c0*/  LOP3.LUT P0, RZ, R54, 0x90, RZ, 0xc0, !PT ;  /* 0x0000009036ff7812 */ /* 0x000fe2000780c0ff */
[----:B------:R-:W-:Y:S02]  /*81d0*/  @!UP1 UIADD3 UR6, UPT, UPT, UR7, -UR6, URZ ;  /* 0x8000000607069290 */ /* 0x000fe4000fffe0ff */
[----:B------:R-:W-:Y:S02]  /*81e0*/  UIADD3 UR7, UPT, UPT, -UR43, URZ, URZ ;  /* 0x000000ff2b077290 */ /* 0x000fe4000fffe1ff */
[----:B------:R-:W-:Y:S01]  /*81f0*/  @!UP1 UIMAD UR37, UR4, UR5, UR37 ;  /* 0x00000005042592a4 */ /* 0x000fe2000f8e0225 */
[----:B------:R-:W-:Y:S01]  /*8200*/  @P2 VIADD R7, R7, 0x1 ;  /* 0x0000000107072836 */ /* 0x000fe20000000000 */
[----:B------:R-:W-:Y:S02]  /*8210*/  UIMAD UR4, UR54, UR7, UR18 ;  /* 0x00000007360472a4 */ /* 0x000fe4000f8e0212 */
[----:B------:R-:W-:Y:S02]  /*8220*/  @!UP1 UIMAD UR36, UR6, UR14, UR36 ;  /* 0x0000000e062492a4 */ /* 0x000fe4000f8e0224 */
[----:B------:R-:W-:Y:S01]  /*8230*/  USHF.L.U32 UR51, UR4, 0x7, URZ ;  /* 0x0000000704337899 */ /* 0x000fe200080006ff */
[----:B------:R-:W-:Y:S01]  /*8240*/  R2UR UR45, R7 ;  /* 0x00000000072d72ca */ /* 0x000fe200000e0000 */
[----:B------:R-:W-:Y:S01]  /*8250*/  UIADD3 UR4, UPT, UPT, -UR44, URZ, URZ ;  /* 0x000000ff2c047290 */ /* 0x000fe2000fffe1ff */
[----:B------:R-:W-:Y:S03]  /*8260*/  IMAD.U32 R65, RZ, RZ, UR17 ;  /* 0x00000011ff417e24 */ /* 0x000fe6000f8e00ff */
[----:B------:R-:W-:Y:S08]  /*8270*/  UIMAD UR43, UR16, UR4, UR43 ;  /* 0x00000004102b72a4 */ /* 0x000ff0000f8e022b */
[----:B------:R-:W-:Y:S02]  /*8280*/  @!UP0 UIADD3 UR45, UPT, UPT, -UR45, URZ, URZ ;  /* 0x000000ff2d2d8290 */ /* 0x000fe4000fffe1ff */
[----:B------:R-:W-:Y:S04]  /*8290*/  @!UP2 ULOP3.LUT UR45, URZ, UR11, URZ, 0x33, !UPT ;  /* 0x0000000bff2da292 */ /* 0x000fe8000f8e33ff */
[----:B------:R-:W-:Y:S04]  /*82a0*/  UIADD3 UR5, UPT, UPT, -UR45, URZ, URZ ;  /* 0x000000ff2d057290 */ /* 0x000fe8000fffe1ff */
[----:B------:R-:W-:Y:S01]  /*82b0*/  UIMAD UR44, UR11, UR5, UR44 ;  /* 0x000000050b2c72a4 */ /* 0x000fe2000f8e022c */
[----:B------:R-:W-:Y:S11]  /*82c0*/  @!P0 BRA `(.L_x_120) ;  /* 0x00000000007c8947 */ /* 0x000ff60003800000 */
[----:B------:R-:W1:Y:S01]  /*82d0*/  LDCU.64 UR8, c[0x4][0x80] ;  /* 0x01001000ff0877ac */ /* 0x000e620008000a00 */
[----:B------:R-:W-:Y:S01]  /*82e0*/  MOV R16, 0x0 ;  /* 0x0000000000107802 */ /* 0x000fe20000000f00 */
[----:B------:R-:W-:Y:S02]  /*82f0*/  HFMA2 R12, -RZ, RZ, 0, 5.9604644775390625e-08 ;  /* 0x00000001ff0c7431 */ /* 0x000fe400000001ff */
[----:B------:R-:W-:Y:S01]  /*8300*/  IMAD.MOV.U32 R8, RZ, RZ, 0x70 ;  /* 0x00000070ff087424 */ /* 0x000fe200078e00ff */
[----:B------:R2:W3:Y:S01]  /*8310*/  LDC.64 R14, c[0x4][R16] ;  /* 0x01000000100e7b82 */ /* 0x0004e20000000a00 */
[----:B------:R-:W4:Y:S01]  /*8320*/  LDCU.64 UR6, c[0x4][0x88] ;  /* 0x01001100ff0677ac */ /* 0x000f220008000a00 */
[----:B------:R-:W-:Y:S01]  /*8330*/  IMAD.MOV.U32 R13, RZ, RZ, RZ ;  /* 0x000000ffff0d7224 */ /* 0x000fe200078e00ff */
[----:B------:R-:W2:Y:S01]  /*8340*/  LDCU.64 UR4, c[0x4][0x8] ;  /* 0x01000100ff0477ac */ /* 0x000ea20008000a00 */
[----:B-1----:R-:W-:Y:S01]  /*8350*/  MOV R5, UR9 ;  /* 0x0000000900057c02 */ /* 0x002fe20008000f00 */
[----:B------:R-:W-:Y:S01]  /*8360*/  IMAD.U32 R4, RZ, RZ, UR8 ;  /* 0x00000008ff047e24 */ /* 0x000fe2000f8e00ff */
[----:B----4-:R-:W-:Y:S01]  /*8370*/  MOV R7, UR7 ;  /* 0x0000000700077c02 */ /* 0x010fe20008000f00 */
[----:B------:R-:W-:Y:S01]  /*8380*/  IMAD.U32 R6, RZ, RZ, UR6 ;  /* 0x00000006ff067e24 */ /* 0x000fe2000f8e00ff */
[----:B--2---:R-:W-:Y:S01]  /*8390*/  MOV R11, UR5 ;  /* 0x00000005000b7c02 */ /* 0x004fe20008000f00 */
[----:B------:R-:W-:Y:S02]  /*83a0*/  IMAD.U32 R10, RZ, RZ, UR4 ;  /* 0x00000004ff0a7e24 */ /* 0x000fe4000f8e00ff */
[----:B------:R-:W-:Y:S07]  /*83b0*/  LEPC R20, `(.L_x_121) ;  /* 0x000000001014794e */ /* 0x000fee0000000000 */
[----:B---3-5:R-:W-:Y:S05]  /*83c0*/  CALL.ABS.NOINC R14 ;  /* 0x000000000e007343 */ /* 0x028fea0003c00000 */
.L_x_121:
[----:B------:R-:W1:Y:S01]  /*83d0*/  LDCU.64 UR8, c[0x4][0x80] ;  /* 0x01001000ff0877ac */ /* 0x000e620008000a00 */
[----:B------:R-:W2:Y:S01]  /*83e0*/  LDC.64 R16, c[0x4][R16] ;  /* 0x0100000010107b82 */ /* 0x000ea20000000a00 */
[----:B------:R-:W-:Y:S02]  /*83f0*/  HFMA2 R12, -RZ, RZ, 0, 5.9604644775390625e-08 ;  /* 0x00000001ff0c7431 */ /* 0x000fe400000001ff */
[----:B------:R-:W-:Y:S02]  /*8400*/  IMAD.MOV.U32 R8, RZ, RZ, 0x70 ;  /* 0x00000070ff087424 */ /* 0x000fe400078e00ff */
[----:B------:R-:W-:Y:S01]  /*8410*/  IMAD.MOV.U32 R13, RZ, RZ, RZ ;  /* 0x000000ffff0d7224 */ /* 0x000fe200078e00ff */
[----:B------:R-:W3:Y:S01]  /*8420*/  LDCU.64 UR6, c[0x4][0x88] ;  /* 0x01001100ff0677ac */ /* 0x000ee20008000a00 */
[----:B------:R-:W4:Y:S01]  /*8430*/  LDCU.64 UR4, c[0x4][0x8] ;  /* 0x01000100ff0477ac */ /* 0x000f220008000a00 */
[----:B-1----:R-:W-:Y:S02]  /*8440*/  MOV R4, UR8 ;  /* 0x0000000800047c02 */ /* 0x002fe40008000f00 */
[----:B------:R-:W-:Y:S02]  /*8450*/  MOV R5, UR9 ;  /* 0x0000000900057c02 */ /* 0x000fe40008000f00 */
[----:B---3--:R-:W-:Y:S01]  /*8460*/  MOV R7, UR7 ;  /* 0x0000000700077c02 */ /* 0x008fe20008000f00 */
[----:B------:R-:W-:Y:S01]  /*8470*/  IMAD.U32 R6, RZ, RZ, UR6 ;  /* 0x00000006ff067e24 */ /* 0x000fe2000f8e00ff */
[----:B----4-:R-:W-:Y:S01]  /*8480*/  MOV R11, UR5 ;  /* 0x00000005000b7c02 */ /* 0x010fe20008000f00 */
[----:B------:R-:W-:Y:S02]  /*8490*/  IMAD.U32 R10, RZ, RZ, UR4 ;  /* 0x00000004ff0a7e24 */ /* 0x000fe4000f8e00ff */
[----:B------:R-:W-:Y:S07]  /*84a0*/  LEPC R20, `(.L_x_120) ;  /* 0x000000001014794e */ /* 0x000fee0000000000 */
[----:B--2---:R-:W-:Y:S05]  /*84b0*/  CALL.ABS.NOINC R16 ;  /* 0x0000000010007343 */ /* 0x004fea0003c00000 */
.L_x_120:
[----:B------:R-:W-:Y:S05]  /*84c0*/  BSYNC.RECONVERGENT B6 ;  /* 0x0000000000067941 */ /* 0x000fea0003800200 */
.L_x_119:
[----:B------:R-:W-:Y:S02]  /*84d0*/  R2UR UR6, R53 ;  /* 0x00000000350672ca */ /* 0x000fe400000e0000 */
[----:B------:R-:W-:Y:S02]  /*84e0*/  R2UR UR5, R61 ;  /* 0x000000003d0572ca */ /* 0x000fe400000e0000 */
[----:B------:R-:W-:Y:S02]  /*84f0*/  R2UR UR4, R60 ;  /* 0x000000003c0472ca */ /* 0x000fe400000e0000 */
[----:B------:R-:W-:Y:S02]  /*8500*/  ISETP.NE.U32.AND P3, PT, R42, RZ, PT ;  /* 0x000000ff2a00720c */ /* 0x000fe40003f65070 */
[----:B------:R-:W-:Y:S02]  /*8510*/  ISETP.NE.U32.AND P2, PT, RZ, UR60, PT ;  /* 0x0000003cff007c0c */ /* 0x000fe4000bf45070 */
[----:B------:R-:W-:Y:S02]  /*8520*/  ISETP.NE.AND.EX P3, PT, R43, RZ, PT, P3 ;  /* 0x000000ff2b00720c */ /* 0x000fe40003f65330 */
[----:B------:R-:W-:Y:S01]  /*8530*/  ISETP.NE.AND.EX P2, PT, RZ, UR61, PT, P2 ;  /* 0x0000003dff007c0c */ /* 0x000fe2000bf45320 */
[----:B------:R-:W-:Y:S02]  /*8540*/  UISETP.NE.AND UP2, UPT, UR6, URZ, UPT ;  /* 0x000000ff0600728c */ /* 0x000fe4000bf45270 */
[----:B------:R-:W-:Y:S04]  /*8550*/  UISETP.NE.U32.AND UP0, UPT, UR5, URZ, UPT ;  /* 0x000000ff0500728c */ /* 0x000fe8000bf05070 */
[----:B------:R-:W-:Y:S01]  /*8560*/  UISETP.NE.AND.EX UP1, UPT, UR4, URZ, UPT, UP0 ;  /* 0x000000ff0400728c */ /* 0x000fe2000bf25300 */
[----:B------:R-:W-:Y:S01]  /*8570*/  PLOP3.LUT P4, PT, PT, PT, UP2, 0x80, 0x8 ;  /* 0x000000000008781c */ /* 0x000fe20003f8f028 */
[----:B------:R-:W-:Y:S03]  /*8580*/  UPLOP3.LUT UP0, UPT, UPT, UPT, UPT, 0x40, 0x4 ;  /* 0x000000000004789c */ /* 0x000fe60003f0e870 */
[----:B------:R-:W-:Y:S01]  /*8590*/  P2R R66, PR, RZ, 0x10 ;  /* 0x00000010ff427803 */ /* 0x000fe20000000000 */
[----:B------:R-:W-:Y:S06]  /*85a0*/  @UP2 UPLOP3.LUT UP0, UPT, UPT, UPT, UP1, 0x80, 0x8 ;  /* 0x000000000008289c */ /* 0x000fec0003f0f010 */
[----:B------:R-:W-:Y:S01]  /*85b0*/  PLOP3.LUT P0, PT, PT, PT, UP0, 0x80, 0x8 ;  /* 0x000000000008781c */ /* 0x000fe20003f0f008 */
[----:B------:R-:W-:Y:S01]  /*85c0*/  @!UPT UIADD3 URZ, UPT, UPT, URZ, URZ, URZ ;  /* 0x000000fffffff290 */ /* 0x000fe2000fffe0ff */
[----:B------:R-:W-:Y:S11]  /*85d0*/  BRA.U !UP1, `(.L_x_122) ;  /* 0x0000000109407547 */ /* 0x000ff6000b800000 */
[----:B------:R-:W-:Y:S01]  /*85e0*/  UISETP.NE.U32.AND UP0, UPT, UR60, URZ, UPT ;  /* 0x000000ff3c00728c */ /* 0x000fe2000bf05070 */
[----:B------:R-:W-:Y:S01]  /*85f0*/  R2UR UR6, R61 ;  /* 0x000000003d0672ca */ /* 0x000fe200000e0000 */
[----:B------:R-:W1:Y:S01]  /*8600*/  LDCU.64 UR8, c[0x0][0x358] ;  /* 0x00006b00ff0877ac */ /* 0x000e620008000a00 */
[----:B------:R-:W-:Y:S02]  /*8610*/  HFMA2 R49, -RZ, RZ, 0, 5.9604644775390625e-08 ;  /* 0x00000001ff317431 */ /* 0x000fe400000001ff */
[----:B------:R-:W-:Y:S01]  /*8620*/  IMAD.MOV.U32 R0, RZ, RZ, 0x1 ;  /* 0x00000001ff007424 */ /* 0x000fe200078e00ff */
[----:B------:R-:W-:Y:S06]  /*8630*/  UISETP.NE.AND.EX UP0, UPT, UR61, URZ, UPT, UP0 ;  /* 0x000000ff3d00728c */ /* 0x000fec000bf05300 */
[----:B------:R-:W-:Y:S05]  /*8640*/  PLOP3.LUT P1, PT, PT, PT, UP0, 0x80, 0x8 ;  /* 0x000000000008781c */ /* 0x000fea0003f2f008 */
[----:B------:R-:W2:Y:S01]  /*8650*/  @UP0 LDCU.64 UR4, c[0x0][0x988] ;  /* 0x00013100ff0407ac */ /* 0x000ea20008000a00 */
[----:B------:R-:W-:Y:S07]  /*8660*/  @UP0 UIMAD UR6, UR52, UR6, URZ ;  /* 0x00000006340602a4 */ /* 0x000fee000f8e02ff */
[----:B------:R-:W-:Y:S01]  /*8670*/  @!P1 PRMT R49, R0, 0x7610, R49 ;  /* 0x0000761000319816 */ /* 0x000fe20000000031 */
[----:B--2---:R-:W-:Y:S06]  /*8680*/  @UP0 UIMAD.WIDE UR4, UR6, 0x4, UR4 ;  /* 0x00000004060408a5 */ /* 0x004fec000f8e0204 */
[----:B-----5:R-:W-:Y:S02]  /*8690*/  IMAD.U32 R26, RZ, RZ, UR4 ;  /* 0x00000004ff1a7e24 */ /* 0x020fe4000f8e00ff */
[----:B------:R-:W-:Y:S03]  /*86a0*/  IMAD.U32 R27, RZ, RZ, UR5 ;  /* 0x00000005ff1b7e24 */ /* 0x000fe6000f8e00ff */
[----:B------:R-:W2:Y:S02]  /*86b0*/  @!UP0 LDCU UR4, c[0x0][0x980] ;  /* 0x00013000ff0487ac */ /* 0x000ea40008000800 */
[----:B-1----:R1:W5:Y:S02]  /*86c0*/  @P1 LDG.E R26, desc[UR8][R26.64] ;  /* 0x000000081a1a1981 */ /* 0x002364000c1e1900 */
[----:B-12---:R-:W-:Y:S02]  /*86d0*/  @!P1 MOV R26, UR4 ;  /* 0x00000004001a9c02 */ /* 0x006fe40008000f00 */
.L_x_122:
[----:B------:R-:W-:Y:S05]  /*86e0*/  @!P3 BRA `(.L_x_123) ;  /* 0x000000000024b947 */ /* 0x000fea0003800000 */
[----:B------:R-:W-:Y:S01]  /*86f0*/  ISETP.NE.U32.AND P1, PT, R40, RZ, PT ;  /* 0x000000ff2800720c */ /* 0x000fe20003f25070 */
[----:B------:R-:W1:Y:S03]  /*8700*/  LDCU.64 UR4, c[0x0][0x358] ;  /* 0x00006b00ff0477ac */ /* 0x000e660008000a00 */
[----:B------:R-:W-:Y:S11]  /*8710*/  ISETP.NE.AND.EX P1, PT, R41, RZ, PT, P1 ;  /* 0x000000ff2900720c */ /* 0x000ff60003f25310 */
[----:B------:R-:W-:Y:S02]  /*8720*/  @!UPT UIADD3 URZ, UPT, UPT, URZ, URZ, URZ ;  /* 0x000000fffffff290 */ /* 0x000fe4000fffe0ff */
[----:B------:R-:W2:Y:S01]  /*8730*/  @P1 LDC.64 R4, c[0x0][0x9a8] ;  /* 0x00026a00ff041b82 */ /* 0x000ea20000000a00 */
[----:B------:R-:W-:Y:S04]  /*8740*/  @P1 IMAD R0, R42, UR52, RZ ;  /* 0x000000342a001c24 */ /* 0x000fe8000f8e02ff */
[----:B--2---:R-:W-:Y:S05]  /*8750*/  @P1 IMAD.WIDE R4, R0, 0x4, R4 ;  /* 0x0000000400041825 */ /* 0x004fea00078e0204 */
[----:B-1---5:R1:W5:Y:S02]  /*8760*/  @P1 LDG.E R24, desc[UR4][R4.64] ;  /* 0x0000000404181981 */ /* 0x022364000c1e1900 */
[----:B-1----:R-:W2:Y:S02]  /*8770*/  @!P1 LDC R24, c[0x0][0x9a0] ;  /* 0x00026800ff189b82 */ /* 0x002ea40000000800 */
.L_x_123:
[----:B-----5:R-:W-:Y:S01]  /*8780*/  FSETP.NEU.AND P1, PT, R26, RZ, PT ;  /* 0x000000ff1a00720b */ /* 0x020fe20003f2d000 */
[----:B------:R-:W-:Y:S01]  /*8790*/  IMAD.SHL.U32 R67, R58, 0x2, RZ ;  /* 0x000000023a437824 */ /* 0x000fe200078e00ff */
[----:B------:R-:W-:Y:S01]  /*87a0*/  SEL R3, RZ, 0xffffffff, P2 ;  /* 0xffffffffff037807 */ /* 0x000fe20001000000 */
[----:B------:R-:W-:Y:S01]  /*87b0*/  BSSY B1, `(.L_x_124) ;  /* 0x0000030000017945 */ /* 0x000fe20003800000 */
[----:B------:R-:W-:Y:S01]  /*87c0*/  @P4 LOP3.LUT P2, RZ, R49, 0xff, RZ, 0xc0, !PT ;  /* 0x000000ff31ff4812 */ /* 0x000fe2000784c0ff */
[----:B------:R-:W-:Y:S01]  /*87d0*/  IMAD.MOV.U32 R69, RZ, RZ, 0x1 ;  /* 0x00000001ff457424 */ /* 0x000fe200078e00ff */
[----:B------:R-:W-:Y:S01]  /*87e0*/  @P4 SEL R64, RZ, 0xffffffff, P1 ;  /* 0xffffffffff404807 */ /* 0x000fe20000800000 */
[----:B------:R-:W-:Y:S01]  /*87f0*/  IMAD.IADD R25, R23, 0x1, R2 ;  /* 0x0000000117197824 */ /* 0x000fe200078e0202 */
[----:B------:R-:W-:Y:S01]  /*8800*/  LOP3.LUT R57, R57, 0x1, RZ, 0x3c, !PT ;  /* 0x0000000139397812 */ /* 0x000fe200078e3cff */
[----:B------:R-:W-:Y:S01]  /*8810*/  IMAD.MOV.U32 R27, RZ, RZ, RZ ;  /* 0x000000ffff1b7224 */ /* 0x000fe200078e00ff */
[----:B------:R-:W-:Y:S02]  /*8820*/  @P0 SEL R64, R3, R64, !P2 ;  /* 0x0000004003400207 */ /* 0x000fe40005000000 */
[----:B------:R-:W-:Y:S02]  /*8830*/  CS2R R38, SRZ ;  /* 0x0000000000267805 */ /* 0x000fe4000001ff00 */
[----:B------:R-:W-:Y:S02]  /*8840*/  LEA R62, R22, UR50, 0x3 ;  /* 0x00000032163e7c11 */ /* 0x000fe4000f8e18ff */
[----:B------:R-:W-:Y:S02]  /*8850*/  CS2R R36, SRZ ;  /* 0x0000000000247805 */ /* 0x000fe4000001ff00 */
[----:B------:R-:W-:Y:S02]  /*8860*/  @P4 LOP3.LUT R64, R64, 0x1, RZ, 0xc0, !PT ;  /* 0x0000000140404812 */ /* 0x000fe400078ec0ff */
[----:B------:R-:W-:Y:S02]  /*8870*/  CS2R R30, SRZ ;  /* 0x00000000001e7805 */ /* 0x000fe4000001ff00 */
[----:B------:R-:W-:Y:S02]  /*8880*/  PLOP3.LUT P0, PT, PT, PT, UP1, 0x80, 0x8 ;  /* 0x000000000008781c */ /* 0x000fe40003f0f018 */
[----:B------:R-:W-:Y:S02]  /*8890*/  CS2R R28, SRZ ;  /* 0x00000000001c7805 */ /* 0x000fe4000001ff00 */
[----:B------:R-:W-:Y:S01]  /*88a0*/  ISETP.NE.U32.OR P5, PT, R64, 0x1, !P4 ;  /* 0x000000014000780c */ /* 0x000fe200067a5470 */
[----:B------:R-:W-:Y:S01]  /*88b0*/  VIADD R68, R67, UR50 ;  /* 0x0000003243447c36 */ /* 0x000fe20008000000 */
[----:B------:R-:W-:Y:S02]  /*88c0*/  LOP3.LUT P2, R63, R49, 0xff, RZ, 0xc0, !PT ;  /* 0x000000ff313f7812 */ /* 0x000fe4000784c0ff */
[----:B------:R-:W-:Y:S05]  /*88d0*/  SEL R70, RZ, 0xffffffff, P1 ;  /* 0xffffffffff467807 */ /* 0x000fea0000800000 */
[----:B------:R-:W-:Y:S04]  /*88e0*/  @P0 SEL R70, R3, R70, !P2 ;  /* 0x0000004603460207 */ /* 0x000fe80005000000 */
[----:B------:R-:W-:Y:S02]  /*88f0*/  @P5 SHF.L.U32 R0, R57, 0x1f, RZ ;  /* 0x0000001f39005819 */ /* 0x000fe400000006ff */
[----:B------:R-:W-:Y:S02]  /*8900*/  LOP3.LUT R70, R70, 0x1, RZ, 0xc0, !PT ;  /* 0x0000000146467812 */ /* 0x000fe400078ec0ff */
[----:B------:R1:W3:Y:S02]  /*8910*/  @P5 SYNCS.PHASECHK.TRANS64.TRYWAIT P4, [UR50+0x1a0], R0 ;  /* 0x0001a000ff0055a7 */ /* 0x0002e40008081132 */
[----:B-1----:R-:W-:Y:S04]  /*8920*/  SHF.L.U32 R0, R56, 0x1f, RZ ;  /* 0x0000001f38007819 */ /* 0x002fe800000006ff */
[----:B------:R1:W4:Y:S01]  /*8930*/  SYNCS.PHASECHK.TRANS64.TRYWAIT P3, [R62+URZ+0x200], R0 ;  /* 0x000200003e0075a7 */ /* 0x00032200080611ff */
[----:B---3--:R-:W-:Y:S01]  /*8940*/  @P5 SEL R69, RZ, 0x1, !P4 ;  /* 0x00000001ff455807 */ /* 0x008fe20006000000 */
[----:B-1----:R-:W-:Y:S06]  /*8950*/  @!P5 BRA `(.L_x_125) ;  /* 0x000000000054d947 */ /* 0x002fec0003800000 */
[----:B------:R-:W-:Y:S01]  /*8960*/  ISETP.NE.U32.AND P0, PT, R70, 0x1, PT ;  /* 0x000000014600780c */ /* 0x000fe20003f05070 */
[----:B------:R-:W-:Y:S01]  /*8970*/  VIADD R2, R68, 0x300 ;  /* 0x0000030044027836 */ /* 0x000fe20000000000 */
[----:B------:R-:W-:Y:S01]  /*8980*/  LOP3.LUT P1, RZ, R48, 0x40, RZ, 0xc0, !PT ;  /* 0x0000004030ff7812 */ /* 0x000fe2000782c0ff */
[----:B------:R-:W-:Y:S01]  /*8990*/  BSSY B0, `(.L_x_126) ;  /* 0x000000e000007945 */ /* 0x000fe20003800000 */
[----:B------:R-:W-:Y:S01]  /*89a0*/  PLOP3.LUT P2, PT, PT, PT, PT, 0x8, 0x80 ;  /* 0x000000000080781c */ /* 0x000fe20003f4e170 */
[----:B------:R-:W-:Y:S01]  /*89b0*/  IMAD.MOV.U32 R39, RZ, RZ, RZ ;  /* 0x000000ffff277224 */ /* 0x000fe200078e00ff */
[----:B------:R-:W-:Y:S02]  /*89c0*/  CS2R R36, SRZ ;  /* 0x0000000000247805 */ /* 0x000fe4000001ff00 */
[----:B------:R-:W-:Y:S02]  /*89d0*/  CS2R R30, SRZ ;  /* 0x00000000001e7805 */ /* 0x000fe4000001ff00 */
[----:B------:R-:W-:Y:S03]  /*89e0*/  CS2R R28, SRZ ;  /* 0x00000000001c7805 */ /* 0x000fe6000001ff00 */
[----:B------:R-:W-:Y:S01]  /*89f0*/  @P0 PLOP3.LUT P2, PT, P1, PT, PT, 0x80, 0x8 ;  /* 0x000000000008081c */ /* 0x000fe20000f4f070 */
[----:B------:R-:W-:Y:S01]  /*8a00*/  @P0 VIADD R4, R68, 0x310 ;  /* 0x0000031044040836 */ /* 0x000fe20000000000 */
[----:B------:R-:W-:Y:S11]  /*8a10*/  ISETP.NE.AND P1, PT, R69, RZ, PT ;  /* 0x000000ff4500720c */ /* 0x000ff60003f25270 */
[----:B------:R-:W-:Y:S02]  /*8a20*/  @P2 VIADD R4, R2, 0xfffffff0 ;  /* 0xfffffff002042836 */ /* 0x000fe40000000000 */
[----:B------:R-:W-:Y:S05]  /*8a30*/  @P1 BRA `(.L_x_127) ;  /* 0x00000000000c1947 */ /* 0x000fea0003800000 */
[----:B------:R-:W-:Y:S04]  /*8a40*/  SHF.L.U32 R3, R57, 0x1f, RZ ;  /* 0x0000001f39037819 */ /* 0x000fe800000006ff */
[----:B------:R-:W1:Y:S02]  /*8a50*/  SYNCS.PHASECHK.TRANS64.TRYWAIT P1, [UR50+0x1a0], R3 ;  /* 0x0001a003ff0075a7 */ /* 0x000e640008021132 */
[----:B-1----:R-:W-:Y:S05]  /*8a60*/  @!P1 BRA `(.L_x_128) ;  /* 0x0000003400d89947 */ /* 0x002fea0003800000 */
.L_x_127:
[----:B------:R-:W-:Y:S05]  /*8a70*/  BSYNC B0 ;  /* 0x0000000000007941 */ /* 0x000fea0003800000 */
.L_x_126:
[----:B------:R3:W1:Y:S01]  /*8a80*/  @P0 LDS.128 R36, [R4] ;  /* 0x0000000004240984 */ /* 0x0006620000000c00 */
[----:B------:R-:W-:Y:S03]  /*8a90*/  HFMA2 R27, -RZ, RZ, 0, 5.9604644775390625e-08 ;  /* 0x00000001ff1b7431 */ /* 0x000fe600000001ff */
[----:B------:R3:W1:Y:S02]  /*8aa0*/  @P0 LDS.128 R28, [R67+UR50+0x300] ;  /* 0x00030032431c0984 */ /* 0x0006640008000c00 */
.L_x_125:
[----:B------:R-:W-:Y:S05]  /*8ab0*/  BSYNC B1 ;  /* 0x0000000000017941 */ /* 0x000fea0003800000 */
.L_x_124:
[----:B-1----:R-:W-:Y:S04]  /*8ac0*/  SHF.R.U32.HI R2, RZ, 0x15, R25 ;  /* 0x00000015ff027819 */ /* 0x002fe80000011619 */
[----:B------:R-:W-:Y:S01]  /*8ad0*/  LOP3.LUT P0, RZ, R2, 0x3, R50, 0x48, !PT ;  /* 0x0000000302ff7812 */ /* 0x000fe20007804832 */
[----:B------:R-:W-:Y:S01]  /*8ae0*/  @!UPT UIADD3 URZ, UPT, UPT, URZ, URZ, URZ ;  /* 0x000000fffffff290 */ /* 0x000fe2000fffe0ff */
[----:B----4-:R-:W-:Y:S11]  /*8af0*/  @P3 BRA `(.L_x_129) ;  /* 0x0000000000083947 */ /* 0x010ff60003800000 */
[----:B------:R-:W1:Y:S02]  /*8b00*/  SYNCS.PHASECHK.TRANS64.TRYWAIT P1, [R62+URZ+0x200], R0 ;  /* 0x000200003e0075a7 */ /* 0x000e6400080211ff */
[----:B-1----:R-:W-:Y:S05]  /*8b10*/  @!P1 BRA `(.L_x_130) ;  /* 0x0000003400c49947 */ /* 0x002fea0003800000 */
.L_x_129:
[----:B------:R-:W-:Y:S05]  /*8b20*/  @!P0 BRA `(.L_x_131) ;  /* 0x0000000000408947 */ /* 0x000fea0003800000 */
[----:B------:R-:W4:Y:S01]  /*8b30*/  LDCU.64 UR8, c[0x4][0x70] ;  /* 0x01000e00ff0877ac */ /* 0x000f220008000a00 */
[----:B------:R-:W-:Y:S01]  /*8b40*/  MOV R3, 0x0 ;  /* 0x0000000000037802 */ /* 0x000fe20000000f00 */
[----:B------:R-:W-:Y:S02]  /*8b50*/  HFMA2 R12, -RZ, RZ, 0, 5.9604644775390625e-08 ;  /* 0x00000001ff0c7431 */ /* 0x000fe400000001ff */
[----:B------:R-:W-:Y:S02]  /*8b60*/  IMAD.MOV.U32 R8, RZ, RZ, 0x192 ;  /* 0x00000192ff087424 */ /* 0x000fe400078e00ff */
[----:B------:R-:W-:Y:S01]  /*8b70*/  IMAD.MOV.U32 R13, RZ, RZ, RZ ;  /* 0x000000ffff0d7224 */ /* 0x000fe200078e00ff */
[----:B------:R-:W5:Y:S01]  /*8b80*/  LDCU.64 UR6, c[0x4][0x78] ;  /* 0x01000f00ff0677ac */ /* 0x000f620008000a00 */
[----:B------:R-:W1:Y:S01]  /*8b90*/  LDC.64 R2, c[0x4][R3] ;  /* 0x0100000003027b82 */ /* 0x000e620000000a00 */
[----:B------:R-:W2:Y:S01]  /*8ba0*/  LDCU.64 UR4, c[0x4][0x10] ;  /* 0x01000200ff0477ac */ /* 0x000ea20008000a00 */
[----:B----4-:R-:W-:Y:S01]  /*8bb0*/  MOV R5, UR9 ;  /* 0x0000000900057c02 */ /* 0x010fe20008000f00 */
[----:B---3--:R-:W-:Y:S01]  /*8bc0*/  IMAD.U32 R4, RZ, RZ, UR8 ;  /* 0x00000008ff047e24 */ /* 0x008fe2000f8e00ff */
[----:B-----5:R-:W-:Y:S01]  /*8bd0*/  MOV R7, UR7 ;  /* 0x0000000700077c02 */ /* 0x020fe20008000f00 */
[----:B------:R-:W-:Y:S01]  /*8be0*/  IMAD.U32 R6, RZ, RZ, UR6 ;  /* 0x00000006ff067e24 */ /* 0x000fe2000f8e00ff */
[----:B--2---:R-:W-:Y:S01]  /*8bf0*/  MOV R11, UR5 ;  /* 0x00000005000b7c02 */ /* 0x004fe20008000f00 */
[----:B------:R-:W-:Y:S02]  /*8c00*/  IMAD.U32 R10, RZ, RZ, UR4 ;  /* 0x00000004ff0a7e24 */ /* 0x000fe4000f8e00ff */
[----:B------:R-:W-:Y:S07]  /*8c10*/  LEPC R20, `(.L_x_131) ;  /* 0x000000001014794e */ /* 0x000fee0000000000 */
[----:B-1----:R-:W-:Y:S05]  /*8c20*/  CALL.ABS.NOINC R2 ;  /* 0x0000000002007343 */ /* 0x002fea0003c00000 */
.L_x_131:
[----:B------:R-:W-:Y:S05]  /*8c30*/  WARPSYNC.ALL ;  /* 0x0000000000007948 */ /* 0x000fea0003800000 */
[----:B------:R-:W-:Y:S01]  /*8c40*/  R2UR UR4, R25 ;  /* 0x00000000190472ca */ /* 0x000fe200000e0000 */
[--C-:B------:R-:W-:Y:S01]  /*8c50*/  HADD2.F32 R3, -RZ, R28.reuse.H0_H0 ;  /* 0x2000001cff037230 */ /* 0x100fe20000004100 */
[----:B------:R-:W-:Y:S01]  /*8c60*/  LOP3.LUT P0, RZ, R48, 0x40, RZ, 0xc0, !PT ;  /* 0x0000004030ff7812 */ /* 0x000fe2000780c0ff */
[--C-:B------:R-:W-:Y:S01]  /*8c70*/  HADD2.F32 R20, -RZ, R29.reuse.H0_H0 ;  /* 0x2000001dff147230 */ /* 0x100fe20000004100 */
[----:B------:R-:W-:Y:S01]  /*8c80*/  MOV R72, 0x10 ;  /* 0x0000001000487802 */ /* 0x000fe20000000f00 */
[----:B------:R-:W-:Y:S01]  /*8c90*/  HADD2.F32 R21, -RZ, R29.H1_H1 ;  /* 0x3000001dff157230 */ /* 0x000fe20000004100 */
[----:B------:R-:W-:Y:S01]  /*8ca0*/  ISETP.NE.AND P1, PT, R59, RZ, PT ;  /* 0x000000ff3b00720c */ /* 0x000fe20003f25270 */
[----:B------:R-:W-:Y:S01]  /*8cb0*/  BSSY.RECONVERGENT B0, `(.L_x_132) ;  /* 0x0000054000007945 */ /* 0x000fe20003800200 */
[----:B------:R-:W-:Y:S02]  /*8cc0*/  SEL R72, R72, 0xfffffff0, !P0 ;  /* 0xfffffff048487807 */ /* 0x000fe40004000000 */
[----:B------:R-:W-:Y:S02]  /*8cd0*/  ISETP.NE.AND P6, PT, R66, RZ, PT ;  /* 0x000000ff4200720c */ /* 0x000fe40003fc5270 */
[----:B------:R-:W-:Y:S01]  /*8ce0*/  IADD3 R68, PT, PT, R68, R72, RZ ;  /* 0x0000004844447210 */ /* 0x000fe20007ffe0ff */
[----:B---3--:R-:W1:Y:S01]  /*8cf0*/  LDTM.x16 R4, tmem[UR4] ;  /* 0x00000004000479ee */ /* 0x008e620008240000 */
[----:B------:R-:W-:Y:S01]  /*8d00*/  ISETP.NE.U32.OR P0, PT, R64, 0x1, !P6 ;  /* 0x000000014000780c */ /* 0x000fe20007705470 */
[C---:B-12---:R-:W-:Y:S01]  /*8d10*/  FMUL R0, R24.reuse, R4 ;  /* 0x0000000418007220 */ /* 0x046fe20000400000 */
[----:B------:R-:W-:Y:S02]  /*8d20*/  HADD2.F32 R4, -RZ, R28.H1_H1 ;  /* 0x3000001cff047230 */ /* 0x000fe40000004100 */
[C---:B------:R-:W-:Y:S01]  /*8d30*/  FMUL R2, R24.reuse, R5 ;  /* 0x0000000518027220 */ /* 0x040fe20000400000 */
[----:B------:R-:W-:Y:S01]  /*8d40*/  FMUL R7, R24, R7 ;  /* 0x0000000718077220 */ /* 0x000fe20000400000 */
[----:B------:R-:W-:Y:S01]  /*8d50*/  FFMA R0, R26, R3, R0 ;  /* 0x000000031a007223 */ /* 0x000fe20000000000 */
[----:B------:R-:W-:Y:S01]  /*8d60*/  FMUL R3, R24, R6 ;  /* 0x0000000618037220 */ /* 0x000fe20000400000 */
[----:B------:R-:W-:Y:S01]  /*8d70*/  FFMA R2, R26, R4, R2 ;  /* 0x000000041a027223 */ /* 0x000fe20000000002 */
[C---:B------:R-:W-:Y:S01]  /*8d80*/  FMUL R4, R24.reuse, R8 ;  /* 0x0000000818047220 */ /* 0x040fe20000400000 */
[C---:B------:R-:W-:Y:S01]  /*8d90*/  FMUL R8, R24.reuse, R12 ;  /* 0x0000000c18087220 */ /* 0x040fe20000400000 */
[----:B------:R-:W-:Y:S01]  /*8da0*/  FMUL R12, R24, R16 ;  /* 0x00000010180c7220 */ /* 0x000fe20000400000 */
[--C-:B------:R-:W-:Y:S01]  /*8db0*/  HADD2.F32 R16, -RZ, R30.reuse.H0_H0 ;  /* 0x2000001eff107230 */ /* 0x100fe20000004100 */
[----:B------:R-:W-:Y:S01]  /*8dc0*/  F2FP.F16.F32.PACK_AB R32, R2, R0 ;  /* 0x000000000220723e */ /* 0x000fe200000000ff */
[----:B------:R-:W-:Y:S02]  /*8dd0*/  HADD2.F32 R0, -RZ, R30.H1_H1 ;  /* 0x3000001eff007230 */ /* 0x000fe40000004100 */
[----:B------:R-:W-:Y:S01]  /*8de0*/  FMUL R5, R24, R9 ;  /* 0x0000000918057220 */ /* 0x000fe20000400000 */
[C---:B------:R-:W-:Y:S01]  /*8df0*/  FFMA R3, R26.reuse, R20, R3 ;  /* 0x000000141a037223 */ /* 0x040fe20000000003 */
[--C-:B------:R-:W-:Y:S02]  /*8e00*/  HADD2.F32 R2, -RZ, R31.reuse.H0_H0 ;  /* 0x2000001fff027230 */ /* 0x100fe40000004100 */
[----:B------:R-:W-:Y:S01]  /*8e10*/  FFMA R7, R26, R21, R7 ;  /* 0x000000151a077223 */ /* 0x000fe20000000007 */
[----:B------:R-:W-:Y:S01]  /*8e20*/  FMUL R6, R24, R10 ;  /* 0x0000000a18067220 */ /* 0x000fe20000400000 */
[C---:B------:R-:W-:Y:S01]  /*8e30*/  FFMA R4, R26.reuse, R16, R4 ;  /* 0x000000101a047223 */ /* 0x040fe20000000004 */
[----:B------:R-:W-:Y:S01]  /*8e40*/  FFMA R5, R26, R0, R5 ;  /* 0x000000001a057223 */ /* 0x000fe20000000005 */
[----:B------:R-:W-:Y:S02]  /*8e50*/  HADD2.F32 R16, -RZ, R31.H1_H1 ;  /* 0x3000001fff107230 */ /* 0x000fe40000004100 */
[----:B------:R-:W-:Y:S01]  /*8e60*/  FMUL R11, R24, R11 ;  /* 0x0000000b180b7220 */ /* 0x000fe20000400000 */
[--C-:B------:R-:W-:Y:S02]  /*8e70*/  HADD2.F32 R0, -RZ, R36.reuse.H0_H0 ;  /* 0x20000024ff007230 */ /* 0x100fe40000004100 */
[----:B------:R-:W-:Y:S01]  /*8e80*/  FFMA R6, R26, R2, R6 ;  /* 0x000000021a067223 */ /* 0x000fe20000000006 */
[----:B------:R-:W-:Y:S02]  /*8e90*/  HADD2.F32 R2, -RZ, R36.H1_H1 ;  /* 0x30000024ff027230 */ /* 0x000fe40000004100 */
[----:B------:R-:W-:Y:S01]  /*8ea0*/  FMUL R9, R24, R13 ;  /* 0x0000000d18097220 */ /* 0x000fe20000400000 */
[C---:B------:R-:W-:Y:S01]  /*8eb0*/  FFMA R11, R26.reuse, R16, R11 ;  /* 0x000000101a0b7223 */ /* 0x040fe2000000000b */
[C---:B------:R-:W-:Y:S01]  /*8ec0*/  FFMA R8, R26.reuse, R0, R8 ;  /* 0x000000001a087223 */ /* 0x040fe20000000008 */
[--C-:B------:R-:W-:Y:S02]  /*8ed0*/  HADD2.F32 R0, -RZ, R37.reuse.H0_H0 ;  /* 0x20000025ff007230 */ /* 0x100fe40000004100 */
[----:B------:R-:W-:Y:S01]  /*8ee0*/  FFMA R9, R26, R2, R9 ;  /* 0x000000021a097223 */ /* 0x000fe20000000009 */
[C---:B------:R-:W-:Y:S01]  /*8ef0*/  FMUL R10, R24.reuse, R14 ;  /* 0x0000000e180a7220 */ /* 0x040fe20000400000 */
[----:B------:R-:W-:Y:S02]  /*8f00*/  HADD2.F32 R2, -RZ, R37.H1_H1 ;  /* 0x30000025ff027230 */ /* 0x000fe40000004100 */
[----:B------:R-:W-:Y:S01]  /*8f10*/  FMUL R15, R24, R15 ;  /* 0x0000000f180f7220 */ /* 0x000fe20000400000 */
[----:B------:R-:W-:Y:S01]  /*8f20*/  F2FP.F16.F32.PACK_AB R33, R7, R3 ;  /* 0x000000030721723e */ /* 0x000fe200000000ff */
[C---:B------:R-:W-:Y:S01]  /*8f30*/  FFMA R10, R26.reuse, R0, R10 ;  /* 0x000000001a0a7223 */ /* 0x040fe2000000000a */
[--C-:B------:R-:W-:Y:S01]  /*8f40*/  HADD2.F32 R3, -RZ, R38.reuse.H0_H0 ;  /* 0x20000026ff037230 */ /* 0x100fe20000004100 */
[----:B------:R-:W-:Y:S01]  /*8f50*/  F2FP.F16.F32.PACK_AB R34, R5, R4 ;  /* 0x000000040522723e */ /* 0x000fe200000000ff */
[----:B------:R-:W-:Y:S02]  /*8f60*/  HADD2.F32 R0, -RZ, R38.H1_H1 ;  /* 0x30000026ff007230 */ /* 0x000fe40000004100 */
[----:B------:R-:W-:Y:S01]  /*8f70*/  FFMA R15, R26, R2, R15 ;  /* 0x000000021a0f7223 */ /* 0x000fe2000000000f */
[C---:B------:R-:W-:Y:S01]  /*8f80*/  FMUL R13, R24.reuse, R17 ;  /* 0x00000011180d7220 */ /* 0x040fe20000400000 */
[--C-:B------:R-:W-:Y:S02]  /*8f90*/  HADD2.F32 R4, -RZ, R39.reuse.H0_H0 ;  /* 0x20000027ff047230 */ /* 0x100fe40000004100 */
[C---:B------:R-:W-:Y:S01]  /*8fa0*/  FMUL R14, R24.reuse, R18 ;  /* 0x00000012180e7220 */ /* 0x040fe20000400000 */
[----:B------:R-:W-:Y:S02]  /*8fb0*/  HADD2.F32 R2, -RZ, R39.H1_H1 ;  /* 0x30000027ff027230 */ /* 0x000fe40000004100 */
[----:B------:R-:W-:Y:S01]  /*8fc0*/  FMUL R19, R24, R19 ;  /* 0x0000001318137220 */ /* 0x000fe20000400000 */
[----:B------:R-:W-:Y:S01]  /*8fd0*/  F2FP.F16.F32.PACK_AB R35, R11, R6 ;  /* 0x000000060b23723e */ /* 0x000fe200000000ff */
[C---:B------:R-:W-:Y:S01]  /*8fe0*/  FFMA R12, R26.reuse, R3, R12 ;  /* 0x000000031a0c7223 */ /* 0x040fe2000000000c */
[C---:B------:R-:W-:Y:S01]  /*8ff0*/  FFMA R13, R26.reuse, R0, R13 ;  /* 0x000000001a0d7223 */ /* 0x040fe2000000000d */
[C---:B------:R-:W-:Y:S01]  /*9000*/  FFMA R14, R26.reuse, R4, R14 ;  /* 0x000000041a0e7223 */ /* 0x040fe2000000000e */
[----:B------:R-:W-:Y:S01]  /*9010*/  FFMA R19, R26, R2, R19 ;  /* 0x000000021a137223 */ /* 0x000fe20000000013 */
[----:B------:R1:W-:Y:S01]  /*9020*/  STS.128 [R67+UR50+0x300], R32 ;  /* 0x0003002043007988 */ /* 0x0003e20008000c32 */
[----:B------:R-:W-:Y:S02]  /*9030*/  F2FP.F16.F32.PACK_AB R8, R9, R8 ;  /* 0x000000080908723e */ /* 0x000fe400000000ff */
[----:B------:R-:W-:Y:S02]  /*9040*/  F2FP.F16.F32.PACK_AB R9, R15, R10 ;  /* 0x0000000a0f09723e */ /* 0x000fe400000000ff */
[----:B------:R-:W-:Y:S02]  /*9050*/  F2FP.F16.F32.PACK_AB R10, R13, R12 ;  /* 0x0000000c0d0a723e */ /* 0x000fe400000000ff */
[----:B------:R-:W-:Y:S05]  /*9060*/  F2FP.F16.F32.PACK_AB R11, R19, R14 ;  /* 0x0000000e130b723e */ /* 0x000fea00000000ff */
[----:B------:R1:W-:Y:S01]  /*9070*/  STS.128 [R68+0x300], R8 ;  /* 0x0003000844007388 */ /* 0x0003e20000000c00 */
[----:B------:R-:W-:Y:S01]  /*9080*/  @!PT LDS RZ, [RZ] ;  /* 0x00000000fffff984 */ /* 0x000fe20000000800 */
[----:B------:R-:W-:Y:S01]  /*9090*/  @!PT LDS RZ, [RZ] ;  /* 0x00000000fffff984 */ /* 0x000fe20000000800 */
[----:B------:R-:W-:Y:S01]  /*90a0*/  @!PT LDS RZ, [RZ] ;  /* 0x00000000fffff984 */ /* 0x000fe20000000800 */
[----:B------:R-:W-:Y:S01]  /*90b0*/  @!PT LDS RZ, [RZ] ;  /* 0x00000000fffff984 */ /* 0x000fe20000000800 */
[----:B------:R2:W-:Y:S07]  /*90c0*/  MEMBAR.ALL.CTA ;  /* 0x0000000000007992 */ /* 0x0005ee0000008000 */
[----:B--2---:R-:W2:Y:S02]  /*90d0*/  FENCE.VIEW.ASYNC.S ;  /* 0x00000000000073c6 */ /* 0x004ea40000000000 */
[----:B--2---:R-:W-:Y:S06]  /*90e0*/  BAR.SYNC.DEFER_BLOCKING 0x1, 0x80 ;  /* 0x0042000000007b1d */ /* 0x004fec0000010000 */
[----:B------:R-:W-:Y:S05]  /*90f0*/  @P1 BRA `(.L_x_133) ;  /* 0x00000000003c1947 */ /* 0x000fea0003800000 */
[----:B------:R-:W2:Y:S01]  /*9100*/  LDCU.64 UR8, c[0x0][0x348] ;  /* 0x00006900ff0877ac */ /* 0x000ea20008000a00 */
[----:B------:R-:W-:Y:S01]  /*9110*/  UIADD3 UR4, UPT, UPT, UR50, 0x300, URZ ;  /* 0x0000030032047890 */ /* 0x000fe2000fffe0ff */
[----:B------:R-:W-:Y:S01]  /*9120*/  UMOV UR41, UR51 ;  /* 0x0000003300297c82 */ /* 0x000fe20008000000 */
[----:B------:R-:W-:Y:S02]  /*9130*/  UIADD3 UR6, UPT, UPT, UR50, 0xb00, URZ ;  /* 0x00000b0032067890 */ /* 0x000fe4000fffe0ff */
[----:B------:R-:W-:Y:S02]  /*9140*/  UIADD3 UR7, UPT, UPT, UR51, 0x40, URZ ;  /* 0x0000004033077890 */ /* 0x000fe4000fffe0ff */
[----:B------:R-:W-:Y:S04]  /*9150*/  MOV R54, UR4 ;  /* 0x0000000400367c02 */ /* 0x000fe80008000f00 */
[----:B------:R-:W-:Y:S01]  /*9160*/  R2UR UR40, R54 ;  /* 0x00000000362872ca */ /* 0x000fe200000e0000 */
[----:B--2---:R-:W-:Y:S04]  /*9170*/  UIADD3 UR4, UP0, UPT, UR8, 0x780, URZ ;  /* 0x0000078008047890 */ /* 0x004fe8000ff1e0ff */
[----:B------:R-:W-:Y:S09]  /*9180*/  UIADD3.X UR5, UPT, UPT, URZ, UR9, URZ, UP0, !UPT ;  /* 0x00000009ff057290 */ /* 0x000ff200087fe4ff */
[----:B------:R2:W-:Y:S02]  /*9190*/  UTMASTG.5D [UR40], [UR4] ;  /* 0x00000028040073b5 */ /* 0x0005e40008020000 */
[----:B--2---:R-:W-:Y:S01]  /*91a0*/  UMOV UR40, UR6 ;  /* 0x0000000600287c82 */ /* 0x004fe20008000000 */
[----:B------:R-:W-:Y:S02]  /*91b0*/  UMOV UR41, UR7 ;  /* 0x0000000700297c82 */ /* 0x000fe40008000000 */
[----:B------:R2:W-:Y:S01]  /*91c0*/  UTMASTG.5D [UR40], [UR4] ;  /* 0x00000028040073b5 */ /* 0x0005e20008020000 */
[----:B------:R0:W-:Y:S01]  /*91d0*/  UTMACMDFLUSH ;  /* 0x00000000000079b7 */ /* 0x0001e20000000000 */
[----:B--2---:R-:W-:Y:S04]  /*91e0*/  DEPBAR.LE SB0, 0x1 ;  /* 0x000080400000791a */ /* 0x004fe80000000000 */
.L_x_133:
[----:B------:R-:W-:Y:S05]  /*91f0*/  BSYNC.RECONVERGENT B0 ;  /* 0x0000000000007941 */ /* 0x000fea0003800200 */
.L_x_132:
[----:B------:R-:W-:Y:S01]  /*9200*/  BAR.SYNC.DEFER_BLOCKING 0x1, 0x80 ;  /* 0x0042000000007b1d */ /* 0x000fe20000010000 */
[----:B------:R-:W-:Y:S01]  /*9210*/  LEA R4, R27, UR50, 0x3 ;  /* 0x000000321b047c11 */ /* 0x000fe2000f8e18ff */
[----:B------:R-:W-:Y:S01]  /*9220*/  UISETP.NE.AND UP0, UPT, UR55, URZ, UPT ;  /* 0x000000ff3700728c */ /* 0x000fe2000bf05270 */
[----:B------:R-:W-:Y:S08]  /*9230*/  @P0 SHF.L.U32 R3, R57, 0x1f, RZ ;  /* 0x0000001f39030819 */ /* 0x000ff000000006ff */
[----:B------:R-:W-:Y:S05]  /*9240*/  BRA.U !UP0, `(.L_x_134) ;  /* 0x0000000108287547 */ /* 0x000fea000b800000 */
[----:B------:R-:W2:Y:S01]  /*9250*/  S2R R0, SR_CgaCtaId ;  /* 0x0000000000007919 */ /* 0x000ea20000008800 */
[----:B------:R-:W-:Y:S01]  /*9260*/  ISETP.NE.U32.OR P1, PT, R64, 0x1, !P6 ;  /* 0x000000014000780c */ /* 0x000fe20007725470 */
[----:B------:R-:W-:Y:S01]  /*9270*/  IMAD.U32 R2, RZ, RZ, UR53 ;  /* 0x00000035ff027e24 */ /* 0x000fe2000f8e00ff */
[----:B------:R-:W-:Y:S04]  /*9280*/  UIADD3 UR4, UPT, UPT, UR53, 0x1, URZ ;  /* 0x0000000135047890 */ /* 0x000fe8000fffe0ff */
[----:B------:R-:W-:Y:S04]  /*9290*/  UISETP.NE.AND UP0, UPT, UR4, 0x4, UPT ;  /* 0x000000040400788c */ /* 0x000fe8000bf05270 */
[----:B------:R-:W-:Y:S03]  /*92a0*/  USEL UR53, UR4, URZ, UP0 ;  /* 0x000000ff04357287 */ /* 0x000fe60008000000 */
[----:B------:R-:W-:Y:S05]  /*92b0*/  @P1 LEA R2, R2, UR50, 0x3 ;  /* 0x0000003202021c11 */ /* 0x000fea000f8e18ff */
[----:B------:R-:W-:Y:S05]  /*92c0*/  @P1 VIADD R2, R2, 0x1c0 ;  /* 0x000001c002021836 */ /* 0x000fea0000000000 */
[----:B--2---:R-:W-:Y:S04]  /*92d0*/  @P1 PRMT R0, R0, 0x654, R2 ;  /* 0x0000065400001816 */ /* 0x004fe80000000002 */
[----:B------:R2:W-:Y:S03]  /*92e0*/  @P1 SYNCS.ARRIVE.TRANS64.RED.A1T0 RZ, [R0+URZ], RZ ;  /* 0x000000ff00ff19a7 */ /* 0x0005e600081004ff */
.L_x_134:
[----:B------:R-:W3:Y:S01]  /*92f0*/  @P0 SYNCS.PHASECHK.TRANS64.TRYWAIT P1, [R4+URZ+0x1a0], R3 ;  /* 0x0001a003040005a7 */ /* 0x000ee200080211ff */
[----:B------:R-:W-:Y:S01]  /*9300*/  BSSY B1, `(.L_x_135) ;  /* 0x0000011000017945 */ /* 0x000fe20003800000 */
[----:B---3--:R-:W-:Y:S03]  /*9310*/  @P0 SEL R69, RZ, 0x1, !P1 ;  /* 0x00000001ff450807 */ /* 0x008fe60004800000 */
[----:B------:R-:W-:Y:S05]  /*9320*/  @!P0 BRA `(.L_x_136) ;  /* 0x0000000000388947 */ /* 0x000fea0003800000 */
[----:B------:R-:W-:Y:S01]  /*9330*/  ISETP.NE.U32.AND P0, PT, R70, 0x1, PT ;  /* 0x000000014600780c */ /* 0x000fe20003f05070 */
[----:B------:R-:W-:Y:S01]  /*9340*/  BSSY B0, `(.L_x_137) ;  /* 0x0000009000007945 */ /* 0x000fe20003800000 */
[----:B------:R-:W-:Y:S11]  /*9350*/  ISETP.NE.AND P1, PT, R69, RZ, PT ;  /* 0x000000ff4500720c */ /* 0x000ff60003f25270 */
[----:B------:R-:W-:Y:S05]  /*9360*/  @P0 IMAD R3, R27, 0x1000, R67 ;  /* 0x000010001b030824 */ /* 0x000fea00078e0243 */
[----:B------:R-:W-:Y:S05]  /*9370*/  @P0 IADD3 R2, PT, PT, R3, UR50, RZ ;  /* 0x0000003203020c10 */ /* 0x000fea000fffe0ff */
[----:B------:R-:W-:Y:S01]  /*9380*/  @P0 IMAD.IADD R2, R72, 0x1, R2 ;  /* 0x0000000148020824 */ /* 0x000fe200078e0202 */
[----:B------:R-:W-:Y:S06]  /*9390*/  @P1 BRA `(.L_x_138) ;  /* 0x00000000000c1947 */ /* 0x000fec0003800000 */
[----:B--2---:R-:W-:Y:S04]  /*93a0*/  SHF.L.U32 R0, R57, 0x1f, RZ ;  /* 0x0000001f39007819 */ /* 0x004fe800000006ff */
[----:B------:R-:W2:Y:S02]  /*93b0*/  SYNCS.PHASECHK.TRANS64.TRYWAIT P1, [R4+URZ+0x1a0], R0 ;  /* 0x0001a000040075a7 */ /* 0x000ea400080211ff */
[----:B--2---:R-:W-:Y:S05]  /*93c0*/  @!P1 BRA `(.L_x_139) ;  /* 0x0000002c00ac9947 */ /* 0x004fea0003800000 */
.L_x_138:
[----:B------:R-:W-:Y:S05]  /*93d0*/  BSYNC B0 ;  /* 0x0000000000007941 */ /* 0x000fea0003800000 */
.L_x_137:
[----:B------:R3:W4:Y:S01]  /*93e0*/  @P0 LDS.128 R28, [R3+UR50+0x300] ;  /* 0x00030032031c0984 */ /* 0x0007220008000c00 */
[----:B------:R-:W-:Y:S03]  /*93f0*/  IADD3 R27, PT, PT, R27, 0x1, RZ ;  /* 0x000000011b1b7810 */ /* 0x000fe60007ffe0ff */
[----:B------:R3:W1:Y:S04]  /*9400*/  @P0 LDS.128 R36, [R2+0x300] ;  /* 0x0003000002240984 */ /* 0x0006680000000c00 */
.L_x_136:
[----:B------:R-:W-:Y:S05]  /*9410*/  BSYNC B1 ;  /* 0x0000000000017941 */ /* 0x000fea0003800000 */
.L_x_135:
[----:B--2---:R-:W-:Y:S05]  /*9420*/  VIADD R0, R25, 0x10 ;  /* 0x0000001019007836 */ /* 0x004fea0000000000 */
[----:B------:R-:W-:Y:S04]  /*9430*/  SHF.R.U32.HI R0, RZ, 0x15, R0 ;  /* 0x00000015ff007819 */ /* 0x000fe80000011600 */
[----:B------:R-:W-:Y:S11]  /*9440*/  LOP3.LUT P0, RZ, R0, 0x3, R50, 0x48, !PT ;  /* 0x0000000300ff7812 */ /* 0x000ff60007804832 */
[----:B------:R-:W-:Y:S02]  /*9450*/  @!UPT UIADD3 URZ, UPT, UPT, URZ, URZ, URZ ;  /* 0x000000fffffff290 */ /* 0x000fe4000fffe0ff */
[----:B------:R-:W-:Y:S05]  /*9460*/  @!P0 BRA `(.L_x_140) ;  /* 0x0000000000408947 */ /* 0x000fea0003800000 */
[----:B------:R-:W2:Y:S01]  /*9470*/  LDCU.64 UR8, c[0x4][0x70] ;  /* 0x01000e00ff0877ac */ /* 0x000ea20008000a00 */
[----:B---3--:R-:W-:Y:S01]  /*9480*/  MOV R3, 0x0 ;  /* 0x0000000000037802 */ /* 0x008fe20000000f00 */
[----:B------:R-:W-:Y:S02]  /*9490*/  HFMA2 R12, -RZ, RZ, 0, 5.9604644775390625e-08 ;  /* 0x00000001ff0c7431 */ /* 0x000fe400000001ff */
[----:B-1----:R-:W-:Y:S02]  /*94a0*/  IMAD.MOV.U32 R8, RZ, RZ, 0x192 ;  /* 0x00000192ff087424 */ /* 0x002fe400078e00ff */
[----:B------:R-:W-:Y:S01]  /*94b0*/  IMAD.MOV.U32 R13, RZ, RZ, RZ ;  /* 0x000000ffff0d7224 */ /* 0x000fe200078e00ff */
[----:B------:R-:W1:Y:S01]  /*94c0*/  LDCU.64 UR6, c[0x4][0x78] ;  /* 0x01000f00ff0677ac */ /* 0x000e620008000a00 */
[----:B------:R-:W3:Y:S01]  /*94d0*/  LDC.64 R2, c[0x4][R3] ;  /* 0x0100000003027b82 */ /* 0x000ee20000000a00 */
[----:B------:R-:W5:Y:S01]  /*94e0*/  LDCU.64 UR4, c[0x4][0x10] ;  /* 0x01000200ff0477ac */ /* 0x000f620008000a00 */
[----:B--2---:R-:W-:Y:S01]  /*94f0*/  MOV R5, UR9 ;  /* 0x0000000900057c02 */ /* 0x004fe20008000f00 */
[----:B------:R-:W-:Y:S01]  /*9500*/  IMAD.U32 R4, RZ, RZ, UR8 ;  /* 0x00000008ff047e24 */ /* 0x000fe2000f8e00ff */
[----:B-1----:R-:W-:Y:S01]  /*9510*/  MOV R7, UR7 ;  /* 0x0000000700077c02 */ /* 0x002fe20008000f00 */
[----:B------:R-:W-:Y:S01]  /*9520*/  IMAD.U32 R6, RZ, RZ, UR6 ;  /* 0x00000006ff067e24 */ /* 0x000fe2000f8e00ff */
[----:B-----5:R-:W-:Y:S01]  /*9530*/  MOV R11, UR5 ;  /* 0x00000005000b7c02 */ /* 0x020fe20008000f00 */
[----:B------:R-:W-:Y:S02]  /*9540*/  IMAD.U32 R10, RZ, RZ, UR4 ;  /* 0x00000004ff0a7e24 */ /* 0x000fe4000f8e00ff */
[----:B------:R-:W-:Y:S07]  /*9550*/  LEPC R20, `(.L_x_140) ;  /* 0x000000001014794e */ /* 0x000fee0000000000 */
[----:B---34-:R-:W-:Y:S05]  /*9560*/  CALL.ABS.NOINC R2 ;  /* 0x0000000002007343 */ /* 0x018fea0003c00000 */
.L_x_140:
[----:B------:R-:W-:Y:S01]  /*9570*/  ISETP.NE.AND P6, PT, R66, RZ, PT ;  /* 0x000000ff4200720c */ /* 0x000fe20003fc5270 */
[----:B------:R-:W-:Y:S05]  /*9580*/  WARPSYNC.ALL ;  /* 0x0000000000007948 */ /* 0x000fea0003800000 */
[----:B------:R-:W-:Y:S01]  /*9590*/  R2UR UR4, R25 ;  /* 0x00000000190472ca */ /* 0x000fe200000e0000 */
[----:B------:R-:W2:Y:S01]  /*95a0*/  S2R R71, SR_CgaCtaId ;  /* 0x0000000000477919 */ /* 0x000ea20000008800 */
[--C-:B---34-:R-:W-:Y:S01]  /*95b0*/  HADD2.F32 R3, -RZ, R28.reuse.H0_H0 ;  /* 0x2000001cff037230 */ /* 0x118fe20000004100 */
[----:B------:R-:W-:Y:S01]  /*95c0*/  ISETP.NE.U32.OR P0, PT, R64, 0x1, !P6 ;  /* 0x000000014000780c */ /* 0x000fe20007705470 */
[--C-:B------:R-:W-:Y:S01]  /*95d0*/  HADD2.F32 R20, -RZ, R29.reuse.H0_H0 ;  /* 0x2000001dff147230 */ /* 0x100fe20000004100 */
[----:B------:R-:W-:Y:S01]  /*95e0*/  ISETP.NE.AND P1, PT, R59, RZ, PT ;  /* 0x000000ff3b00720c */ /* 0x000fe20003f25270 */
[----:B------:R-:W-:Y:S01]  /*95f0*/  HADD2.F32 R21, -RZ, R29.H1_H1 ;  /* 0x3000001dff157230 */ /* 0x000fe20000004100 */
[----:B------:R-:W-:Y:S06]  /*9600*/  BSSY.RECONVERGENT B0, `(.L_x_141) ;  /* 0x0000054000007945 */ /* 0x000fec0003800200 */
[----:B-1----:R-:W1:Y:S02]  /*9610*/  LDTM.x16 R4, tmem[UR4+0x10] ;  /* 0x00001004000479ee */ /* 0x002e640008240000 */
[C---:B-1----:R-:W-:Y:S01]  /*9620*/  FMUL R0, R24.reuse, R4 ;  /* 0x0000000418007220 */ /* 0x042fe20000400000 */
[----:B------:R-:W-:Y:S02]  /*9630*/  HADD2.F32 R4, -RZ, R28.H1_H1 ;  /* 0x3000001cff047230 */ /* 0x000fe40000004100 */
[C---:B------:R-:W-:Y:S01]  /*9640*/  FMUL R2, R24.reuse, R5 ;  /* 0x0000000518027220 */ /* 0x040fe20000400000 */
[----:B------:R-:W-:Y:S01]  /*9650*/  FMUL R7, R24, R7 ;  /* 0x0000000718077220 */ /* 0x000fe20000400000 */
[----:B------:R-:W-:Y:S01]  /*9660*/  FFMA R0, R26, R3, R0 ;  /* 0x000000031a007223 */ /* 0x000fe20000000000 */
[----:B------:R-:W-:Y:S01]  /*9670*/  FMUL R3, R24, R6 ;  /* 0x0000000618037220 */ /* 0x000fe20000400000 */
[----:B------:R-:W-:Y:S01]  /*9680*/  FFMA R2, R26, R4, R2 ;  /* 0x000000041a027223 */ /* 0x000fe20000000002 */
[C---:B------:R-:W-:Y:S01]  /*9690*/  FMUL R4, R24.reuse, R8 ;  /* 0x0000000818047220 */ /* 0x040fe20000400000 */
[----:B------:R-:W-:Y:S01]  /*96a0*/  FMUL R5, R24, R9 ;  /* 0x0000000918057220 */ /* 0x000fe20000400000 */
[C---:B------:R-:W-:Y:S01]  /*96b0*/  FFMA R3, R26.reuse, R20, R3 ;  /* 0x000000141a037223 */ /* 0x040fe20000000003 */
[----:B------:R-:W-:Y:S01]  /*96c0*/  FFMA R7, R26, R21, R7 ;  /* 0x000000151a077223 */ /* 0x000fe20000000007 */
[----:B------:R-:W-:Y:S01]  /*96d0*/  F2FP.F16.F32.PACK_AB R32, R2, R0 ;  /* 0x000000000220723e */ /* 0x000fe200000000ff */
[--C-:B------:R-:W-:Y:S02]  /*96e0*/  HADD2.F32 R0, -RZ, R30.reuse.H0_H0 ;  /* 0x2000001eff007230 */ /* 0x100fe40000004100 */
[C---:B------:R-:W-:Y:S01]  /*96f0*/  FMUL R8, R24.reuse, R12 ;  /* 0x0000000c18087220 */ /* 0x040fe20000400000 */
[----:B------:R-:W-:Y:S02]  /*9700*/  HADD2.F32 R2, -RZ, R30.H1_H1 ;  /* 0x3000001eff027230 */ /* 0x000fe40000004100 */
[C---:B------:R-:W-:Y:S01]  /*9710*/  FMUL R9, R24.reuse, R13 ;  /* 0x0000000d18097220 */ /* 0x040fe20000400000 */
[C---:B------:R-:W-:Y:S01]  /*9720*/  FMUL R12, R24.reuse, R16 ;  /* 0x00000010180c7220 */ /* 0x040fe20000400000 */
[----:B------:R-:W-:Y:S01]  /*9730*/  FMUL R13, R24, R17 ;  /* 0x00000011180d7220 */ /* 0x000fe20000400000 */
[--C-:B------:R-:W-:Y:S02]  /*9740*/  HADD2.F32 R16, -RZ, R31.reuse.H0_H0 ;  /* 0x2000001fff107230 */ /* 0x100fe40000004100 */
[----:B------:R-:W-:Y:S01]  /*9750*/  FFMA R4, R26, R0, R4 ;  /* 0x000000001a047223 */ /* 0x000fe20000000004 */
[----:B------:R-:W-:Y:S01]  /*9760*/  FMUL R6, R24, R10 ;  /* 0x0000000a18067220 */ /* 0x000fe20000400000 */
[----:B------:R-:W-:Y:S02]  /*9770*/  HADD2.F32 R17, -RZ, R31.H1_H1 ;  /* 0x3000001fff117230 */ /* 0x000fe40000004100 */
[----:B------:R-:W-:Y:S01]  /*9780*/  FFMA R5, R26, R2, R5 ;  /* 0x000000021a057223 */ /* 0x000fe20000000005 */
[----:B------:R-:W-:Y:S01]  /*9790*/  FMUL R11, R24, R11 ;  /* 0x0000000b180b7220 */ /* 0x000fe20000400000 */
[--C-:B------:R-:W-:Y:S01]  /*97a0*/  HADD2.F32 R0, -RZ, R36.reuse.H0_H0 ;  /* 0x20000024ff007230 */ /* 0x100fe20000004100 */
[----:B------:R-:W-:Y:S01]  /*97b0*/  F2FP.F16.F32.PACK_AB R33, R7, R3 ;  /* 0x000000030721723e */ /* 0x000fe200000000ff */
[----:B------:R-:W-:Y:S02]  /*97c0*/  HADD2.F32 R2, -RZ, R36.H1_H1 ;  /* 0x30000024ff027230 */ /* 0x000fe40000004100 */
[----:B------:R-:W-:Y:S01]  /*97d0*/  FFMA R6, R26, R16, R6 ;  /* 0x000000101a067223 */ /* 0x000fe20000000006 */
[--C-:B------:R-:W-:Y:S02]  /*97e0*/  HADD2.F32 R3, -RZ, R37.reuse.H0_H0 ;  /* 0x20000025ff037230 */ /* 0x100fe40000004100 */
[----:B------:R-:W-:Y:S01]  /*97f0*/  FMUL R10, R24, R14 ;  /* 0x0000000e180a7220 */ /* 0x000fe20000400000 */
[C---:B------:R-:W-:Y:S01]  /*9800*/  FFMA R11, R26.reuse, R17, R11 ;  /* 0x000000111a0b7223 */ /* 0x040fe2000000000b */
[C---:B------:R-:W-:Y:S01]  /*9810*/  FFMA R8, R26.reuse, R0, R8 ;  /* 0x000000001a087223 */ /* 0x040fe20000000008 */
[C---:B------:R-:W-:Y:S01]  /*9820*/  FFMA R9, R26.reuse, R2, R9 ;  /* 0x000000021a097223 */ /* 0x040fe20000000009 */
[----:B------:R-:W-:Y:S02]  /*9830*/  HADD2.F32 R0, -RZ, R37.H1_H1 ;  /* 0x30000025ff007230 */ /* 0x000fe40000004100 */
[----:B------:R-:W-:Y:S01]  /*9840*/  FFMA R10, R26, R3, R10 ;  /* 0x000000031a0a7223 */ /* 0x000fe2000000000a */
[C---:B------:R-:W-:Y:S01]  /*9850*/  FMUL R15, R24.reuse, R15 ;  /* 0x0000000f180f7220 */ /* 0x040fe20000400000 */
[--C-:B------:R-:W-:Y:S01]  /*9860*/  HADD2.F32 R2, -RZ, R38.reuse.H0_H0 ;  /* 0x20000026ff027230 */ /* 0x100fe20000004100 */
[----:B------:R-:W-:Y:S01]  /*9870*/  F2FP.F16.F32.PACK_AB R34, R5, R4 ;  /* 0x000000040522723e */ /* 0x000fe200000000ff */
[----:B------:R-:W-:Y:S02]  /*9880*/  HADD2.F32 R3, -RZ, R38.H1_H1 ;  /* 0x30000026ff037230 */ /* 0x000fe40000004100 */
[----:B------:R-:W-:Y:S01]  /*9890*/  FMUL R14, R24, R18 ;  /* 0x00000012180e7220 */ /* 0x000fe20000400000 */
[--C-:B------:R-:W-:Y:S02]  /*98a0*/  HADD2.F32 R4, -RZ, R39.reuse.H0_H0 ;  /* 0x20000027ff047230 */ /* 0x100fe40000004100 */
[----:B------:R-:W-:Y:S01]  /*98b0*/  FFMA R15, R26, R0, R15 ;  /* 0x000000001a0f7223 */ /* 0x000fe2000000000f */
        /* <DEDUP_REMOVED lines=11> */
[----:B------:R-:W-:Y:S02]  /*9970*/  F2FP.F16.F32.PACK_AB R11, R19, R14 ;  /* 0x0000000e130b723e */ /* 0x000fe400000000ff */
[----:B------:R-:W-:Y:S02]  /*9980*/  MOV R0, UR53 ;  /* 0x0000003500007c02 */ /* 0x000fe40008000f00 */
[----:B------:R-:W-:Y:S01]  /*9990*/  LEA R2, R27, UR50, 0x3 ;  /* 0x000000321b027c11 */ /* 0x000fe2000f8e18ff */
[----:B------:R1:W-:Y:S01]  /*99a0*/  STS.128 [R68+0x1300], R8 ;  /* 0x0013000844007388 */ /* 0x0003e20000000c00 */
[----:B------:R-:W-:Y:S02]  /*99b0*/  @P0 LEA R0, R0, UR50, 0x3 ;  /* 0x0000003200000c11 */ /* 0x000fe4000f8e18ff */
[----:B------:R-:W-:Y:S02]  /*99c0*/  @P0 SHF.L.U32 R3, R57, 0x1f, RZ ;  /* 0x0000001f39030819 */ /* 0x000fe400000006ff */
[----:B------:R-:W-:Y:S01]  /*99d0*/  @P0 IADD3 R0, PT, PT, R0, 0x1c0, RZ ;  /* 0x000001c000000810 */ /* 0x000fe20007ffe0ff */
[----:B------:R-:W-:Y:S01]  /*99e0*/  @!PT LDS RZ, [RZ] ;  /* 0x00000000fffff984 */ /* 0x000fe20000000800 */
[----:B------:R-:W-:Y:S01]  /*99f0*/  @!PT LDS RZ, [RZ] ;  /* 0x00000000fffff984 */ /* 0x000fe20000000800 */
[----:B------:R-:W-:Y:S01]  /*9a00*/  @!PT LDS RZ, [RZ] ;  /* 0x00000000fffff984 */ /* 0x000fe20000000800 */
[----:B------:R-:W-:Y:S01]  /*9a10*/  @!PT LDS RZ, [RZ] ;  /* 0x00000000fffff984 */ /* 0x000fe20000000800 */
[----:B------:R3:W-:Y:S06]  /*9a20*/  MEMBAR.ALL.CTA ;  /* 0x0000000000007992 */ /* 0x0007ec0000008000 */
[----:B---3--:R-:W3:Y:S01]  /*9a30*/  FENCE.VIEW.ASYNC.S ;  /* 0x00000000000073c6 */ /* 0x008ee20000000000 */
[----:B--2---:R-:W-:Y:S01]  /*9a40*/  @P0 PRMT R0, R71, 0x654, R0 ;  /* 0x0000065447000816 */ /* 0x004fe20000000000 */
[----:B---3--:R-:W-:Y:S06]  /*9a50*/  BAR.SYNC.DEFER_BLOCKING 0x1, 0x80 ;  /* 0x0042000000007b1d */ /* 0x008fec0000010000 */
[----:B------:R-:W-:Y:S05]  /*9a60*/  @P1 BRA `(.L_x_142) ;  /* 0x0000000000341947 */ /* 0x000fea0003800000 */
[----:B------:R-:W2:Y:S01]  /*9a70*/  LDCU.64 UR8, c[0x0][0x348] ;  /* 0x00006900ff0877ac */ /* 0x000ea20008000a00 */
[----:B------:R-:W-:Y:S02]  /*9a80*/  UIADD3 UR40, UPT, UPT, UR50, 0x1300, URZ ;  /* 0x0000130032287890 */ /* 0x000fe4000fffe0ff */
[----:B------:R-:W-:Y:S02]  /*9a90*/  UIADD3 UR41, UPT, UPT, UR51, 0x10, URZ ;  /* 0x0000001033297890 */ /* 0x000fe4000fffe0ff */
[----:B------:R-:W-:Y:S02]  /*9aa0*/  UIADD3 UR6, UPT, UPT, UR50, 0x1b00, URZ ;  /* 0x00001b0032067890 */ /* 0x000fe4000fffe0ff */
[----:B------:R-:W-:Y:S02]  /*9ab0*/  UIADD3 UR7, UPT, UPT, UR51, 0x50, URZ ;  /* 0x0000005033077890 */ /* 0x000fe4000fffe0ff */
        /* <DEDUP_REMOVED lines=8> */
.L_x_142:
[----:B------:R-:W-:Y:S05]  /*9b40*/  BSYNC.RECONVERGENT B0 ;  /* 0x0000000000007941 */ /* 0x000fea0003800200 */
.L_x_141:
[----:B------:R-:W-:Y:S01]  /*9b50*/  BAR.SYNC.DEFER_BLOCKING 0x1, 0x80 ;  /* 0x0042000000007b1d */ /* 0x000fe20000010000 */
[----:B------:R-:W-:Y:S04]  /*9b60*/  UIADD3 UR4, UPT, UPT, UR53, 0x1, URZ ;  /* 0x0000000135047890 */ /* 0x000fe8000fffe0ff */
[----:B------:R-:W-:Y:S04]  /*9b70*/  UISETP.NE.AND UP0, UPT, UR4, 0x4, UPT ;  /* 0x000000040400788c */ /* 0x000fe8000bf05270 */
[----:B------:R-:W-:Y:S01]  /*9b80*/  USEL UR52, UR4, URZ, UP0 ;  /* 0x000000ff04347287 */ /* 0x000fe20008000000 */
[----:B------:R2:W-:Y:S01]  /*9b90*/  @P0 SYNCS.ARRIVE.TRANS64.RED.A1T0 RZ, [R0+URZ], RZ ;  /* 0x000000ff00ff09a7 */ /* 0x0005e200081004ff */
[----:B------:R-:W-:Y:S01]  /*9ba0*/  BSSY B1, `(.L_x_143) ;  /* 0x0000012000017945 */ /* 0x000fe20003800000 */
[----:B------:R-:W3:Y:S02]  /*9bb0*/  @P0 SYNCS.PHASECHK.TRANS64.TRYWAIT P1, [R2+URZ+0x1a0], R3 ;  /* 0x0001a003020005a7 */ /* 0x000ee400080211ff */
[----:B---3--:R-:W-:Y:S01]  /*9bc0*/  @P0 SEL R69, RZ, 0x1, !P1 ;  /* 0x00000001ff450807 */ /* 0x008fe20004800000 */
[----:B--2---:R-:W-:Y:S06]  /*9bd0*/  @!P0 BRA `(.L_x_144) ;  /* 0x0000000000388947 */ /* 0x004fec0003800000 */
[----:B------:R-:W-:Y:S01]  /*9be0*/  ISETP.NE.U32.AND P0, PT, R70, 0x1, PT ;  /* 0x000000014600780c */ /* 0x000fe20003f05070 */
[----:B------:R-:W-:Y:S01]  /*9bf0*/  BSSY B0, `(.L_x_145) ;  /* 0x0000009000007945 */ /* 0x000fe20003800000 */
[----:B------:R-:W-:Y:S11]  /*9c00*/  ISETP.NE.AND P1, PT, R69, RZ, PT ;  /* 0x000000ff4500720c */ /* 0x000ff60003f25270 */
[----:B------:R-:W-:Y:S05]  /*9c10*/  @P0 IMAD R3, R27, 0x1000, R67 ;  /* 0x000010001b030824 */ /* 0x000fea00078e0243 */
[----:B------:R-:W-:Y:S05]  /*9c20*/  @P0 IADD3 R0, PT, PT, R3, UR50, RZ ;  /* 0x0000003203000c10 */ /* 0x000fea000fffe0ff */
[----:B------:R-:W-:Y:S01]  /*9c30*/  @P0 IMAD.IADD R0, R72, 0x1, R0 ;  /* 0x0000000148000824 */ /* 0x000fe200078e0200 */
[----:B------:R-:W-:Y:S06]  /*9c40*/  @P1 BRA `(.L_x_146) ;  /* 0x00000000000c1947 */ /* 0x000fec0003800000 */
[----:B------:R-:W-:Y:S04]  /*9c50*/  SHF.L.U32 R4, R57, 0x1f, RZ ;  /* 0x0000001f39047819 */ /* 0x000fe800000006ff */
[----:B------:R-:W2:Y:S02]  /*9c60*/  SYNCS.PHASECHK.TRANS64.TRYWAIT P1, [R2+URZ+0x1a0], R4 ;  /* 0x0001a004020075a7 */ /* 0x000ea400080211ff */
[----:B--2---:R-:W-:Y:S05]  /*9c70*/  @!P1 BRA `(.L_x_147) ;  /* 0x0000002400949947 */ /* 0x004fea0003800000 */
.L_x_146:
[----:B------:R-:W-:Y:S05]  /*9c80*/  BSYNC B0 ;  /* 0x0000000000007941 */ /* 0x000fea0003800000 */
.L_x_145:
[----:B------:R3:W4:Y:S01]  /*9c90*/  @P0 LDS.128 R28, [R3+UR50+0x300] ;  /* 0x00030032031c0984 */ /* 0x0007220008000c00 */
[----:B------:R-:W-:Y:S03]  /*9ca0*/  IADD3 R27, PT, PT, R27, 0x1, RZ ;  /* 0x000000011b1b7810 */ /* 0x000fe60007ffe0ff */
[----:B------:R3:W1:Y:S04]  /*9cb0*/  @P0 LDS.128 R36, [R0+0x300] ;  /* 0x0003000000240984 */ /* 0x0006680000000c00 */
.L_x_144:
[----:B------:R-:W-:Y:S05]  /*9cc0*/  BSYNC B1 ;  /* 0x0000000000017941 */ /* 0x000fea0003800000 */
.L_x_143:
[----:B---3--:R-:W-:Y:S05]  /*9cd0*/  VIADD R0, R25, 0x20 ;  /* 0x0000002019007836 */ /* 0x008fea0000000000 */
[----:B------:R-:W-:Y:S04]  /*9ce0*/  SHF.R.U32.HI R0, RZ, 0x15, R0 ;  /* 0x00000015ff007819 */ /* 0x000fe80000011600 */
[----:B------:R-:W-:Y:S11]  /*9cf0*/  LOP3.LUT P0, RZ, R0, 0x3, R50, 0x48, !PT ;  /* 0x0000000300ff7812 */ /* 0x000ff60007804832 */
[----:B------:R-:W-:Y:S02]  /*9d00*/  @!UPT UIADD3 URZ, UPT, UPT, URZ, URZ, URZ ;  /* 0x000000fffffff290 */ /* 0x000fe4000fffe0ff */
[----:B------:R-:W-:Y:S05]  /*9d10*/  @!P0 BRA `(.L_x_148) ;  /* 0x0000000000408947 */ /* 0x000fea0003800000 */
[----:B------:R-:W3:Y:S01]  /*9d20*/  LDCU.64 UR8, c[0x4][0x70] ;  /* 0x01000e00ff0877ac */ /* 0x000ee20008000a00 */
[----:B------:R-:W-:Y:S01]  /*9d30*/  MOV R3, 0x0 ;  /* 0x0000000000037802 */ /* 0x000fe20000000f00 */
[----:B------:R-:W-:Y:S02]  /*9d40*/  HFMA2 R12, -RZ, RZ, 0, 5.9604644775390625e-08 ;  /* 0x00000001ff0c7431 */ /* 0x000fe400000001ff */
[----:B-1----:R-:W-:Y:S02]  /*9d50*/  IMAD.MOV.U32 R8, RZ, RZ, 0x192 ;  /* 0x00000192ff087424 */ /* 0x002fe400078e00ff */
[----:B------:R-:W-:Y:S01]  /*9d60*/  IMAD.MOV.U32 R13, RZ, RZ, RZ ;  /* 0x000000ffff0d7224 */ /* 0x000fe200078e00ff */
[----:B------:R-:W1:Y:S01]  /*9d70*/  LDCU.64 UR6, c[0x4][0x78] ;  /* 0x01000f00ff0677ac */ /* 0x000e620008000a00 */
[----:B--2---:R-:W2:Y:S01]  /*9d80*/  LDC.64 R2, c[0x4][R3] ;  /* 0x0100000003027b82 */ /* 0x004ea20000000a00 */
[----:B------:R-:W5:Y:S01]  /*9d90*/  LDCU.64 UR4, c[0x4][0x10] ;  /* 0x01000200ff0477ac */ /* 0x000f620008000a00 */
[----:B---3--:R-:W-:Y:S01]  /*9da0*/  MOV R5, UR9 ;  /* 0x0000000900057c02 */ /* 0x008fe20008000f00 */
[----:B------:R-:W-:Y:S01]  /*9db0*/  IMAD.U32 R4, RZ, RZ, UR8 ;  /* 0x00000008ff047e24 */ /* 0x000fe2000f8e00ff */
[----:B-1----:R-:W-:Y:S01]  /*9dc0*/  MOV R7, UR7 ;  /* 0x0000000700077c02 */ /* 0x002fe20008000f00 */
[----:B------:R-:W-:Y:S01]  /*9dd0*/  IMAD.U32 R6, RZ, RZ, UR6 ;  /* 0x00000006ff067e24 */ /* 0x000fe2000f8e00ff */
[----:B-----5:R-:W-:Y:S01]  /*9de0*/  MOV R11, UR5 ;  /* 0x00000005000b7c02 */ /* 0x020fe20008000f00 */
[----:B------:R-:W-:Y:S02]  /*9df0*/  IMAD.U32 R10, RZ, RZ, UR4 ;  /* 0x00000004ff0a7e24 */ /* 0x000fe4000f8e00ff */
[----:B------:R-:W-:Y:S07]  /*9e00*/  LEPC R20, `(.L_x_148) ;  /* 0x000000001014794e */ /* 0x000fee0000000000 */
[----:B--2-4-:R-:W-:Y:S05]  /*9e10*/  CALL.ABS.NOINC R2 ;  /* 0x0000000002007343 */ /* 0x014fea0003c00000 */
.L_x_148:
[----:B------:R-:W-:Y:S01]  /*9e20*/  ISETP.NE.AND P6, PT, R66, RZ, PT ;  /* 0x000000ff4200720c */ /* 0x000fe20003fc5270 */
[----:B------:R-:W-:Y:S05]  /*9e30*/  WARPSYNC.ALL ;  /* 0x0000000000007948 */ /* 0x000fea0003800000 */
[----:B------:R-:W-:Y:S01]  /*9e40*/  R2UR UR4, R25 ;  /* 0x00000000190472ca */ /* 0x000fe200000e0000 */
[--C-:B----4-:R-:W-:Y:S01]  /*9e50*/  HADD2.F32 R3, -RZ, R28.reuse.H0_H0 ;  /* 0x2000001cff037230 */ /* 0x110fe20000004100 */
[----:B------:R-:W-:Y:S01]  /*9e60*/  ISETP.NE.U32.OR P0, PT, R64, 0x1, !P6 ;  /* 0x000000014000780c */ /* 0x000fe20007705470 */
[--C-:B------:R-:W-:Y:S01]  /*9e70*/  HADD2.F32 R20, -RZ, R29.reuse.H0_H0 ;  /* 0x2000001dff147230 */ /* 0x100fe20000004100 */
[----:B------:R-:W-:Y:S01]  /*9e80*/  ISETP.NE.AND P1, PT, R59, RZ, PT ;  /* 0x000000ff3b00720c */ /* 0x000fe20003f25270 */
[----:B------:R-:W-:Y:S01]  /*9e90*/  HADD2.F32 R21, -RZ, R29.H1_H1 ;  /* 0x3000001dff157230 */ /* 0x000fe20000004100 */
[----:B------:R-:W-:Y:S07]  /*9ea0*/  BSSY.RECONVERGENT B0, `(.L_x_149) ;  /* 0x0000054000007945 */ /* 0x000fee0003800200 */
[----:B-12---:R-:W1:Y:S02]  /*9eb0*/  LDTM.x16 R4, tmem[UR4+0x20] ;  /* 0x00002004000479ee */ /* 0x006e640008240000 */
        /* <DEDUP_REMOVED lines=13> */
[----:B------:R-:W-:Y:S01]  /*9f90*/  FFMA R3, R26, R20, R3 ;  /* 0x000000141a037223 */ /* 0x000fe20000000003 */
[----:B------:R-:W-:Y:S01]  /*9fa0*/  FMUL R5, R24, R9 ;  /* 0x0000000918057220 */ /* 0x000fe20000400000 */
[--C-:B------:R-:W-:Y:S02]  /*9fb0*/  HADD2.F32 R2, -RZ, R31.reuse.H0_H0 ;  /* 0x2000001fff027230 */ /* 0x100fe40000004100 */
[----:B------:R-:W-:Y:S01]  /*9fc0*/  FFMA R7, R26, R21, R7 ;  /* 0x000000151a077223 */ /* 0x000fe20000000007 */
[----:B------:R-:W-:Y:S01]  /*9fd0*/  FMUL R6, R24, R10 ;  /* 0x0000000a18067220 */ /* 0x000fe20000400000 */
        /* <DEDUP_REMOVED lines=8> */
[C---:B------:R-:W-:Y:S01]  /*a060*/  FMUL R9, R24.reuse, R13 ;  /* 0x0000000d18097220 */ /* 0x040fe20000400000 */
        /* <DEDUP_REMOVED lines=14> */
[----:B------:R-:W-:Y:S02]  /*a150*/  HADD2.F32 R5, -RZ, R39.H1_H1 ;  /* 0x30000027ff057230 */ /* 0x000fe40000004100 */
[----:B------:R-:W-:Y:S01]  /*a160*/  FFMA R15, R26, R0, R15 ;  /* 0x000000001a0f7223 */ /* 0x000fe2000000000f */
        /* <DEDUP_REMOVED lines=22> */
[----:B--2---:R-:W2:Y:S01]  /*a2d0*/  FENCE.VIEW.ASYNC.S ;  /* 0x00000000000073c6 */ /* 0x004ea20000000000 */
[----:B------:R-:W-:Y:S01]  /*a2e0*/  @P0 PRMT R0, R71, 0x654, R0 ;  /* 0x0000065447000816 */ /* 0x000fe20000000000 */
[----:B--2---:R-:W-:Y:S06]  /*a2f0*/  BAR.SYNC.DEFER_BLOCKING 0x1, 0x80 ;  /* 0x0042000000007b1d */ /* 0x004fec0000010000 */
        /* <DEDUP_REMOVED lines=14> */
.L_x_150:
[----:B------:R-:W-:Y:S05]  /*a3e0*/  BSYNC.RECONVERGENT B0 ;  /* 0x0000000000007941 */ /* 0x000fea0003800200 */
.L_x_149:
        /* <DEDUP_REMOVED lines=19> */
.L_x_154:
[----:B------:R-:W-:Y:S05]  /*a520*/  BSYNC B0 ;  /* 0x0000000000007941 */ /* 0x000fea0003800000 */
.L_x_153:
[----:B------:R3:W4:Y:S04]  /*a530*/  @P0 LDS.128 R28, [R27+UR50+0x300] ;  /* 0x000300321b1c0984 */ /* 0x0007280008000c00 */
[----:B------:R3:W1:Y:S02]  /*a540*/  @P0 LDS.128 R36, [R72+0x300] ;  /* 0x0003000048240984 */ /* 0x0006640000000c00 */
.L_x_152:
[----:B------:R-:W-:Y:S05]  /*a550*/  BSYNC B1 ;  /* 0x0000000000017941 */ /* 0x000fea0003800000 */
.L_x_151:
[----:B--2---:R-:W-:Y:S05]  /*a560*/  VIADD R0, R25, 0x30 ;  /* 0x0000003019007836 */ /* 0x004fea0000000000 */
[----:B------:R-:W-:Y:S04]  /*a570*/  SHF.R.U32.HI R0, RZ, 0x15, R0 ;  /* 0x00000015ff007819 */ /* 0x000fe80000011600 */
[----:B------:R-:W-:Y:S11]  /*a580*/  LOP3.LUT P0, RZ, R0, 0x3, R50, 0x48, !PT ;  /* 0x0000000300ff7812 */ /* 0x000ff60007804832 */
[----:B------:R-:W-:Y:S02]  /*a590*/  @!UPT UIADD3 URZ, UPT, UPT, URZ, URZ, URZ ;  /* 0x000000fffffff290 */ /* 0x000fe4000fffe0ff */
[----:B------:R-:W-:Y:S05]  /*a5a0*/  @!P0 BRA `(.L_x_156) ;  /* 0x0000000000408947 */ /* 0x000fea0003800000 */
[----:B------:R-:W2:Y:S01]  /*a5b0*/  LDCU.64 UR8, c[0x4][0x70] ;  /* 0x01000e00ff0877ac */ /* 0x000ea20008000a00 */
[----:B------:R-:W-:Y:S01]  /*a5c0*/  MOV R3, 0x0 ;  /* 0x0000000000037802 */ /* 0x000fe20000000f00 */
        /* <DEDUP_REMOVED lines=14> */
.L_x_156:
[----:B------:R-:W-:Y:S01]  /*a6b0*/  ISETP.NE.AND P0, PT, R59, RZ, PT ;  /* 0x000000ff3b00720c */ /* 0x000fe20003f05270 */
[----:B------:R-:W-:Y:S05]  /*a6c0*/  WARPSYNC.ALL ;  /* 0x0000000000007948 */ /* 0x000fea0003800000 */
[----:B------:R-:W-:Y:S01]  /*a6d0*/  R2UR UR4, R25 ;  /* 0x00000000190472ca */ /* 0x000fe200000e0000 */
[--C-:B----4-:R-:W-:Y:S01]  /*a6e0*/  HADD2.F32 R20, -RZ, R28.reuse.H0_H0 ;  /* 0x2000001cff147230 */ /* 0x110fe20000004100 */
[----:B------:R-:W-:Y:S01]  /*a6f0*/  IADD3 R62, PT, PT, R62, 0x210, RZ ;  /* 0x000002103e3e7810 */ /* 0x000fe20007ffe0ff */
[----:B------:R-:W-:Y:S01]  /*a700*/  HADD2.F32 R21, -RZ, R28.H1_H1 ;  /* 0x3000001cff157230 */ /* 0x000fe20000004100 */
[----:B------:R-:W-:Y:S01]  /*a710*/  BSSY.RECONVERGENT B0, `(.L_x_157) ;  /* 0x0000052000007945 */ /* 0x000fe20003800200 */
[--C-:B------:R-:W-:Y:S01]  /*a720*/  HADD2.F32 R25, -RZ, R29.reuse.H0_H0 ;  /* 0x2000001dff197230 */ /* 0x100fe20000004100 */
[----:B------:R-:W-:Y:S01]  /*a730*/  LOP3.LUT R62, R62, 0xfefffff8, RZ, 0xc0, !PT ;  /* 0xfefffff83e3e7812 */ /* 0x000fe200078ec0ff */
[----:B---3--:R-:W-:Y:S02]  /*a740*/  HADD2.F32 R27, -RZ, R29.H1_H1 ;  /* 0x3000001dff1b7230 */ /* 0x008fe40000004100 */
[--C-:B------:R-:W-:Y:S02]  /*a750*/  HADD2.F32 R28, -RZ, R30.reuse.H0_H0 ;  /* 0x2000001eff1c7230 */ /* 0x100fe40000004100 */
[----:B------:R-:W-:Y:S02]  /*a760*/  HADD2.F32 R29, -RZ, R30.H1_H1 ;  /* 0x3000001eff1d7230 */ /* 0x000fe40000004100 */
[----:B-1----:R-:W1:Y:S01]  /*a770*/  LDTM.x16 R4, tmem[UR4+0x30] ;  /* 0x00003004000479ee */ /* 0x002e620008240000 */
[----:B------:R-:W-:Y:S01]  /*a780*/  NOP ;  /* 0x0000000000007918 */ /* 0x000fe20000000000 */
[----:B-1----:R1:W-:Y:S01]  /*a790*/  SYNCS.ARRIVE.TRANS64.RED.A1T0 RZ, [R62+URZ], RZ ;  /* 0x000000ff3eff79a7 */ /* 0x0023e200081004ff */
[--C-:B------:R-:W-:Y:S02]  /*a7a0*/  HADD2.F32 R30, -RZ, R31.reuse.H0_H0 ;  /* 0x2000001fff1e7230 */ /* 0x100fe40000004100 */
[----:B------:R-:W-:Y:S02]  /*a7b0*/  HADD2.F32 R31, -RZ, R31.H1_H1 ;  /* 0x3000001fff1f7230 */ /* 0x000fe40000004100 */
        /* <DEDUP_REMOVED lines=8> */
[C---:B------:R-:W-:Y:S01]  /*a840*/  FMUL R0, R24.reuse, R4 ;  /* 0x0000000418007220 */ /* 0x040fe20000400000 */
[C---:B------:R-:W-:Y:S01]  /*a850*/  FMUL R2, R24.reuse, R5 ;  /* 0x0000000518027220 */ /* 0x040fe20000400000 */
[C---:B------:R-:W-:Y:S01]  /*a860*/  FMUL R3, R24.reuse, R6 ;  /* 0x0000000618037220 */ /* 0x040fe20000400000 */
[----:B------:R-:W-:Y:S01]  /*a870*/  FMUL R7, R24, R7 ;  /* 0x0000000718077220 */ /* 0x000fe20000400000 */
[----:B------:R-:W-:Y:S01]  /*a880*/  FFMA R0, R26, R20, R0 ;  /* 0x000000141a007223 */ /* 0x000fe20000000000 */
        /* <DEDUP_REMOVED lines=23> */
[----:B------:R-:W-:Y:S01]  /*aa00*/  F2FP.F16.F32.PACK_AB R28, R2, R0 ;  /* 0x00000000021c723e */ /* 0x000fe200000000ff */
[C---:B------:R-:W-:Y:S01]  /*aa10*/  FFMA R12, R26.reuse, R36, R12 ;  /* 0x000000241a0c7223 */ /* 0x040fe2000000000c */
[----:B------:R-:W-:Y:S01]  /*aa20*/  F2FP.F16.F32.PACK_AB R29, R7, R3 ;  /* 0x00000003071d723e */ /* 0x000fe200000000ff */
[C---:B------:R-:W-:Y:S01]  /*aa30*/  FFMA R13, R26.reuse, R37, R13 ;  /* 0x000000251a0d7223 */ /* 0x040fe2000000000d */
[----:B------:R-:W-:Y:S01]  /*aa40*/  F2FP.F16.F32.PACK_AB R30, R5, R4 ;  /* 0x00000004051e723e */ /* 0x000fe200000000ff */
[C---:B------:R-:W-:Y:S01]  /*aa50*/  FFMA R14, R26.reuse, R38, R14 ;  /* 0x000000261a0e7223 */ /* 0x040fe2000000000e */
[----:B------:R-:W-:Y:S01]  /*aa60*/  F2FP.F16.F32.PACK_AB R31, R11, R6 ;  /* 0x000000060b1f723e */ /* 0x000fe200000000ff */
[----:B------:R-:W-:Y:S01]  /*aa70*/  FFMA R19, R26, R39, R19 ;  /* 0x000000271a137223 */ /* 0x000fe20000000013 */
[----:B------:R-:W-:Y:S02]  /*aa80*/  F2FP.F16.F32.PACK_AB R8, R9, R8 ;  /* 0x000000080908723e */ /* 0x000fe400000000ff */
[----:B------:R-:W-:Y:S01]  /*aa90*/  F2FP.F16.F32.PACK_AB R9, R15, R10 ;  /* 0x0000000a0f09723e */ /* 0x000fe200000000ff */
[----:B------:R1:W-:Y:S01]  /*aaa0*/  STS.128 [R67+UR50+0x3300], R28 ;  /* 0x0033001c43007988 */ /* 0x0003e20008000c32 */
        /* <DEDUP_REMOVED lines=24> */
.L_x_158:
[----:B------:R-:W-:Y:S05]  /*ac30*/  BSYNC.RECONVERGENT B0 ;  /* 0x0000000000007941 */ /* 0x000fea0003800200 */
.L_x_157:
[----:B------:R-:W-:Y:S01]  /*ac40*/  BAR.SYNC.DEFER_BLOCKING 0x1, 0x80 ;  /* 0x0042000000007b1d */ /* 0x000fe20000010000 */
[----:B------:R-:W-:Y:S01]  /*ac50*/  UISETP.NE.AND UP0, UPT, UR55, -0x4, UPT ;  /* 0xfffffffc3700788c */ /* 0x000fe2000bf05270 */
[----:B------:R-:W-:Y:S08]  /*ac60*/  IADD3 R22, PT, PT, R22, 0x1, RZ ;  /* 0x0000000116167810 */ /* 0x000ff00007ffe0ff */
[----:B------:R-:W-:Y:S05]  /*ac70*/  BRA.U !UP0, `(.L_x_159) ;  /* 0x0000000108287547 */ /* 0x000fea000b800000 */
[----:B------:R-:W-:Y:S01]  /*ac80*/  ISETP.NE.AND P0, PT, R66, RZ, PT ;  /* 0x000000ff4200720c */ /* 0x000fe20003f05270 */
[----:B------:R-:W-:Y:S01]  /*ac90*/  IMAD.U32 R0, RZ, RZ, UR53 ;  /* 0x00000035ff007e24 */ /* 0x000fe2000f8e00ff */
[----:B------:R-:W-:Y:S02]  /*aca0*/  UIADD3 UR4, UPT, UPT, UR53, 0x1, URZ ;  /* 0x0000000135047890 */ /* 0x000fe4000fffe0ff */
[----:B------:R-:W-:Y:S02]  /*acb0*/  ISETP.NE.U32.OR P0, PT, R64, 0x1, !P0 ;  /* 0x000000014000780c */ /* 0x000fe40004705470 */
[----:B------:R-:W-:Y:S04]  /*acc0*/  UISETP.NE.AND UP0, UPT, UR4, 0x4, UPT ;  /* 0x000000040400788c */ /* 0x000fe8000bf05270 */
[----:B------:R-:W-:Y:S07]  /*acd0*/  USEL UR53, UR4, URZ, UP0 ;  /* 0x000000ff04357287 */ /* 0x000fee0008000000 */
[----:B------:R-:W-:Y:S05]  /*ace0*/  @P0 LEA R0, R0, UR50, 0x3 ;  /* 0x0000003200000c11 */ /* 0x000fea000f8e18ff */
[----:B------:R-:W-:Y:S05]  /*acf0*/  @P0 VIADD R0, R0, 0x1c0 ;  /* 0x000001c000000836 */ /* 0x000fea0000000000 */
[----:B------:R-:W-:Y:S04]  /*ad00*/  @P0 PRMT R0, R71, 0x654, R0 ;  /* 0x0000065447000816 */ /* 0x000fe80000000000 */
[----:B------:R2:W-:Y:S03]  /*ad10*/  @P0 SYNCS.ARRIVE.TRANS64.RED.A1T0 RZ, [R0+URZ], RZ ;  /* 0x000000ff00ff09a7 */ /* 0x0005e600081004ff */
.L_x_159:
[----:B------:R-:W-:Y:S01]  /*ad20*/  R2UR UR5, R51 ;  /* 0x00000000330572ca */ /* 0x000fe200000e0000 */
[----:B------:R-:W-:Y:S01]  /*ad30*/  UIADD3 UR55, UPT, UPT, UR55, 0x4, URZ ;  /* 0x0000000437377890 */ /* 0x000fe2000fffe0ff */
[----:B------:R-:W-:Y:S02]  /*ad40*/  R2UR UR4, R52 ;  /* 0x00000000340472ca */ /* 0x000fe400000e0000 */
[----:B------:R-:W-:Y:S02]  /*ad50*/  LOP3.LUT P0, RZ, R46, 0x1, RZ, 0xc0, !PT ;  /* 0x000000012eff7812 */ /* 0x000fe4000780c0ff */
[----:B------:R-:W-:Y:S02]  /*ad60*/  R2UR UR52, R65 ;  /* 0x00000000413472ca */ /* 0x000fe400000e0000 */
[C---:B------:R-:W-:Y:S02]  /*ad70*/  ISETP.NE.AND P1, PT, R22.reuse, 0x2, PT ;  /* 0x000000021600780c */ /* 0x040fe40003f25270 */
[----:B------:R-:W-:Y:S02]  /*ad80*/  LOP3.LUT R55, R55, 0x1, RZ, 0x3c, !PT ;  /* 0x0000000137377812 */ /* 0x000fe400078e3cff */
[----:B--2---:R-:W-:Y:S01]  /*ad90*/  SEL R0, RZ, 0x1, P1 ;  /* 0x00000001ff007807 */ /* 0x004fe20000800000 */
[----:B------:R-:W-:Y:S01]  /*ada0*/  UIADD3 UR18, UPT, UPT, UR36, UR5, URZ ;  /* 0x0000000524127290 */ /* 0x000fe2000fffe0ff */
[----:B------:R-:W-:Y:S01]  /*adb0*/  SEL R22, R22, RZ, P1 ;  /* 0x000000ff16167207 */ /* 0x000fe20000800000 */
[----:B------:R-:W-:Y:S01]  /*adc0*/  UIADD3 UR20, UPT, UPT, UR37, UR4, URZ ;  /* 0x0000000425147290 */ /* 0x000fe2000fffe0ff */
[----:B------:R-:W-:Y:S01]  /*add0*/  LOP3.LUT R56, R56, R0, RZ, 0x3c, !PT ;  /* 0x0000000038387212 */ /* 0x000fe200078e3cff */
[----:B------:R-:W-:Y:S10]  /*ade0*/  @P0 BRA `(.L_x_160) ;  /* 0xffffffc800100947 */ /* 0x000ff4000383ffff */
[----:B------:R-:W-:-:S13]  /*adf0*/  R2UR UR4, R53 ;  /* 0x00000000350472ca */ /* 0x000fda00000e0000 */
[----:B------:R-:W-:-:S09]  /*ae00*/  UISETP.NE.AND UP0, UPT, UR4, URZ, UPT ;  /* 0x000000ff0400728c */ /* 0x000fd2000bf05270 */
[----:B------:R-:W-:Y:S05]  /*ae10*/  BRA.U !UP0, `(.L_x_161) ;  /* 0x0000000108487547 */ /* 0x000fea000b800000 */
[----:B------:R-:W2:Y:S02]  /*ae20*/  LDCU.64 UR4, c[0x0][0x990] ;  /* 0x00013200ff0477ac */ /* 0x000ea40008000a00 */
[----:B--2---:R-:W-:-:S04]  /*ae30*/  UISETP.NE.U32.AND UP0, UPT, UR4, URZ, UPT ;  /* 0x000000ff0400728c */ /* 0x004fc8000bf05070 */
[----:B------:R-:W-:-:S09]  /*ae40*/  UISETP.NE.AND.EX UP0, UPT, UR5, URZ, UPT, UP0 ;  /* 0x000000ff0500728c */ /* 0x000fd2000bf05300 */
[----:B------:R-:W-:Y:S05]  /*ae50*/  BRA.U UP0, `(.L_x_162) ;  /* 0x00000001000c7547 */ /* 0x000fea000b800000 */
[----:B------:R-:W-:-:S13]  /*ae60*/  FSETP.NEU.AND P0, PT, R26, RZ, PT ;  /* 0x000000ff1a00720b */ /* 0x000fda0003f0d000 */
[----:B------:R-:W-:Y:S05]  /*ae70*/  @!P0 EXIT ;  /* 0x000000000000894d */ /* 0x000fea0003800000 */
[----:B------:R-:W-:Y:S05]  /*ae80*/  BRA `(.L_x_161) ;  /* 0x00000000002c7947 */ /* 0x000fea0003800000 */
.L_x_162:
[----:B------:R-:W-:Y:S01]  /*ae90*/  ISETP.NE.AND P0, PT, R63, RZ, PT ;  /* 0x000000ff3f00720c */ /* 0x000fe20003f05270 */
[----:B------:R-:W-:-:S12]  /*aea0*/  BSSY.RECONVERGENT B0, `(.L_x_161) ;  /* 0x0000009000007945 */ /* 0x000fd80003800200 */
[----:B------:R-:W-:Y:S05]  /*aeb0*/  @P0 BRA `(.L_x_163) ;  /* 0x0000000000140947 */ /* 0x000fea0003800000 */
[----:B------:R-:W2:Y:S02]  /*aec0*/  LDCU.64 UR4, c[0x0][0x988] ;  /* 0x00013100ff0477ac */ /* 0x000ea40008000a00 */
[----:B--2---:R-:W-:-:S04]  /*aed0*/  ISETP.NE.U32.AND P0, PT, RZ, UR4, PT ;  /* 0x00000004ff007c0c */ /* 0x004fc8000bf05070 */
[----:B------:R-:W-:-:S13]  /*aee0*/  ISETP.NE.AND.EX P0, PT, RZ, UR5, PT, P0 ;  /* 0x00000005ff007c0c */ /* 0x000fda000bf05300 */
[----:B------:R-:W-:Y:S05]  /*aef0*/  @!P0 EXIT ;  /* 0x000000000000894d */ /* 0x000fea0003800000 */
[----:B------:R-:W-:Y:S05]  /*af00*/  BRA `(.L_x_164) ;  /* 0x0000000000087947 */ /* 0x000fea0003800000 */
.L_x_163:
[----:B------:R-:W-:-:S13]  /*af10*/  FSETP.NEU.AND P0, PT, R26, RZ, PT ;  /* 0x000000ff1a00720b */ /* 0x000fda0003f0d000 */
[----:B------:R-:W-:Y:S05]  /*af20*/  @!P0 EXIT ;  /* 0x000000000000894d */ /* 0x000fea0003800000 */
.L_x_164:
[----:B------:R-:W-:Y:S05]  /*af30*/  BSYNC.RECONVERGENT B0 ;  /* 0x0000000000007941 */ /* 0x000fea0003800200 */
.L_x_161:
[----:B------:R-:W2:Y:S01]  /*af40*/  S2UR UR5, SR_CgaCtaId ;  /* 0x00000000000579c3 */ /* 0x000ea20000008800 */
[----:B------:R-:W-:Y:S01]  /*af50*/  ULEA UR4, UR53, UR50, 0x3 ;  /* 0x0000003235047291 */ /* 0x000fe2000f8e18ff */
[----:B------:R-:W-:-:S04]  /*af60*/  DEPBAR.LE SB0, 0x0 ;  /* 0x000080000000791a */ /* 0x000fc80000000000 */
[----:B------:R-:W-:-:S04]  /*af70*/  UIADD3 UR4, UPT, UPT, UR4, 0x1c0, URZ ;  /* 0x000001c004047890 */ /* 0x000fc8000fffe0ff */
[----:B--2---:R-:W-:-:S09]  /*af80*/  UPRMT UR4, UR5, 0x654, UR4 ;  /* 0x0000065405047896 */ /* 0x004fd20008000004 */
[----:B------:R-:W-:Y:S01]  /*af90*/  SYNCS.ARRIVE.TRANS64.RED.A1T0 RZ, [UR4], RZ ;  /* 0x000000ffffff79a7 */ /* 0x000fe20008100404 */
[----:B------:R-:W-:Y:S05]  /*afa0*/  EXIT ;  /* 0x000000000000794d */ /* 0x000fea0003800000 */
.L_x_25:
[----:B------:R-:W-:Y:S07]  /*afb0*/  MOV R0, UR11 ;  /* 0x0000000b00007c02 */ /* 0x000fee0008000f00 */
.L_x_165:
[----:B-1----:R1:W4:Y:S02]  /*afc0*/  SYNCS.PHASECHK.TRANS64.TRYWAIT P0, [R0+URZ+0xd0], R4 ;  /* 0x0000d004000075a7 */ /* 0x00232400080011ff */
[----:B----4-:R-:W-:Y:S05]  /*afd0*/  @!P0 NANOSLEEP.SYNCS 0x989680 ;  /* 0x009896800000895d */ /* 0x010fea0003900000 */
[----:B------:R-:W4:Y:S02]  /*afe0*/  @!P0 SYNCS.PHASECHK.TRANS64 P0, [R0+URZ+0xd0], R4 ;  /* 0x0000d004000085a7 */ /* 0x000f2400080010ff */
[----:B----4-:R-:W-:Y:S05]  /*aff0*/  @!P0 BRA `(.L_x_165) ;  /* 0xfffffffc00f08947 */ /* 0x010fea000383ffff */
[----:B------:R-:W-:Y:S05]  /*b000*/  BRA `(.L_x_24) ;  /* 0xffffff7000e87947 */ /* 0x000fea000383ffff */
.L_x_32:
[----:B------:R-:W-:Y:S07]  /*b010*/  MOV R0, UR11 ;  /* 0x0000000b00007c02 */ /* 0x000fee0008000f00 */
.L_x_166:
[----:B--2---:R2:W3:Y:S02]  /*b020*/  SYNCS.PHASECHK.TRANS64.TRYWAIT P0, [R0+URZ+0xd0], R4 ;  /* 0x0000d004000075a7 */ /* 0x0044e400080011ff */
[----:B---3--:R-:W-:Y:S05]  /*b030*/  @!P0 NANOSLEEP.SYNCS 0x989680 ;  /* 0x009896800000895d */ /* 0x008fea0003900000 */
[----:B------:R-:W3:Y:S02]  /*b040*/  @!P0 SYNCS.PHASECHK.TRANS64 P0, [R0+URZ+0xd0], R4 ;  /* 0x0000d004000085a7 */ /* 0x000ee400080010ff */
[----:B---3--:R-:W-:Y:S05]  /*b050*/  @!P0 BRA `(.L_x_166) ;  /* 0xfffffffc00f08947 */ /* 0x008fea000383ffff */
[----:B------:R-:W-:Y:S05]  /*b060*/  BRA `(.L_x_31) ;  /* 0xffffff7800547947 */ /* 0x000fea000383ffff */
.L_x_37:
[----:B------:R-:W-:-:S07]  /*b070*/  MOV R0, UR35 ;  /* 0x0000002300007c02 */ /* 0x000fce0008000f00 */
.L_x_167:
[----:B--2---:R2:W3:Y:S02]  /*b080*/  SYNCS.PHASECHK.TRANS64.TRYWAIT P0, [R0+URZ+0x1f0], R3 ;  /* 0x0001f003000075a7 */ /* 0x0044e400080011ff */
[----:B---3--:R-:W-:Y:S05]  /*b090*/  @!P0 NANOSLEEP.SYNCS 0x989680 ;  /* 0x009896800000895d */ /* 0x008fea0003900000 */
[----:B------:R-:W3:Y:S02]  /*b0a0*/  @!P0 SYNCS.PHASECHK.TRANS64 P0, [R0+URZ+0x1f0], R3 ;  /* 0x0001f003000085a7 */ /* 0x000ee400080010ff */
[----:B---3--:R-:W-:Y:S05]  /*b0b0*/  @!P0 BRA `(.L_x_167) ;  /* 0xfffffffc00f08947 */ /* 0x008fea000383ffff */
[----:B------:R-:W-:Y:S05]  /*b0c0*/  BRA `(.L_x_168) ;  /* 0xffffff7c00407947 */ /* 0x000fea000383ffff */
.L_x_41:
[----:B------:R-:W-:-:S07]  /*b0d0*/  MOV R0, UR4 ;  /* 0x0000000400007c02 */ /* 0x000fce0008000f00 */
.L_x_169:
[----:B-1----:R1:W2:Y:S02]  /*b0e0*/  SYNCS.PHASECHK.TRANS64.TRYWAIT P0, [R0+URZ], R2 ;  /* 0x00000002000075a7 */ /* 0x0022a400080011ff */
[----:B--2---:R-:W-:Y:S05]  /*b0f0*/  @!P0 NANOSLEEP.SYNCS 0x989680 ;  /* 0x009896800000895d */ /* 0x004fea0003900000 */
[----:B------:R-:W2:Y:S02]  /*b100*/  @!P0 SYNCS.PHASECHK.TRANS64 P0, [R0+URZ], R2 ;  /* 0x00000002000085a7 */ /* 0x000ea400080010ff */
[----:B--2---:R-:W-:Y:S05]  /*b110*/  @!P0 BRA `(.L_x_169) ;  /* 0xfffffffc00f08947 */ /* 0x004fea000383ffff */
[----:B------:R-:W-:Y:S05]  /*b120*/  BRA `(.L_x_170) ;  /* 0xffffff8000d47947 */ /* 0x000fea000383ffff */
.L_x_42:
[----:B------:R-:W-:-:S07]  /*b130*/  MOV R0, UR5 ;  /* 0x0000000500007c02 */ /* 0x000fce0008000f00 */
.L_x_171:
[----:B-1----:R1:W2:Y:S02]  /*b140*/  SYNCS.PHASECHK.TRANS64.TRYWAIT P0, [R0+URZ], R2 ;  /* 0x00000002000075a7 */ /* 0x0022a400080011ff */
[----:B--2---:R-:W-:Y:S05]  /*b150*/  @!P0 NANOSLEEP.SYNCS 0x989680 ;  /* 0x009896800000895d */ /* 0x004fea0003900000 */
[----:B------:R-:W2:Y:S02]  /*b160*/  @!P0 SYNCS.PHASECHK.TRANS64 P0, [R0+URZ], R2 ;  /* 0x00000002000085a7 */ /* 0x000ea400080010ff */
[----:B--2---:R-:W-:Y:S05]  /*b170*/  @!P0 BRA `(.L_x_171) ;  /* 0xfffffffc00f08947 */ /* 0x004fea000383ffff */
[----:B------:R-:W-:Y:S05]  /*b180*/  BRA `(.L_x_172) ;  /* 0xffffff8000e47947 */ /* 0x000fea000383ffff */
.L_x_43:
[----:B------:R-:W-:-:S07]  /*b190*/  MOV R0, UR5 ;  /* 0x0000000500007c02 */ /* 0x000fce0008000f00 */
.L_x_173:
[----:B-1----:R1:W2:Y:S02]  /*b1a0*/  SYNCS.PHASECHK.TRANS64.TRYWAIT P0, [R0+URZ], R2 ;  /* 0x00000002000075a7 */ /* 0x0022a400080011ff */
[----:B--2---:R-:W-:Y:S05]  /*b1b0*/  @!P0 NANOSLEEP.SYNCS 0x989680 ;  /* 0x009896800000895d */ /* 0x004fea0003900000 */
[----:B------:R-:W2:Y:S02]  /*b1c0*/  @!P0 SYNCS.PHASECHK.TRANS64 P0, [R0+URZ], R2 ;  /* 0x00000002000085a7 */ /* 0x000ea400080010ff */
[----:B--2---:R-:W-:Y:S05]  /*b1d0*/  @!P0 BRA `(.L_x_173) ;  /* 0xfffffffc00f08947 */ /* 0x004fea000383ffff */
[----:B------:R-:W-:Y:S05]  /*b1e0*/  BRA `(.L_x_174) ;  /* 0xffffff8000f47947 */ /* 0x000fea000383ffff */
.L_x_44:
[----:B------:R-:W-:-:S07]  /*b1f0*/  MOV R0, UR5 ;  /* 0x0000000500007c02 */ /* 0x000fce0008000f00 */
.L_x_175:
[----:B-1----:R1:W2:Y:S02]  /*b200*/  SYNCS.PHASECHK.TRANS64.TRYWAIT P0, [R0+URZ], R2 ;  /* 0x00000002000075a7 */ /* 0x0022a400080011ff */
[----:B--2---:R-:W-:Y:S05]  /*b210*/  @!P0 NANOSLEEP.SYNCS 0x989680 ;  /* 0x009896800000895d */ /* 0x004fea0003900000 */
[----:B------:R-:W2:Y:S02]  /*b220*/  @!P0 SYNCS.PHASECHK.TRANS64 P0, [R0+URZ], R2 ;  /* 0x00000002000085a7 */ /* 0x000ea400080010ff */
[----:B--2---:R-:W-:Y:S05]  /*b230*/  @!P0 BRA `(.L_x_175) ;  /* 0xfffffffc00f08947 */ /* 0x004fea000383ffff */
[----:B------:R-:W-:Y:S05]  /*b240*/  BRA `(.L_x_176) ;  /* 0xffffff8400047947 */ /* 0x000fea000383ffff */
.L_x_45:
[----:B------:R-:W-:-:S07]  /*b250*/  MOV R0, UR5 ;  /* 0x0000000500007c02 */ /* 0x000fce0008000f00 */
.L_x_177:
[----:B-1----:R1:W2:Y:S02]  /*b260*/  SYNCS.PHASECHK.TRANS64.TRYWAIT P0, [R0+URZ], R2 ;  /* 0x00000002000075a7 */ /* 0x0022a400080011ff */
[----:B--2---:R-:W-:Y:S05]  /*b270*/  @!P0 NANOSLEEP.SYNCS 0x989680 ;  /* 0x009896800000895d */ /* 0x004fea0003900000 */
[----:B------:R-:W2:Y:S02]  /*b280*/  @!P0 SYNCS.PHASECHK.TRANS64 P0, [R0+URZ], R2 ;  /* 0x00000002000085a7 */ /* 0x000ea400080010ff */
[----:B--2---:R-:W-:Y:S05]  /*b290*/  @!P0 BRA `(.L_x_177) ;  /* 0xfffffffc00f08947 */ /* 0x004fea000383ffff */
[----:B------:R-:W-:Y:S05]  /*b2a0*/  BRA `(.L_x_178) ;  /* 0xffffff8400147947 */ /* 0x000fea000383ffff */
.L_x_46:
[----:B------:R-:W-:-:S07]  /*b2b0*/  MOV R0, UR5 ;  /* 0x0000000500007c02 */ /* 0x000fce0008000f00 */
.L_x_179:
[----:B-1----:R1:W2:Y:S02]  /*b2c0*/  SYNCS.PHASECHK.TRANS64.TRYWAIT P0, [R0+URZ], R2 ;  /* 0x00000002000075a7 */ /* 0x0022a400080011ff */
[----:B--2---:R-:W-:Y:S05]  /*b2d0*/  @!P0 NANOSLEEP.SYNCS 0x989680 ;  /* 0x009896800000895d */ /* 0x004fea0003900000 */
[----:B------:R-:W2:Y:S02]  /*b2e0*/  @!P0 SYNCS.PHASECHK.TRANS64 P0, [R0+URZ], R2 ;  /* 0x00000002000085a7 */ /* 0x000ea400080010ff */
[----:B--2---:R-:W-:Y:S05]  /*b2f0*/  @!P0 BRA `(.L_x_179) ;  /* 0xfffffffc00f08947 */ /* 0x004fea000383ffff */
[----:B------:R-:W-:Y:S05]  /*b300*/  BRA `(.L_x_180) ;  /* 0xffffff8400247947 */ /* 0x000fea000383ffff */
.L_x_47:
[----:B------:R-:W-:-:S07]  /*b310*/  MOV R0, UR5 ;  /* 0x0000000500007c02 */ /* 0x000fce0008000f00 */
.L_x_181:
[----:B-1----:R1:W2:Y:S02]  /*b320*/  SYNCS.PHASECHK.TRANS64.TRYWAIT P0, [R0+URZ], R2 ;  /* 0x00000002000075a7 */ /* 0x0022a400080011ff */
[----:B--2---:R-:W-:Y:S05]  /*b330*/  @!P0 NANOSLEEP.SYNCS 0x989680 ;  /* 0x009896800000895d */ /* 0x004fea0003900000 */
[----:B------:R-:W2:Y:S02]  /*b340*/  @!P0 SYNCS.PHASECHK.TRANS64 P0, [R0+URZ], R2 ;  /* 0x00000002000085a7 */ /* 0x000ea400080010ff */
[----:B--2---:R-:W-:Y:S05]  /*b350*/  @!P0 BRA `(.L_x_181) ;  /* 0xfffffffc00f08947 */ /* 0x004fea000383ffff */
[----:B------:R-:W-:Y:S05]  /*b360*/  BRA `(.L_x_182) ;  /* 0xffffff8400347947 */ /* 0x000fea000383ffff */
.L_x_48:
[----:B------:R-:W-:-:S07]  /*b370*/  MOV R0, UR5 ;  /* 0x0000000500007c02 */ /* 0x000fce0008000f00 */
.L_x_183:
[----:B-1----:R1:W2:Y:S02]  /*b380*/  SYNCS.PHASECHK.TRANS64.TRYWAIT P0, [R0+URZ], R2 ;  /* 0x00000002000075a7 */ /* 0x0022a400080011ff */
[----:B--2---:R-:W-:Y:S05]  /*b390*/  @!P0 NANOSLEEP.SYNCS 0x989680 ;  /* 0x009896800000895d */ /* 0x004fea0003900000 */
[----:B------:R-:W2:Y:S02]  /*b3a0*/  @!P0 SYNCS.PHASECHK.TRANS64 P0, [R0+URZ], R2 ;  /* 0x00000002000085a7 */ /* 0x000ea400080010ff */
[----:B--2---:R-:W-:Y:S05]  /*b3b0*/  @!P0 BRA `(.L_x_183) ;  /* 0xfffffffc00f08947 */ /* 0x004fea000383ffff */
[----:B------:R-:W-:Y:S05]  /*b3c0*/  BRA `(.L_x_184) ;  /* 0xffffff8400447947 */ /* 0x000fea000383ffff */
.L_x_49:
[----:B------:R-:W-:-:S07]  /*b3d0*/  MOV R0, UR5 ;  /* 0x0000000500007c02 */ /* 0x000fce0008000f00 */
.L_x_185:
[----:B-1----:R1:W2:Y:S02]  /*b3e0*/  SYNCS.PHASECHK.TRANS64.TRYWAIT P0, [R0+URZ], R2 ;  /* 0x00000002000075a7 */ /* 0x0022a400080011ff */
[----:B--2---:R-:W-:Y:S05]  /*b3f0*/  @!P0 NANOSLEEP.SYNCS 0x989680 ;  /* 0x009896800000895d */ /* 0x004fea0003900000 */
[----:B------:R-:W2:Y:S02]  /*b400*/  @!P0 SYNCS.PHASECHK.TRANS64 P0, [R0+URZ], R2 ;  /* 0x00000002000085a7 */ /* 0x000ea400080010ff */
[----:B--2---:R-:W-:Y:S05]  /*b410*/  @!P0 BRA `(.L_x_185) ;  /* 0xfffffffc00f08947 */ /* 0x004fea000383ffff */
[----:B------:R-:W-:Y:S05]  /*b420*/  BRA `(.L_x_186) ;  /* 0xffffff8400547947 */ /* 0x000fea000383ffff */
.L_x_50:
[----:B------:R-:W-:-:S07]  /*b430*/  MOV R0, UR5 ;  /* 0x0000000500007c02 */ /* 0x000fce0008000f00 */
.L_x_187:
[----:B-1----:R1:W2:Y:S02]  /*b440*/  SYNCS.PHASECHK.TRANS64.TRYWAIT P0, [R0+URZ], R2 ;  /* 0x00000002000075a7 */ /* 0x0022a400080011ff */
[----:B--2---:R-:W-:Y:S05]  /*b450*/  @!P0 NANOSLEEP.SYNCS 0x989680 ;  /* 0x009896800000895d */ /* 0x004fea0003900000 */
[----:B------:R-:W2:Y:S02]  /*b460*/  @!P0 SYNCS.PHASECHK.TRANS64 P0, [R0+URZ], R2 ;  /* 0x00000002000085a7 */ /* 0x000ea400080010ff */
[----:B--2---:R-:W-:Y:S05]  /*b470*/  @!P0 BRA `(.L_x_187) ;  /* 0xfffffffc00f08947 */ /* 0x004fea000383ffff */
[----:B------:R-:W-:Y:S05]  /*b480*/  BRA `(.L_x_188) ;  /* 0xffffff8400647947 */ /* 0x000fea000383ffff */
.L_x_51:
[----:B------:R-:W-:-:S07]  /*b490*/  MOV R0, UR5 ;  /* 0x0000000500007c02 */ /* 0x000fce0008000f00 */
.L_x_189:
[----:B-1----:R1:W2:Y:S02]  /*b4a0*/  SYNCS.PHASECHK.TRANS64.TRYWAIT P0, [R0+URZ], R2 ;  /* 0x00000002000075a7 */ /* 0x0022a400080011ff */
[----:B--2---:R-:W-:Y:S05]  /*b4b0*/  @!P0 NANOSLEEP.SYNCS 0x989680 ;  /* 0x009896800000895d */ /* 0x004fea0003900000 */
[----:B------:R-:W2:Y:S02]  /*b4c0*/  @!P0 SYNCS.PHASECHK.TRANS64 P0, [R0+URZ], R2 ;  /* 0x00000002000085a7 */ /* 0x000ea400080010ff */
[----:B--2---:R-:W-:Y:S05]  /*b4d0*/  @!P0 BRA `(.L_x_189) ;  /* 0xfffffffc00f08947 */ /* 0x004fea000383ffff */
[----:B------:R-:W-:Y:S05]  /*b4e0*/  BRA `(.L_x_190) ;  /* 0xffffff8400747947 */ /* 0x000fea000383ffff */
.L_x_52:
[----:B------:R-:W-:-:S07]  /*b4f0*/  MOV R0, UR5 ;  /* 0x0000000500007c02 */ /* 0x000fce0008000f00 */
.L_x_191:
[----:B-1----:R1:W2:Y:S02]  /*b500*/  SYNCS.PHASECHK.TRANS64.TRYWAIT P0, [R0+URZ], R2 ;  /* 0x00000002000075a7 */ /* 0x0022a400080011ff */
[----:B--2---:R-:W-:Y:S05]  /*b510*/  @!P0 NANOSLEEP.SYNCS 0x989680 ;  /* 0x009896800000895d */ /* 0x004fea0003900000 */
[----:B------:R-:W2:Y:S02]  /*b520*/  @!P0 SYNCS.PHASECHK.TRANS64 P0, [R0+URZ], R2 ;  /* 0x00000002000085a7 */ /* 0x000ea400080010ff */
[----:B--2---:R-:W-:Y:S05]  /*b530*/  @!P0 BRA `(.L_x_191) ;  /* 0xfffffffc00f08947 */ /* 0x004fea000383ffff */
[----:B------:R-:W-:Y:S05]  /*b540*/  BRA `(.L_x_192) ;  /* 0xffffff8400847947 */ /* 0x000fea000383ffff */
.L_x_53:
[----:B------:R-:W-:-:S07]  /*b550*/  MOV R0, UR5 ;  /* 0x0000000500007c02 */ /* 0x000fce0008000f00 */
.L_x_193:
[----:B-1----:R1:W2:Y:S02]  /*b560*/  SYNCS.PHASECHK.TRANS64.TRYWAIT P0, [R0+URZ], R2 ;  /* 0x00000002000075a7 */ /* 0x0022a400080011ff */
[----:B--2---:R-:W-:Y:S05]  /*b570*/  @!P0 NANOSLEEP.SYNCS 0x989680 ;  /* 0x009896800000895d */ /* 0x004fea0003900000 */
[----:B------:R-:W2:Y:S02]  /*b580*/  @!P0 SYNCS.PHASECHK.TRANS64 P0, [R0+URZ], R2 ;  /* 0x00000002000085a7 */ /* 0x000ea400080010ff */
[----:B--2---:R-:W-:Y:S05]  /*b590*/  @!P0 BRA `(.L_x_193) ;  /* 0xfffffffc00f08947 */ /* 0x004fea000383ffff */
[----:B------:R-:W-:Y:S05]  /*b5a0*/  BRA `(.L_x_194) ;  /* 0xffffff8400947947 */ /* 0x000fea000383ffff */
.L_x_54:
[----:B------:R-:W-:-:S07]  /*b5b0*/  MOV R0, UR5 ;  /* 0x0000000500007c02 */ /* 0x000fce0008000f00 */
.L_x_195:
[----:B-1----:R1:W2:Y:S02]  /*b5c0*/  SYNCS.PHASECHK.TRANS64.TRYWAIT P0, [R0+URZ], R2 ;  /* 0x00000002000075a7 */ /* 0x0022a400080011ff */
[----:B--2---:R-:W-:Y:S05]  /*b5d0*/  @!P0 NANOSLEEP.SYNCS 0x989680 ;  /* 0x009896800000895d */ /* 0x004fea0003900000 */
[----:B------:R-:W2:Y:S02]  /*b5e0*/  @!P0 SYNCS.PHASECHK.TRANS64 P0, [R0+URZ], R2 ;  /* 0x00000002000085a7 */ /* 0x000ea400080010ff */
[----:B--2---:R-:W-:Y:S05]  /*b5f0*/  @!P0 BRA `(.L_x_195) ;  /* 0xfffffffc00f08947 */ /* 0x004fea000383ffff */
[----:B------:R-:W-:Y:S05]  /*b600*/  BRA `(.L_x_196) ;  /* 0xffffff8400a47947 */ /* 0x000fea000383ffff */
.L_x_55:
[----:B------:R-:W-:-:S07]  /*b610*/  MOV R0, UR5 ;  /* 0x0000000500007c02 */ /* 0x000fce0008000f00 */
.L_x_197:
[----:B-1----:R1:W2:Y:S02]  /*b620*/  SYNCS.PHASECHK.TRANS64.TRYWAIT P0, [R0+URZ], R2 ;  /* 0x00000002000075a7 */ /* 0x0022a400080011ff */
[----:B--2---:R-:W-:Y:S05]  /*b630*/  @!P0 NANOSLEEP.SYNCS 0x989680 ;  /* 0x009896800000895d */ /* 0x004fea0003900000 */
[----:B------:R-:W2:Y:S02]  /*b640*/  @!P0 SYNCS.PHASECHK.TRANS64 P0, [R0+URZ], R2 ;  /* 0x00000002000085a7 */ /* 0x000ea400080010ff */
[----:B--2---:R-:W-:Y:S05]  /*b650*/  @!P0 BRA `(.L_x_197) ;  /* 0xfffffffc00f08947 */ /* 0x004fea000383ffff */
[----:B------:R-:W-:Y:S05]  /*b660*/  BRA `(.L_x_198) ;  /* 0xffffff8400b47947 */ /* 0x000fea000383ffff */
.L_x_56:
[----:B------:R-:W-:-:S07]  /*b670*/  MOV R0, UR5 ;  /* 0x0000000500007c02 */ /* 0x000fce0008000f00 */
.L_x_199:
[----:B-1----:R1:W2:Y:S02]  /*b680*/  SYNCS.PHASECHK.TRANS64.TRYWAIT P0, [R0+URZ], R2 ;  /* 0x00000002000075a7 */ /* 0x0022a400080011ff */
[----:B--2---:R-:W-:Y:S05]  /*b690*/  @!P0 NANOSLEEP.SYNCS 0x989680 ;  /* 0x009896800000895d */ /* 0x004fea0003900000 */
[----:B------:R-:W2:Y:S02]  /*b6a0*/  @!P0 SYNCS.PHASECHK.TRANS64 P0, [R0+URZ], R2 ;  /* 0x00000002000085a7 */ /* 0x000ea400080010ff */
[----:B--2---:R-:W-:Y:S05]  /*b6b0*/  @!P0 BRA `(.L_x_199) ;  /* 0xfffffffc00f08947 */ /* 0x004fea000383ffff */
[----:B------:R-:W-:Y:S05]  /*b6c0*/  BRA `(.L_x_200) ;  /* 0xffffff8400c47947 */ /* 0x000fea000383ffff */
.L_x_57:
[----:B------:R-:W-:-:S07]  /*b6d0*/  MOV R0, UR5 ;  /* 0x0000000500007c02 */ /* 0x000fce0008000f00 */
.L_x_201:
[----:B-1----:R1:W2:Y:S02]  /*b6e0*/  SYNCS.PHASECHK.TRANS64.TRYWAIT P0, [R0+URZ], R2 ;  /* 0x00000002000075a7 */ /* 0x0022a400080011ff */
[----:B--2---:R-:W-:Y:S05]  /*b6f0*/  @!P0 NANOSLEEP.SYNCS 0x989680 ;  /* 0x009896800000895d */ /* 0x004fea0003900000 */
[----:B------:R-:W2:Y:S02]  /*b700*/  @!P0 SYNCS.PHASECHK.TRANS64 P0, [R0+URZ], R2 ;  /* 0x00000002000085a7 */ /* 0x000ea400080010ff */
[----:B--2---:R-:W-:Y:S05]  /*b710*/  @!P0 BRA `(.L_x_201) ;  /* 0xfffffffc00f08947 */ /* 0x004fea000383ffff */
[----:B------:R-:W-:Y:S05]  /*b720*/  BRA `(.L_x_202) ;  /* 0xffffff8400d47947 */ /* 0x000fea000383ffff */
.L_x_58:
[----:B------:R-:W-:-:S07]  /*b730*/  MOV R0, UR5 ;  /* 0x0000000500007c02 */ /* 0x000fce0008000f00 */
.L_x_203:
[----:B-1----:R1:W2:Y:S02]  /*b740*/  SYNCS.PHASECHK.TRANS64.TRYWAIT P0, [R0+URZ], R2 ;  /* 0x00000002000075a7 */ /* 0x0022a400080011ff */
[----:B--2---:R-:W-:Y:S05]  /*b750*/  @!P0 NANOSLEEP.SYNCS 0x989680 ;  /* 0x009896800000895d */ /* 0x004fea0003900000 */
[----:B------:R-:W2:Y:S02]  /*b760*/  @!P0 SYNCS.PHASECHK.TRANS64 P0, [R0+URZ], R2 ;  /* 0x00000002000085a7 */ /* 0x000ea400080010ff */
[----:B--2---:R-:W-:Y:S05]  /*b770*/  @!P0 BRA `(.L_x_203) ;  /* 0xfffffffc00f08947 */ /* 0x004fea000383ffff */
[----:B------:R-:W-:Y:S05]  /*b780*/  BRA `(.L_x_204) ;  /* 0xffffff8400e47947 */ /* 0x000fea000383ffff */
.L_x_59:
[----:B------:R-:W-:-:S07]  /*b790*/  MOV R0, UR5 ;  /* 0x0000000500007c02 */ /* 0x000fce0008000f00 */
.L_x_205:
[----:B-1----:R1:W2:Y:S02]  /*b7a0*/  SYNCS.PHASECHK.TRANS64.TRYWAIT P0, [R0+URZ], R2 ;  /* 0x00000002000075a7 */ /* 0x0022a400080011ff */
[----:B--2---:R-:W-:Y:S05]  /*b7b0*/  @!P0 NANOSLEEP.SYNCS 0x989680 ;  /* 0x009896800000895d */ /* 0x004fea0003900000 */
[----:B------:R-:W2:Y:S02]  /*b7c0*/  @!P0 SYNCS.PHASECHK.TRANS64 P0, [R0+URZ], R2 ;  /* 0x00000002000085a7 */ /* 0x000ea400080010ff */
[----:B--2---:R-:W-:Y:S05]  /*b7d0*/  @!P0 BRA `(.L_x_205) ;  /* 0xfffffffc00f08947 */ /* 0x004fea000383ffff */
[----:B------:R-:W-:Y:S05]  /*b7e0*/  BRA `(.L_x_206) ;  /* 0xffffff8400f47947 */ /* 0x000fea000383ffff */
.L_x_60:
[----:B------:R-:W-:-:S07]  /*b7f0*/  MOV R0, UR5 ;  /* 0x0000000500007c02 */ /* 0x000fce0008000f00 */
.L_x_207:
[----:B-1----:R1:W2:Y:S02]  /*b800*/  SYNCS.PHASECHK.TRANS64.TRYWAIT P0, [R0+URZ], R2 ;  /* 0x00000002000075a7 */ /* 0x0022a400080011ff */
[----:B--2---:R-:W-:Y:S05]  /*b810*/  @!P0 NANOSLEEP.SYNCS 0x989680 ;  /* 0x009896800000895d */ /* 0x004fea0003900000 */
[----:B------:R-:W2:Y:S02]  /*b820*/  @!P0 SYNCS.PHASECHK.TRANS64 P0, [R0+URZ], R2 ;  /* 0x00000002000085a7 */ /* 0x000ea400080010ff */
[----:B--2---:R-:W-:Y:S05]  /*b830*/  @!P0 BRA `(.L_x_207) ;  /* 0xfffffffc00f08947 */ /* 0x004fea000383ffff */
[----:B------:R-:W-:Y:S05]  /*b840*/  BRA `(.L_x_208) ;  /* 0xffffff8800047947 */ /* 0x000fea000383ffff */
.L_x_61:
[----:B------:R-:W-:-:S07]  /*b850*/  MOV R0, UR5 ;  /* 0x0000000500007c02 */ /* 0x000fce0008000f00 */
.L_x_209:
[----:B-1----:R1:W2:Y:S02]  /*b860*/  SYNCS.PHASECHK.TRANS64.TRYWAIT P0, [R0+URZ], R2 ;  /* 0x00000002000075a7 */ /* 0x0022a400080011ff */
[----:B--2---:R-:W-:Y:S05]  /*b870*/  @!P0 NANOSLEEP.SYNCS 0x989680 ;  /* 0x009896800000895d */ /* 0x004fea0003900000 */
[----:B------:R-:W2:Y:S02]  /*b880*/  @!P0 SYNCS.PHASECHK.TRANS64 P0, [R0+URZ], R2 ;  /* 0x00000002000085a7 */ /* 0x000ea400080010ff */
[----:B--2---:R-:W-:Y:S05]  /*b890*/  @!P0 BRA `(.L_x_209) ;  /* 0xfffffffc00f08947 */ /* 0x004fea000383ffff */
[----:B------:R-:W-:Y:S05]  /*b8a0*/  BRA `(.L_x_210) ;  /* 0xffffff8800147947 */ /* 0x000fea000383ffff */
.L_x_62:
[----:B------:R-:W-:-:S07]  /*b8b0*/  MOV R0, UR5 ;  /* 0x0000000500007c02 */ /* 0x000fce0008000f00 */
.L_x_211:
[----:B-1----:R1:W2:Y:S02]  /*b8c0*/  SYNCS.PHASECHK.TRANS64.TRYWAIT P0, [R0+URZ], R2 ;  /* 0x00000002000075a7 */ /* 0x0022a400080011ff */
[----:B--2---:R-:W-:Y:S05]  /*b8d0*/  @!P0 NANOSLEEP.SYNCS 0x989680 ;  /* 0x009896800000895d */ /* 0x004fea0003900000 */
[----:B------:R-:W2:Y:S02]  /*b8e0*/  @!P0 SYNCS.PHASECHK.TRANS64 P0, [R0+URZ], R2 ;  /* 0x00000002000085a7 */ /* 0x000ea400080010ff */
[----:B--2---:R-:W-:Y:S05]  /*b8f0*/  @!P0 BRA `(.L_x_211) ;  /* 0xfffffffc00f08947 */ /* 0x004fea000383ffff */
[----:B------:R-:W-:Y:S05]  /*b900*/  BRA `(.L_x_212) ;  /* 0xffffff8800247947 */ /* 0x000fea000383ffff */
.L_x_63:
[----:B------:R-:W-:-:S07]  /*b910*/  MOV R0, UR5 ;  /* 0x0000000500007c02 */ /* 0x000fce0008000f00 */
.L_x_213:
[----:B-1----:R1:W2:Y:S02]  /*b920*/  SYNCS.PHASECHK.TRANS64.TRYWAIT P0, [R0+URZ], R2 ;  /* 0x00000002000075a7 */ /* 0x0022a400080011ff */
[----:B--2---:R-:W-:Y:S05]  /*b930*/  @!P0 NANOSLEEP.SYNCS 0x989680 ;  /* 0x009896800000895d */ /* 0x004fea0003900000 */
[----:B------:R-:W2:Y:S02]  /*b940*/  @!P0 SYNCS.PHASECHK.TRANS64 P0, [R0+URZ], R2 ;  /* 0x00000002000085a7 */ /* 0x000ea400080010ff */
[----:B--2---:R-:W-:Y:S05]  /*b950*/  @!P0 BRA `(.L_x_213) ;  /* 0xfffffffc00f08947 */ /* 0x004fea000383ffff */
[----:B------:R-:W-:Y:S05]  /*b960*/  BRA `(.L_x_214) ;  /* 0xffffff8800347947 */ /* 0x000fea000383ffff */
.L_x_64:
[----:B------:R-:W-:-:S07]  /*b970*/  MOV R0, UR5 ;  /* 0x0000000500007c02 */ /* 0x000fce0008000f00 */
.L_x_215:
[----:B-1----:R1:W2:Y:S02]  /*b980*/  SYNCS.PHASECHK.TRANS64.TRYWAIT P0, [R0+URZ], R2 ;  /* 0x00000002000075a7 */ /* 0x0022a400080011ff */
[----:B--2---:R-:W-:Y:S05]  /*b990*/  @!P0 NANOSLEEP.SYNCS 0x989680 ;  /* 0x009896800000895d */ /* 0x004fea0003900000 */
[----:B------:R-:W2:Y:S02]  /*b9a0*/  @!P0 SYNCS.PHASECHK.TRANS64 P0, [R0+URZ], R2 ;  /* 0x00000002000085a7 */ /* 0x000ea400080010ff */
[----:B--2---:R-:W-:Y:S05]  /*b9b0*/  @!P0 BRA `(.L_x_215) ;  /* 0xfffffffc00f08947 */ /* 0x004fea000383ffff */
[----:B------:R-:W-:Y:S05]  /*b9c0*/  BRA `(.L_x_216) ;  /* 0xffffff8800447947 */ /* 0x000fea000383ffff */
.L_x_65:
[----:B------:R-:W-:-:S07]  /*b9d0*/  MOV R0, UR5 ;  /* 0x0000000500007c02 */ /* 0x000fce0008000f00 */
.L_x_217:
[----:B-1----:R1:W2:Y:S02]  /*b9e0*/  SYNCS.PHASECHK.TRANS64.TRYWAIT P0, [R0+URZ], R2 ;  /* 0x00000002000075a7 */ /* 0x0022a400080011ff */
[----:B--2---:R-:W-:Y:S05]  /*b9f0*/  @!P0 NANOSLEEP.SYNCS 0x989680 ;  /* 0x009896800000895d */ /* 0x004fea0003900000 */
[----:B------:R-:W2:Y:S02]  /*ba00*/  @!P0 SYNCS.PHASECHK.TRANS64 P0, [R0+URZ], R2 ;  /* 0x00000002000085a7 */ /* 0x000ea400080010ff */
[----:B--2---:R-:W-:Y:S05]  /*ba10*/  @!P0 BRA `(.L_x_217) ;  /* 0xfffffffc00f08947 */ /* 0x004fea000383ffff */
[----:B------:R-:W-:Y:S05]  /*ba20*/  BRA `(.L_x_218) ;  /* 0xffffff8800547947 */ /* 0x000fea000383ffff */
.L_x_68:
[----:B------:R-:W-:-:S07]  /*ba30*/  MOV R4, UR4 ;  /* 0x0000000400047c02 */ /* 0x000fce0008000f00 */
.L_x_219:
[----:B--2---:R2:W3:Y:S02]  /*ba40*/  SYNCS.PHASECHK.TRANS64.TRYWAIT P1, [R4+URZ+0x1f8], R6 ;  /* 0x0001f806040075a7 */ /* 0x0044e400080211ff */
[----:B---3--:R-:W-:Y:S05]  /*ba50*/  @!P1 NANOSLEEP.SYNCS 0x989680 ;  /* 0x009896800000995d */ /* 0x008fea0003900000 */
[----:B------:R-:W3:Y:S02]  /*ba60*/  @!P1 SYNCS.PHASECHK.TRANS64 P1, [R4+URZ+0x1f8], R6 ;  /* 0x0001f806040095a7 */ /* 0x000ee400080210ff */
[----:B---3--:R-:W-:Y:S05]  /*ba70*/  @!P1 BRA `(.L_x_219) ;  /* 0xfffffffc00f09947 */ /* 0x008fea000383ffff */
[----:B------:R-:W-:Y:S05]  /*ba80*/  BRA `(.L_x_220) ;  /* 0xffffff8800c47947 */ /* 0x000fea000383ffff */
.L_x_69:
[----:B--2---:R-:W-:-:S07]  /*ba90*/  MOV R4, UR4 ;  /* 0x0000000400047c02 */ /* 0x004fce0008000f00 */
.L_x_221:
[----:B--2---:R2:W3:Y:S02]  /*baa0*/  SYNCS.PHASECHK.TRANS64.TRYWAIT P1, [R4+URZ+0x1f0], R5 ;  /* 0x0001f005040075a7 */ /* 0x0044e400080211ff */
[----:B---3--:R-:W-:Y:S05]  /*bab0*/  @!P1 NANOSLEEP.SYNCS 0x989680 ;  /* 0x009896800000995d */ /* 0x008fea0003900000 */
[----:B------:R-:W3:Y:S02]  /*bac0*/  @!P1 SYNCS.PHASECHK.TRANS64 P1, [R4+URZ+0x1f0], R5 ;  /* 0x0001f005040095a7 */ /* 0x000ee400080210ff */
[----:B---3--:R-:W-:Y:S05]  /*bad0*/  @!P1 BRA `(.L_x_221) ;  /* 0xfffffffc00f09947 */ /* 0x008fea000383ffff */
[----:B------:R-:W-:Y:S05]  /*bae0*/  BRA `(.L_x_222) ;  /* 0xffffff8800cc7947 */ /* 0x000fea000383ffff */
.L_x_79:
[----:B--2---:R-:W-:-:S04]  /*baf0*/  MOV R5, UR5 ;  /* 0x0000000500057c02 */ /* 0x004fc80008000f00 */
[----:B------:R2:W3:Y:S03]  /*bb00*/  SYNCS.PHASECHK.TRANS64.TRYWAIT P0, [R5+URZ+0x8], R6 ;  /* 0x00000806050075a7 */ /* 0x0004e600080011ff */
[----:B---3--:R-:W-:Y:S05]  /*bb10*/  @!P0 NANOSLEEP.SYNCS 0x989680 ;  /* 0x009896800000895d */ /* 0x008fea0003900000 */
[----:B------:R-:W3:Y:S02]  /*bb20*/  @!P0 SYNCS.PHASECHK.TRANS64 P0, [R5+URZ+0x8], R6 ;  /* 0x00000806050085a7 */ /* 0x000ee400080010ff */
[----:B---3--:R-:W-:Y:S05]  /*bb30*/  @!P0 BRA `(.L_x_79) ;  /* 0xfffffffc00ec8947 */ /* 0x008fea000383ffff */
[----:B------:R-:W-:Y:S05]  /*bb40*/  BRA `(.L_x_78) ;  /* 0xffffff8c00987947 */ /* 0x000fea000383ffff */
.L_x_81:
[----:B------:R-:W-:Y:S01]  /*bb50*/  BSSY B0, `(.L_x_223) ;  /* 0x0000006000007945 */ /* 0x000fe20003800000 */
[----:B------:R-:W-:-:S07]  /*bb60*/  MOV R15, 0xffffffff ;  /* 0xffffffff000f7802 */ /* 0x000fce0000000f00 */
[----:B-12--5:R-:W-:Y:S05]  /*bb70*/  WARPSYNC.COLLECTIVE R15, `(.L_x_224) ;  /* 0x000000000f0c7348 */ /* 0x026fea0003c00000 */
[----:B------:R-:W-:Y:S02]  /*bb80*/  ELECT P6, UR79, PT ;  /* 0x00000000004f782f */ /* 0x000fe400038c0000 */
[----:B------:R-:W-:Y:S01]  /*bb90*/  MOV R14, UR79 ;  /* 0x0000004f000e7c02 */ /* 0x000fe20008000f00 */
[----:B-12--5:R-:W-:Y:S10]  /*bba0*/  ENDCOLLECTIVE ;  /* 0x000000000000791b */ /* 0x026ff40003800000 */
.L_x_224:
[----:B------:R-:W-:Y:S05]  /*bbb0*/  BSYNC B0 ;  /* 0x0000000000007941 */ /* 0x000fea0003800000 */
.L_x_223:
[----:B------:R-:W-:Y:S05]  /*bbc0*/  BRA `(.L_x_225) ;  /* 0xffffff8c00c87947 */ /* 0x000fea000383ffff */
.L_x_83:
[----:B--2---:R-:W-:-:S04]  /*bbd0*/  MOV R3, UR5 ;  /* 0x0000000500037c02 */ /* 0x004fc80008000f00 */
[----:B------:R2:W3:Y:S03]  /*bbe0*/  SYNCS.PHASECHK.TRANS64.TRYWAIT P0, [R3+URZ+0x8], R4 ;  /* 0x00000804030075a7 */ /* 0x0004e600080011ff */
[----:B---3--:R-:W-:Y:S05]  /*bbf0*/  @!P0 NANOSLEEP.SYNCS 0x989680 ;  /* 0x009896800000895d */ /* 0x008fea0003900000 */
[----:B------:R-:W3:Y:S02]  /*bc00*/  @!P0 SYNCS.PHASECHK.TRANS64 P0, [R3+URZ+0x8], R4 ;  /* 0x00000804030085a7 */ /* 0x000ee400080010ff */
[----:B---3--:R-:W-:Y:S05]  /*bc10*/  @!P0 BRA `(.L_x_83) ;  /* 0xfffffffc00ec8947 */ /* 0x008fea000383ffff */
[----:B------:R-:W-:Y:S05]  /*bc20*/  BRA `(.L_x_82) ;  /* 0xffffff8c00cc7947 */ /* 0x000fea000383ffff */
.L_x_84:
[----:B------:R-:W-:-:S07]  /*bc30*/  MOV R0, UR18 ;  /* 0x0000001200007c02 */ /* 0x000fce0008000f00 */
.L_x_226:
[----:B--2---:R2:W3:Y:S02]  /*bc40*/  SYNCS.PHASECHK.TRANS64.TRYWAIT P0, [R0+URZ+0x1f0], R2 ;  /* 0x0001f002000075a7 */ /* 0x0044e400080011ff */
[----:B---3--:R-:W-:Y:S05]  /*bc50*/  @!P0 NANOSLEEP.SYNCS 0x989680 ;  /* 0x009896800000895d */ /* 0x008fea0003900000 */
[----:B------:R-:W3:Y:S02]  /*bc60*/  @!P0 SYNCS.PHASECHK.TRANS64 P0, [R0+URZ+0x1f0], R2 ;  /* 0x0001f002000085a7 */ /* 0x000ee400080010ff */
[----:B---3--:R-:W-:Y:S05]  /*bc70*/  @!P0 BRA `(.L_x_226) ;  /* 0xfffffffc00f08947 */ /* 0x008fea000383ffff */
[----:B------:R-:W-:Y:S05]  /*bc80*/  BRA `(.L_x_227) ;  /* 0xffffff9000a87947 */ /* 0x000fea000383ffff */
.L_x_86:
[----:B------:R-:W-:-:S07]  /*bc90*/  MOV R0, UR23 ;  /* 0x0000001700007c02 */ /* 0x000fce0008000f00 */
.L_x_228:
[----:B--2---:R2:W3:Y:S02]  /*bca0*/  SYNCS.PHASECHK.TRANS64.TRYWAIT P0, [R0+URZ+0x210], R2 ;  /* 0x00021002000075a7 */ /* 0x0044e400080011ff */
[----:B---3--:R-:W-:Y:S05]  /*bcb0*/  @!P0 NANOSLEEP.SYNCS 0x989680 ;  /* 0x009896800000895d */ /* 0x008fea0003900000 */
[----:B------:R-:W3:Y:S02]  /*bcc0*/  @!P0 SYNCS.PHASECHK.TRANS64 P0, [R0+URZ+0x210], R2 ;  /* 0x00021002000085a7 */ /* 0x000ee400080010ff */
[----:B---3--:R-:W-:Y:S05]  /*bcd0*/  @!P0 BRA `(.L_x_228) ;  /* 0xfffffffc00f08947 */ /* 0x008fea000383ffff */
[----:B------:R-:W-:Y:S05]  /*bce0*/  BRA `(.L_x_85) ;  /* 0xffffff9000c47947 */ /* 0x000fea000383ffff */
.L_x_90:
[----:B--2---:R-:W-:Y:S07]  /*bcf0*/  MOV R0, UR10 ;  /* 0x0000000a00007c02 */ /* 0x004fee0008000f00 */
.L_x_229:
[----:B--2---:R2:W3:Y:S02]  /*bd00*/  SYNCS.PHASECHK.TRANS64.TRYWAIT P0, [R0+URZ], R8 ;  /* 0x00000008000075a7 */ /* 0x0044e400080011ff */
[----:B---3--:R-:W-:Y:S05]  /*bd10*/  @!P0 NANOSLEEP.SYNCS 0x989680 ;  /* 0x009896800000895d */ /* 0x008fea0003900000 */
[----:B------:R-:W3:Y:S02]  /*bd20*/  @!P0 SYNCS.PHASECHK.TRANS64 P0, [R0+URZ], R8 ;  /* 0x00000008000085a7 */ /* 0x000ee400080010ff */
[----:B---3--:R-:W-:Y:S05]  /*bd30*/  @!P0 BRA `(.L_x_229) ;  /* 0xfffffffc00f08947 */ /* 0x008fea000383ffff */
[----:B------:R-:W-:Y:S05]  /*bd40*/  BRA `(.L_x_89) ;  /* 0xffffff9000fc7947 */ /* 0x000fea000383ffff */
.L_x_94:
[----:B-1----:R-:W-:-:S07]  /*bd50*/  MOV R0, UR4 ;  /* 0x0000000400007c02 */ /* 0x002fce0008000f00 */
.L_x_230:
[----:B-1----:R1:W2:Y:S02]  /*bd60*/  SYNCS.PHASECHK.TRANS64.TRYWAIT P0, [R0+URZ], R2 ;  /* 0x00000002000075a7 */ /* 0x0022a400080011ff */
[----:B--2---:R-:W-:Y:S05]  /*bd70*/  @!P0 NANOSLEEP.SYNCS 0x989680 ;  /* 0x009896800000895d */ /* 0x004fea0003900000 */
[----:B------:R-:W2:Y:S02]  /*bd80*/  @!P0 SYNCS.PHASECHK.TRANS64 P0, [R0+URZ], R2 ;  /* 0x00000002000085a7 */ /* 0x000ea400080010ff */
[----:B--2---:R-:W-:Y:S05]  /*bd90*/  @!P0 BRA `(.L_x_230) ;  /* 0xfffffffc00f08947 */ /* 0x004fea000383ffff */
[----:B------:R-:W-:Y:S05]  /*bda0*/  BRA `(.L_x_231) ;  /* 0xffffff9400cc7947 */ /* 0x000fea000383ffff */
.L_x_97:
[----:B------:R-:W-:-:S07]  /*bdb0*/  MOV R0, UR18 ;  /* 0x0000001200007c02 */ /* 0x000fce0008000f00 */
.L_x_232:
[----:B-1----:R1:W2:Y:S02]  /*bdc0*/  SYNCS.PHASECHK.TRANS64.TRYWAIT P1, [R0+URZ+0x220], R2 ;  /* 0x00022002000075a7 */ /* 0x0022a400080211ff */
[----:B--2---:R-:W-:Y:S05]  /*bdd0*/  @!P1 NANOSLEEP.SYNCS 0x989680 ;  /* 0x009896800000995d */ /* 0x004fea0003900000 */
[----:B------:R-:W2:Y:S02]  /*bde0*/  @!P1 SYNCS.PHASECHK.TRANS64 P1, [R0+URZ+0x220], R2 ;  /* 0x00022002000095a7 */ /* 0x000ea400080210ff */
[----:B--2---:R-:W-:Y:S05]  /*bdf0*/  @!P1 BRA `(.L_x_232) ;  /* 0xfffffffc00f09947 */ /* 0x004fea000383ffff */
[----:B------:R-:W-:Y:S05]  /*be00*/  BRA `(.L_x_233) ;  /* 0xffffff9800187947 */ /* 0x000fea000383ffff */
.L_x_102:
[----:B------:R-:W-:Y:S07]  /*be10*/  MOV R0, UR42 ;  /* 0x0000002a00007c02 */ /* 0x000fee0008000f00 */
.L_x_234:
[----:B-1----:R1:W2:Y:S02]  /*be20*/  SYNCS.PHASECHK.TRANS64.TRYWAIT P0, [R0+URZ+0x1f0], R3 ;  /* 0x0001f003000075a7 */ /* 0x0022a400080011ff */
[----:B--2---:R-:W-:Y:S05]  /*be30*/  @!P0 NANOSLEEP.SYNCS 0x989680 ;  /* 0x009896800000895d */ /* 0x004fea0003900000 */
[----:B------:R-:W2:Y:S02]  /*be40*/  @!P0 SYNCS.PHASECHK.TRANS64 P0, [R0+URZ+0x1f0], R3 ;  /* 0x0001f003000085a7 */ /* 0x000ea400080010ff */
[----:B--2---:R-:W-:Y:S05]  /*be50*/  @!P0 BRA `(.L_x_234) ;  /* 0xfffffffc00f08947 */ /* 0x004fea000383ffff */
[----:B------:R-:W-:Y:S05]  /*be60*/  BRA `(.L_x_235) ;  /* 0xffffff9c00f87947 */ /* 0x000fea000383ffff */
.L_x_105:
[----:B------:R-:W-:Y:S07]  /*be70*/  MOV R3, UR42 ;  /* 0x0000002a00037c02 */ /* 0x000fee0008000f00 */
.L_x_236:
[----:B-1----:R1:W2:Y:S02]  /*be80*/  SYNCS.PHASECHK.TRANS64.TRYWAIT P1, [R3+URZ+0x1e8], R8 ;  /* 0x0001e808030075a7 */ /* 0x0022a400080211ff */
[----:B--2---:R-:W-:Y:S05]  /*be90*/  @!P1 NANOSLEEP.SYNCS 0x989680 ;  /* 0x009896800000995d */ /* 0x004fea0003900000 */
[----:B------:R-:W2:Y:S02]  /*bea0*/  @!P1 SYNCS.PHASECHK.TRANS64 P1, [R3+URZ+0x1e8], R8 ;  /* 0x0001e808030095a7 */ /* 0x000ea400080210ff */
[----:B--2---:R-:W-:Y:S05]  /*beb0*/  @!P1 BRA `(.L_x_236) ;  /* 0xfffffffc00f09947 */ /* 0x004fea000383ffff */
[----:B------:R-:W-:Y:S05]  /*bec0*/  BRA `(.L_x_104) ;  /* 0xffffffa400547947 */ /* 0x000fea000383ffff */
.L_x_108:
[----:B------:R-:W-:Y:S07]  /*bed0*/  MOV R0, UR42 ;  /* 0x0000002a00007c02 */ /* 0x000fee0008000f00 */
.L_x_237:
[----:B-1----:R1:W2:Y:S02]  /*bee0*/  SYNCS.PHASECHK.TRANS64.TRYWAIT P1, [R0+URZ+0x1c0], R8 ;  /* 0x0001c008000075a7 */ /* 0x0022a400080211ff */
[----:B--2---:R-:W-:Y:S05]  /*bef0*/  @!P1 NANOSLEEP.SYNCS 0x989680 ;  /* 0x009896800000995d */ /* 0x004fea0003900000 */
[----:B------:R-:W2:Y:S02]  /*bf00*/  @!P1 SYNCS.PHASECHK.TRANS64 P1, [R0+URZ+0x1c0], R8 ;  /* 0x0001c008000095a7 */ /* 0x000ea400080210ff */
[----:B--2---:R-:W-:Y:S05]  /*bf10*/  @!P1 BRA `(.L_x_237) ;  /* 0xfffffffc00f09947 */ /* 0x004fea000383ffff */
[----:B------:R-:W-:Y:S05]  /*bf20*/  BRA `(.L_x_238) ;  /* 0xffffffa800c47947 */ /* 0x000fea000383ffff */
.L_x_109:
[----:B------:R-:W-:Y:S07]  /*bf30*/  MOV R0, UR42 ;  /* 0x0000002a00007c02 */ /* 0x000fee0008000f00 */
.L_x_239:
[----:B-1----:R1:W2:Y:S02]  /*bf40*/  SYNCS.PHASECHK.TRANS64.TRYWAIT P1, [R0+URZ+0x1c8], R8 ;  /* 0x0001c808000075a7 */ /* 0x0022a400080211ff */
[----:B--2---:R-:W-:Y:S05]  /*bf50*/  @!P1 NANOSLEEP.SYNCS 0x989680 ;  /* 0x009896800000995d */ /* 0x004fea0003900000 */
[----:B------:R-:W2:Y:S02]  /*bf60*/  @!P1 SYNCS.PHASECHK.TRANS64 P1, [R0+URZ+0x1c8], R8 ;  /* 0x0001c808000095a7 */ /* 0x000ea400080210ff */
[----:B--2---:R-:W-:Y:S05]  /*bf70*/  @!P1 BRA `(.L_x_239) ;  /* 0xfffffffc00f09947 */ /* 0x004fea000383ffff */
[----:B------:R-:W-:Y:S05]  /*bf80*/  BRA `(.L_x_240) ;  /* 0xffffffac00207947 */ /* 0x000fea000383ffff */
.L_x_110:
[----:B------:R-:W-:Y:S07]  /*bf90*/  MOV R0, UR42 ;  /* 0x0000002a00007c02 */ /* 0x000fee0008000f00 */
.L_x_241:
[----:B-1----:R1:W2:Y:S02]  /*bfa0*/  SYNCS.PHASECHK.TRANS64.TRYWAIT P1, [R0+URZ+0x1d0], R8 ;  /* 0x0001d008000075a7 */ /* 0x0022a400080211ff */
[----:B--2---:R-:W-:Y:S05]  /*bfb0*/  @!P1 NANOSLEEP.SYNCS 0x989680 ;  /* 0x009896800000995d */ /* 0x004fea0003900000 */
[----:B------:R-:W2:Y:S02]  /*bfc0*/  @!P1 SYNCS.PHASECHK.TRANS64 P1, [R0+URZ+0x1d0], R8 ;  /* 0x0001d008000095a7 */ /* 0x000ea400080210ff */
[----:B--2---:R-:W-:Y:S05]  /*bfd0*/  @!P1 BRA `(.L_x_241) ;  /* 0xfffffffc00f09947 */ /* 0x004fea000383ffff */
[----:B------:R-:W-:Y:S05]  /*bfe0*/  BRA `(.L_x_242) ;  /* 0xffffffac00807947 */ /* 0x000fea000383ffff */
.L_x_111:
[----:B------:R-:W-:Y:S07]  /*bff0*/  MOV R0, UR42 ;  /* 0x0000002a00007c02 */ /* 0x000fee0008000f00 */
.L_x_243:
[----:B-1----:R1:W2:Y:S02]  /*c000*/  SYNCS.PHASECHK.TRANS64.TRYWAIT P0, [R0+URZ+0x1d8], R8 ;  /* 0x0001d808000075a7 */ /* 0x0022a400080011ff */
[----:B--2---:R-:W-:Y:S05]  /*c010*/  @!P0 NANOSLEEP.SYNCS 0x989680 ;  /* 0x009896800000895d */ /* 0x004fea0003900000 */
[----:B------:R-:W2:Y:S02]  /*c020*/  @!P0 SYNCS.PHASECHK.TRANS64 P0, [R0+URZ+0x1d8], R8 ;  /* 0x0001d808000085a7 */ /* 0x000ea400080010ff */
[----:B--2---:R-:W-:Y:S05]  /*c030*/  @!P0 BRA `(.L_x_243) ;  /* 0xfffffffc00f08947 */ /* 0x004fea000383ffff */
[----:B------:R-:W-:Y:S05]  /*c040*/  BRA `(.L_x_244) ;  /* 0xffffffac00ec7947 */ /* 0x000fea000383ffff */
.L_x_113:
[----:B------:R-:W-:-:S07]  /*c050*/  MOV R0, UR42 ;  /* 0x0000002a00007c02 */ /* 0x000fce0008000f00 */
.L_x_245:
[----:B-1----:R1:W2:Y:S02]  /*c060*/  SYNCS.PHASECHK.TRANS64.TRYWAIT P0, [R0+URZ+0x1c0], R2 ;  /* 0x0001c002000075a7 */ /* 0x0022a400080011ff */
[----:B--2---:R-:W-:Y:S05]  /*c070*/  @!P0 NANOSLEEP.SYNCS 0x989680 ;  /* 0x009896800000895d */ /* 0x004fea0003900000 */
[----:B------:R-:W2:Y:S02]  /*c080*/  @!P0 SYNCS.PHASECHK.TRANS64 P0, [R0+URZ+0x1c0], R2 ;  /* 0x0001c002000085a7 */ /* 0x000ea400080010ff */
[----:B--2---:R-:W-:Y:S05]  /*c090*/  @!P0 BRA `(.L_x_245) ;  /* 0xfffffffc00f08947 */ /* 0x004fea000383ffff */
[----:B------:R-:W-:Y:S05]  /*c0a0*/  BRA `(.L_x_246) ;  /* 0xffffffb000747947 */ /* 0x000fea000383ffff */
.L_x_114:
[----:B-1----:R-:W-:-:S07]  /*c0b0*/  MOV R0, UR42 ;  /* 0x0000002a00007c02 */ /* 0x002fce0008000f00 */
.L_x_247:
[----:B-1----:R1:W2:Y:S02]  /*c0c0*/  SYNCS.PHASECHK.TRANS64.TRYWAIT P0, [R0+URZ+0x1c8], R2 ;  /* 0x0001c802000075a7 */ /* 0x0022a400080011ff */
[----:B--2---:R-:W-:Y:S05]  /*c0d0*/  @!P0 NANOSLEEP.SYNCS 0x989680 ;  /* 0x009896800000895d */ /* 0x004fea0003900000 */
[----:B------:R-:W2:Y:S02]  /*c0e0*/  @!P0 SYNCS.PHASECHK.TRANS64 P0, [R0+URZ+0x1c8], R2 ;  /* 0x0001c802000085a7 */ /* 0x000ea400080010ff */
[----:B--2---:R-:W-:Y:S05]  /*c0f0*/  @!P0 BRA `(.L_x_247) ;  /* 0xfffffffc00f08947 */ /* 0x004fea000383ffff */
[----:B------:R-:W-:Y:S05]  /*c100*/  BRA `(.L_x_248) ;  /* 0xffffffb000647947 */ /* 0x000fea000383ffff */
.L_x_115:
[----:B-1----:R-:W-:-:S07]  /*c110*/  MOV R0, UR42 ;  /* 0x0000002a00007c02 */ /* 0x002fce0008000f00 */
.L_x_249:
[----:B-1----:R1:W2:Y:S02]  /*c120*/  SYNCS.PHASECHK.TRANS64.TRYWAIT P0, [R0+URZ+0x1d0], R2 ;  /* 0x0001d002000075a7 */ /* 0x0022a400080011ff */
[----:B--2---:R-:W-:Y:S05]  /*c130*/  @!P0 NANOSLEEP.SYNCS 0x989680 ;  /* 0x009896800000895d */ /* 0x004fea0003900000 */
[----:B------:R-:W2:Y:S02]  /*c140*/  @!P0 SYNCS.PHASECHK.TRANS64 P0, [R0+URZ+0x1d0], R2 ;  /* 0x0001d002000085a7 */ /* 0x000ea400080010ff */
[----:B--2---:R-:W-:Y:S05]  /*c150*/  @!P0 BRA `(.L_x_249) ;  /* 0xfffffffc00f08947 */ /* 0x004fea000383ffff */
[----:B------:R-:W-:Y:S05]  /*c160*/  BRA `(.L_x_250) ;  /* 0xffffffb000547947 */ /* 0x000fea000383ffff */
.L_x_117:
[----:B------:R-:W-:Y:S07]  /*c170*/  MOV R0, UR50 ;  /* 0x0000003200007c02 */ /* 0x000fee0008000f00 */
.L_x_251:
[----:B-1----:R1:W2:Y:S02]  /*c180*/  SYNCS.PHASECHK.TRANS64.TRYWAIT P0, [R0+URZ+0x1f0], R2 ;  /* 0x0001f002000075a7 */ /* 0x0022a400080011ff */
[----:B--2---:R-:W-:Y:S05]  /*c190*/  @!P0 NANOSLEEP.SYNCS 0x989680 ;  /* 0x009896800000895d */ /* 0x004fea0003900000 */
[----:B------:R-:W2:Y:S02]  /*c1a0*/  @!P0 SYNCS.PHASECHK.TRANS64 P0, [R0+URZ+0x1f0], R2 ;  /* 0x0001f002000085a7 */ /* 0x000ea400080010ff */
[----:B--2---:R-:W-:Y:S05]  /*c1b0*/  @!P0 BRA `(.L_x_251) ;  /* 0xfffffffc00f08947 */ /* 0x004fea000383ffff */
[----:B------:R-:W-:Y:S05]  /*c1c0*/  BRA `(.L_x_252) ;  /* 0xffffffb400247947 */ /* 0x000fea000383ffff */
.L_x_128:
[----:B-1----:R-:W-:Y:S04]  /*c1d0*/  MOV R2, UR50 ;  /* 0x0000003200027c02 */ /* 0x002fe80008000f00 */
[----:B------:R1:W3:Y:S03]  /*c1e0*/  SYNCS.PHASECHK.TRANS64.TRYWAIT P1, [R2+URZ+0x1a0], R3 ;  /* 0x0001a003020075a7 */ /* 0x0002e600080211ff */
[----:B---3--:R-:W-:Y:S05]  /*c1f0*/  @!P1 NANOSLEEP.SYNCS 0x989680 ;  /* 0x009896800000995d */ /* 0x008fea0003900000 */
[----:B------:R-:W3:Y:S02]  /*c200*/  @!P1 SYNCS.PHASECHK.TRANS64 P1, [R2+URZ+0x1a0], R3 ;  /* 0x0001a003020095a7 */ /* 0x000ee400080210ff */
[----:B---3--:R-:W-:Y:S05]  /*c210*/  @!P1 BRA `(.L_x_128) ;  /* 0xfffffffc00ec9947 */ /* 0x008fea000383ffff */
[----:B------:R-:W-:Y:S05]  /*c220*/  BRA `(.L_x_127) ;  /* 0xffffffc800107947 */ /* 0x000fea000383ffff */
.L_x_130:
[----:B-1----:R1:W4:Y:S02]  /*c230*/  SYNCS.PHASECHK.TRANS64.TRYWAIT P1, [R62+URZ+0x200], R0 ;  /* 0x000200003e0075a7 */ /* 0x00232400080211ff */
[----:B----4-:R-:W-:Y:S05]  /*c240*/  @!P1 NANOSLEEP.SYNCS 0x989680 ;  /* 0x009896800000995d */ /* 0x010fea0003900000 */
[----:B------:R-:W4:Y:S02]  /*c250*/  @!P1 SYNCS.PHASECHK.TRANS64 P1, [R62+URZ+0x200], R0 ;  /* 0x000200003e0095a7 */ /* 0x000f2400080210ff */
[----:B----4-:R-:W-:Y:S05]  /*c260*/  @!P1 BRA `(.L_x_130) ;  /* 0xfffffffc00f09947 */ /* 0x010fea000383ffff */
[----:B------:R-:W-:Y:S05]  /*c270*/  BRA `(.L_x_129) ;  /* 0xffffffc800287947 */ /* 0x000fea000383ffff */
.L_x_139:
[----:B--2---:R2:W3:Y:S02]  /*c280*/  SYNCS.PHASECHK.TRANS64.TRYWAIT P1, [R4+URZ+0x1a0], R0 ;  /* 0x0001a000040075a7 */ /* 0x0044e400080211ff */
[----:B---3--:R-:W-:Y:S05]  /*c290*/  @!P1 NANOSLEEP.SYNCS 0x989680 ;  /* 0x009896800000995d */ /* 0x008fea0003900000 */
[----:B------:R-:W3:Y:S02]  /*c2a0*/  @!P1 SYNCS.PHASECHK.TRANS64 P1, [R4+URZ+0x1a0], R0 ;  /* 0x0001a000040095a7 */ /* 0x000ee400080210ff */
[----:B---3--:R-:W-:Y:S05]  /*c2b0*/  @!P1 BRA `(.L_x_139) ;  /* 0xfffffffc00f09947 */ /* 0x008fea000383ffff */
[----:B------:R-:W-:Y:S05]  /*c2c0*/  BRA `(.L_x_138) ;  /* 0xffffffd000407947 */ /* 0x000fea000383ffff */
.L_x_147:
[----:B--2---:R2:W3:Y:S02]  /*c2d0*/  SYNCS.PHASECHK.TRANS64.TRYWAIT P1, [R2+URZ+0x1a0], R4 ;  /* 0x0001a004020075a7 */ /* 0x0044e400080211ff */
[----:B---3--:R-:W-:Y:S05]  /*c2e0*/  @!P1 NANOSLEEP.SYNCS 0x989680 ;  /* 0x009896800000995d */ /* 0x008fea0003900000 */
[----:B------:R-:W3:Y:S02]  /*c2f0*/  @!P1 SYNCS.PHASECHK.TRANS64 P1, [R2+URZ+0x1a0], R4 ;  /* 0x0001a004020095a7 */ /* 0x000ee400080210ff */
[----:B---3--:R-:W-:Y:S05]  /*c300*/  @!P1 BRA `(.L_x_147) ;  /* 0xfffffffc00f09947 */ /* 0x008fea000383ffff */
[----:B------:R-:W-:Y:S05]  /*c310*/  BRA `(.L_x_146) ;  /* 0xffffffd800587947 */ /* 0x000fea000383ffff */
.L_x_155:
[----:B--2---:R2:W3:Y:S02]  /*c320*/  SYNCS.PHASECHK.TRANS64.TRYWAIT P1, [R3+URZ+0x1a0], R0 ;  /* 0x0001a000030075a7 */ /* 0x0044e400080211ff */
[----:B---3--:R-:W-:Y:S05]  /*c330*/  @!P1 NANOSLEEP.SYNCS 0x989680 ;  /* 0x009896800000995d */ /* 0x008fea0003900000 */
[----:B------:R-:W3:Y:S02]  /*c340*/  @!P1 SYNCS.PHASECHK.TRANS64 P1, [R3+URZ+0x1a0], R0 ;  /* 0x0001a000030095a7 */ /* 0x000ee400080210ff */
[----:B---3--:R-:W-:Y:S05]  /*c350*/  @!P1 BRA `(.L_x_155) ;  /* 0xfffffffc00f09947 */ /* 0x008fea000383ffff */
[----:B------:R-:W-:Y:S05]  /*c360*/  BRA `(.L_x_154) ;  /* 0xffffffe0006c7947 */ /* 0x000fea000383ffff */
        .weak           $__internal_0_$__cuda_sm10x_tcgen05_guardrail_trap_col_being_dealloced_not_returned_by_alloc
        .type           $__internal_0_$__cuda_sm10x_tcgen05_guardrail_trap_col_being_dealloced_not_returned_by_alloc,@function
        .size           $__internal_0_$__cuda_sm10x_tcgen05_guardrail_trap_col_being_dealloced_not_returned_by_alloc,($__internal_1_$__cuda_sm10x_tcgen05_guardrail_trap_phase_invalid_during_alloc - $__internal_0_$__cuda_sm10x_tcgen05_guardrail_trap_col_being_dealloced_not_returned_by_alloc)
$__internal_0_$__cuda_sm10x_tcgen05_guardrail_trap_col_being_dealloced_not_returned_by_alloc:
[----:B------:R-:W-:Y:S05]  /*c370*/  BPT.TRAP 0x1 ;  /* 0x000000040000795c */ /* 0x000fea0000300000 */
[----:B------:R-:W-:-:S04]  /*c380*/  HFMA2 R3, -RZ, RZ, 0, 0 ;  /* 0x00000000ff037431 */ /* 0x000fc800000001ff */
[----:B------:R-:W-:Y:S05]  /*c390*/  RET.REL.NODEC R2 `(_ZN7cutlass13device_kernelINS_4conv6kernel13ConvUniversalINS1_16ConvProblemShapeILNS1_8OperatorE2ELi3EEENS1_10collective14CollectiveConvINS1_47MainloopSm100TmaUmmaWarpSpecializedImplicitGemmILS5_2ELi26ELi3ELi1ELi2EN4cute5tupleIJNSA_1CILi2EEENSC_ILi1EEESE_EEEEENSB_IJNSC_ILi128EEENSB_IJSH_EEENSB_IJNSC_ILi32EEEEEEEEENS_6half_tESM_NSA_8TiledMMAINSA_8MMA_AtomIJNSA_26SM100_MMA_F16BF16_2x1SM_SSISM_SM_fLi128ELi128ELNSA_4UMMA5MajorE1ELSR_1ELNSQ_7ScaleInE0ELSS_0EEEEEENSA_6LayoutINSB_IJSE_SE_SE_EEENSB_IJNSC_ILi0EEESX_SX_EEEEENSB_IJNSA_10UnderscoreES10_S10_EEEEENS7_6detail27Sm100ImplicitGemmTileTraitsINSA_18SM100_TMA_2SM_LOADENSA_14ComposedLayoutINSA_7SwizzleILi3ELi4ELi3EEENSA_18smem_ptr_flag_bitsILi16EEENSV_INSB_IJNSC_ILi64EEENSC_ILi8EEEEEENSB_IJSE_S1B_EEEEEEEvEENS14_INSA_25SM100_TMA_2SM_LOAD_IM2COLES1G_vEEEENS_8epilogue10collective18CollectiveEpilogueINS1L_23Sm100TmaWarpSpecializedILi4ELi2ELi16ELb1ELb0EEEJNSB_IJS1B_SI_SK_EEENSB_IJNSV_IS1B_SE_EENSV_INSB_IJNSC_ILi16EEESD_EEES1E_EEEEESM_NSB_IJlNSB_IJSE_lllEEESX_EEESM_S1X_NS1L_6fusion15FusionCallbacksIS1P_NS1Y_17LinearCombinationISM_fSM_fLNS_15FloatRoundStyleE2EEES1Q_S1V_JEEENSA_5SM1004TMEM4LOAD26SM100_TMEM_LOAD_32dp32b16xENSA_13SM90_TMA_LOADENS16_INS17_ILi1ELi4ELi3EEES1A_NSV_INSB_IJS1C_S1S_EEENSB_IJS1S_SE_EEEEEEENSA_39AutoVectorizingCopyWithAssumedAlignmentILi128EEENSA_14SM90_TMA_STOREES2D_S2F_S2F_EEEvvEEEEvNT_6ParamsE) ;  /* 0xffffff3c02187950 */ /* 0x000fea0003c3ffff */
        .weak           $__internal_1_$__cuda_sm10x_tcgen05_guardrail_trap_phase_invalid_during_alloc
        .type           $__internal_1_$__cuda_sm10x_tcgen05_guardrail_trap_phase_invalid_during_alloc,@function
        .size           $__internal_1_$__cuda_sm10x_tcgen05_guardrail_trap_phase_invalid_during_alloc,($__internal_2_$__cuda_sm10x_tcgen05_guardrail_trap_unallocated_columns_being_dealloced - $__internal_1_$__cuda_sm10x_tcgen05_guardrail_trap_phase_invalid_during_alloc)
$__internal_1_$__cuda_sm10x_tcgen05_guardrail_trap_phase_invalid_during_alloc:
[----:B------:R-:W-:Y:S05]  /*c3a0*/  BPT.TRAP 0x1 ;  /* 0x000000040000795c */ /* 0x000fea0000300000 */
[----:B------:R-:W-:-:S04]  /*c3b0*/  MOV R5, 0x0 ;  /* 0x0000000000057802 */ /* 0x000fc80000000f00 */
[----:B------:R-:W-:Y:S05]  /*c3c0*/  RET.REL.NODEC R4 `(_ZN7cutlass13device_kernelINS_4conv6kernel13ConvUniversalINS1_16ConvProblemShapeILNS1_8OperatorE2ELi3EEENS1_10collective14CollectiveConvINS1_47MainloopSm100TmaUmmaWarpSpecializedImplicitGemmILS5_2ELi26ELi3ELi1ELi2EN4cute5tupleIJNSA_1CILi2EEENSC_ILi1EEESE_EEEEENSB_IJNSC_ILi128EEENSB_IJSH_EEENSB_IJNSC_ILi32EEEEEEEEENS_6half_tESM_NSA_8TiledMMAINSA_8MMA_AtomIJNSA_26SM100_MMA_F16BF16_2x1SM_SSISM_SM_fLi128ELi128ELNSA_4UMMA5MajorE1ELSR_1ELNSQ_7ScaleInE0ELSS_0EEEEEENSA_6LayoutINSB_IJSE_SE_SE_EEENSB_IJNSC_ILi0EEESX_SX_EEEEENSB_IJNSA_10UnderscoreES10_S10_EEEEENS7_6detail27Sm100ImplicitGemmTileTraitsINSA_18SM100_TMA_2SM_LOADENSA_14ComposedLayoutINSA_7SwizzleILi3ELi4ELi3EEENSA_18smem_ptr_flag_bitsILi16EEENSV_INSB_IJNSC_ILi64EEENSC_ILi8EEEEEENSB_IJSE_S1B_EEEEEEEvEENS14_INSA_25SM100_TMA_2SM_LOAD_IM2COLES1G_vEEEENS_8epilogue10collective18CollectiveEpilogueINS1L_23Sm100TmaWarpSpecializedILi4ELi2ELi16ELb1ELb0EEEJNSB_IJS1B_SI_SK_EEENSB_IJNSV_IS1B_SE_EENSV_INSB_IJNSC_ILi16EEESD_EEES1E_EEEEESM_NSB_IJlNSB_IJSE_lllEEESX_EEESM_S1X_NS1L_6fusion15FusionCallbacksIS1P_NS1Y_17LinearCombinationISM_fSM_fLNS_15FloatRoundStyleE2EEES1Q_S1V_JEEENSA_5SM1004TMEM4LOAD26SM100_TMEM_LOAD_32dp32b16xENSA_13SM90_TMA_LOADENS16_INS17_ILi1ELi4ELi3EEES1A_NSV_INSB_IJS1C_S1S_EEENSB_IJS1S_SE_EEEEEEENSA_39AutoVectorizingCopyWithAssumedAlignmentILi128EEENSA_14SM90_TMA_STOREES2D_S2F_S2F_EEEvvEEEEvNT_6ParamsE) ;  /* 0xffffff3c040c7950 */ /* 0x000fea0003c3ffff */
        .weak           $__internal_2_$__cuda_sm10x_tcgen05_guardrail_trap_unallocated_columns_being_dealloced
        .type           $__internal_2_$__cuda_sm10x_tcgen05_guardrail_trap_unallocated_columns_being_dealloced,@function
        .size           $__internal_2_$__cuda_sm10x_tcgen05_guardrail_trap_unallocated_columns_being_dealloced,(.L_x_254 - $__internal_2_$__cuda_sm10x_tcgen05_guardrail_trap_unallocated_columns_being_dealloced)
$__internal_2_$__cuda_sm10x_tcgen05_guardrail_trap_unallocated_columns_being_dealloced:
[----:B------:R-:W-:Y:S05]  /*c3d0*/  BPT.TRAP 0x1 ;  /* 0x000000040000795c */ /* 0x000fea0000300000 */
[----:B------:R-:W-:-:S04]  /*c3e0*/  HFMA2 R3, -RZ, RZ, 0, 0 ;  /* 0x00000000ff037431 */ /* 0x000fc800000001ff */
[----:B------:R-:W-:Y:S05]  /*c3f0*/  RET.REL.NODEC R2 `(_ZN7cutlass13device_kernelINS_4conv6kernel13ConvUniversalINS1_16ConvProblemShapeILNS1_8OperatorE2ELi3EEENS1_10collective14CollectiveConvINS1_47MainloopSm100TmaUmmaWarpSpecializedImplicitGemmILS5_2ELi26ELi3ELi1ELi2EN4cute5tupleIJNSA_1CILi2EEENSC_ILi1EEESE_EEEEENSB_IJNSC_ILi128EEENSB_IJSH_EEENSB_IJNSC_ILi32EEEEEEEEENS_6half_tESM_NSA_8TiledMMAINSA_8MMA_AtomIJNSA_26SM100_MMA_F16BF16_2x1SM_SSISM_SM_fLi128ELi128ELNSA_4UMMA5MajorE1ELSR_1ELNSQ_7ScaleInE0ELSS_0EEEEEENSA_6LayoutINSB_IJSE_SE_SE_EEENSB_IJNSC_ILi0EEESX_SX_EEEEENSB_IJNSA_10UnderscoreES10_S10_EEEEENS7_6detail27Sm100ImplicitGemmTileTraitsINSA_18SM100_TMA_2SM_LOADENSA_14ComposedLayoutINSA_7SwizzleILi3ELi4ELi3EEENSA_18smem_ptr_flag_bitsILi16EEENSV_INSB_IJNSC_ILi64EEENSC_ILi8EEEEEENSB_IJSE_S1B_EEEEEEEvEENS14_INSA_25SM100_TMA_2SM_LOAD_IM2COLES1G_vEEEENS_8epilogue10collective18CollectiveEpilogueINS1L_23Sm100TmaWarpSpecializedILi4ELi2ELi16ELb1ELb0EEEJNSB_IJS1B_SI_SK_EEENSB_IJNSV_IS1B_SE_EENSV_INSB_IJNSC_ILi16EEESD_EEES1E_EEEEESM_NSB_IJlNSB_IJSE_lllEEESX_EEESM_S1X_NS1L_6fusion15FusionCallbacksIS1P_NS1Y_17LinearCombinationISM_fSM_fLNS_15FloatRoundStyleE2EEES1Q_S1V_JEEENSA_5SM1004TMEM4LOAD26SM100_TMEM_LOAD_32dp32b16xENSA_13SM90_TMA_LOADENS16_INS17_ILi1ELi4ELi3EEES1A_NSV_INSB_IJS1C_S1S_EEENSB_IJS1S_SE_EEEEEEENSA_39AutoVectorizingCopyWithAssumedAlignmentILi128EEENSA_14SM90_TMA_STOREES2D_S2F_S2F_EEEvvEEEEvNT_6ParamsE) ;  /* 0xffffff3c02007950 */ /* 0x000fea0003c3ffff */
.L_x_253:
[----:B------:R-:W-:-:S00]  /*c400*/  BRA `(.L_x_253) ;  /* 0xfffffffc00fc7947 */ /* 0x000fc0000383ffff */
[----:B------:R-:W-:-:S00]  /*c410*/  NOP ;  /* 0x0000000000007918 */ /* 0x000fc00000000000 */
        /* <DEDUP_REMOVED lines=14> */
.L_x_254:


//--------------------- .nv.global.init           --------------------------
	.section	.nv.global.init,"aw",@progbits
.nv.global.init:
	.type		$str$29,@object
	.size		$str$29,($str$30 - $str$29)
$str$29:
        /*0000*/ 	.byte	0x28, 0x61, 0x64, 0x64, 0x72, 0x65, 0x73, 0x73, 0x20, 0x26, 0x20, 0x6d, 0x61, 0x73, 0x6b, 0x29
        /*0010*/ 	.byte	0x20, 0x3d, 0x3d, 0x20, 0x30, 0x00
	.type		$str$30,@object
	.size		$str$30,($str$28 - $str$30)
$str$30:
        /*0016*/ 	.byte	0x2f, 0x74, 0x6d, 0x70, 0x2f, 0x63, 0x75, 0x74, 0x6c, 0x61, 0x73, 0x73, 0x5f, 0x73, 0x77, 0x65
        /*0026*/ 	.byte	0x65, 0x70, 0x5f, 0x73, 0x72, 0x63, 0x2f, 0x69, 0x6e, 0x63, 0x6c, 0x75, 0x64, 0x65, 0x2f, 0x63
        /*0036*/ 	.byte	0x75, 0x74, 0x65, 0x2f, 0x70, 0x6f, 0x69, 0x6e, 0x74, 0x65, 0x72, 0x5f, 0x66, 0x6c, 0x61, 0x67
        /*0046*/ 	.byte	0x67, 0x65, 0x64, 0x2e, 0x68, 0x70, 0x70, 0x00
	.type		$str$28,@object
	.size		$str$28,($str$27 - $str$28)
$str$28:
        /*004e*/ 	.byte	0x2f, 0x74, 0x6d, 0x70, 0x2f, 0x63, 0x75, 0x74, 0x6c, 0x61, 0x73, 0x73, 0x5f, 0x73, 0x77, 0x65
        /*005e*/ 	.byte	0x65, 0x70, 0x5f, 0x73, 0x72, 0x63, 0x2f, 0x69, 0x6e, 0x63, 0x6c, 0x75, 0x64, 0x65, 0x2f, 0x63
        /*006e*/ 	.byte	0x75, 0x74, 0x65, 0x2f, 0x61, 0x74, 0x6f, 0x6d, 0x2f, 0x63, 0x6f, 0x70, 0x79, 0x5f, 0x74, 0x72
        /*007e*/ 	.byte	0x61, 0x69, 0x74, 0x73, 0x5f, 0x73, 0x6d, 0x31, 0x30, 0x30, 0x2e, 0x68, 0x70, 0x70, 0x00
	.type		$str$27,@object
	.size		$str$27,(__unnamed_1 - $str$27)
$str$27:
        /*008d*/ 	.byte	0x28, 0x28, 0x75, 0x69, 0x6e, 0x74, 0x33, 0x32, 0x5f, 0x74, 0x28, 0x74, 0x68, 0x72, 0x65, 0x61
        /*009d*/ 	.byte	0x64, 0x49, 0x64, 0x78, 0x2e, 0x78, 0x29, 0x20, 0x2f, 0x20, 0x33, 0x32, 0x29, 0x20, 0x25, 0x20
        /*00ad*/ 	.byte	0x34, 0x29, 0x20, 0x3d, 0x3d, 0x20, 0x28, 0x28, 0x28, 0x74, 0x6d, 0x65, 0x6d, 0x5f, 0x61, 0x64
        /*00bd*/ 	.byte	0x64, 0x72, 0x20, 0x3e, 0x3e, 0x20, 0x31, 0x36, 0x29, 0x20, 0x2f, 0x20, 0x33, 0x32, 0x29, 0x20
        /*00cd*/ 	.byte	0x25, 0x20, 0x34, 0x29, 0x00
	.type		__unnamed_1,@object
	.size		__unnamed_1,(__unnamed_2 - __unnamed_1)
__unnamed_1:
        /*00d2*/ 	.byte	0x61, 0x75, 0x74, 0x6f, 0x20, 0x63, 0x75, 0x74, 0x65, 0x3a, 0x3a, 0x61, 0x73, 0x5f, 0x70, 0x6f
        /* <DEDUP_REMOVED lines=24> */
        /*0262*/ 	.byte	0x34, 0x38, 0x3e, 0x3e, 0x3e, 0x3e, 0x5d, 0x00
	.type		__unnamed_2,@object
	.size		__unnamed_2,(.L_2 - __unnamed_2)
__unnamed_2:
        /* <DEDUP_REMOVED lines=40> */
        /*04ea*/ 	.byte	0x3a, 0x3a, 0x43, 0x3c, 0x30, 0x3e, 0x3e, 0x3e, 0x3e, 0x5d, 0x00
.L_2:


//--------------------- .nv.shared._ZN7cutlass13device_kernelINS_4conv6kernel13ConvUniversalINS1_16ConvProblemShapeILNS1_8OperatorE2ELi3EEENS1_10collective14CollectiveConvINS1_47MainloopSm100TmaUmmaWarpSpecializedImplicitGemmILS5_2ELi26ELi3ELi1ELi2EN4cute5tupleIJNSA_1CILi2EEENSC_ILi1EEESE_EEEEENSB_IJNSC_ILi128EEENSB_IJSH_EEENSB_IJNSC_ILi32EEEEEEEEENS_6half_tESM_NSA_8TiledMMAINSA_8MMA_AtomIJNSA_26SM100_MMA_F16BF16_2x1SM_SSISM_SM_fLi128ELi128ELNSA_4UMMA5MajorE1ELSR_1ELNSQ_7ScaleInE0ELSS_0EEEEEENSA_6LayoutINSB_IJSE_SE_SE_EEENSB_IJNSC_ILi0EEESX_SX_EEEEENSB_IJNSA_10UnderscoreES10_S10_EEEEENS7_6detail27Sm100ImplicitGemmTileTraitsINSA_18SM100_TMA_2SM_LOADENSA_14ComposedLayoutINSA_7SwizzleILi3ELi4ELi3EEENSA_18smem_ptr_flag_bitsILi16EEENSV_INSB_IJNSC_ILi64EEENSC_ILi8EEEEEENSB_IJSE_S1B_EEEEEEEvEENS14_INSA_25SM100_TMA_2SM_LOAD_IM2COLES1G_vEEEENS_8epilogue10collective18CollectiveEpilogueINS1L_23Sm100TmaWarpSpecializedILi4ELi2ELi16ELb1ELb0EEEJNSB_IJS1B_SI_SK_EEENSB_IJNSV_IS1B_SE_EENSV_INSB_IJNSC_ILi16EEESD_EEES1E_EEEEESM_NSB_IJlNSB_IJSE_lllEEESX_EEESM_S1X_NS1L_6fusion15FusionCallbacksIS1P_NS1Y_17LinearCombinationISM_fSM_fLNS_15FloatRoundStyleE2EEES1Q_S1V_JEEENSA_5SM1004TMEM4LOAD26SM100_TMEM_LOAD_32dp32b16xENSA_13SM90_TMA_LOADENS16_INS17_ILi1ELi4ELi3EEES1A_NSV_INSB_IJS1C_S1S_EEENSB_IJS1S_SE_EEEEEEENSA_39AutoVectorizingCopyWithAssumedAlignmentILi128EEENSA_14SM90_TMA_STOREES2D_S2F_S2F_EEEvvEEEEvNT_6ParamsE --------------------------
	.section	.nv.shared._ZN7cutlass13device_kernelINS_4conv6kernel13ConvUniversalINS1_16ConvProblemShapeILNS1_8OperatorE2ELi3EEENS1_10collective14CollectiveConvINS1_47MainloopSm100TmaUmmaWarpSpecializedImplicitGemmILS5_2ELi26ELi3ELi1ELi2EN4cute5tupleIJNSA_1CILi2EEENSC_ILi1EEESE_EEEEENSB_IJNSC_ILi128EEENSB_IJSH_EEENSB_IJNSC_ILi32EEEEEEEEENS_6half_tESM_NSA_8TiledMMAINSA_8MMA_AtomIJNSA_26SM100_MMA_F16BF16_2x1SM_SSISM_SM_fLi128ELi128ELNSA_4UMMA5MajorE1ELSR_1ELNSQ_7ScaleInE0ELSS_0EEEEEENSA_6LayoutINSB_IJSE_SE_SE_EEENSB_IJNSC_ILi0EEESX_SX_EEEEENSB_IJNSA_10UnderscoreES10_S10_EEEEENS7_6detail27Sm100ImplicitGemmTileTraitsINSA_18SM100_TMA_2SM_LOADENSA_14ComposedLayoutINSA_7SwizzleILi3ELi4ELi3EEENSA_18smem_ptr_flag_bitsILi16EEENSV_INSB_IJNSC_ILi64EEENSC_ILi8EEEEEENSB_IJSE_S1B_EEEEEEEvEENS14_INSA_25SM100_TMA_2SM_LOAD_IM2COLES1G_vEEEENS_8epilogue10collective18CollectiveEpilogueINS1L_23Sm100TmaWarpSpecializedILi4ELi2ELi16ELb1ELb0EEEJNSB_IJS1B_SI_SK_EEENSB_IJNSV_IS1B_SE_EENSV_INSB_IJNSC_ILi16EEESD_EEES1E_EEEEESM_NSB_IJlNSB_IJSE_lllEEESX_EEESM_S1X_NS1L_6fusion15FusionCallbacksIS1P_NS1Y_17LinearCombinationISM_fSM_fLNS_15FloatRoundStyleE2EEES1Q_S1V_JEEENSA_5SM1004TMEM4LOAD26SM100_TMEM_LOAD_32dp32b16xENSA_13SM90_TMA_LOADENS16_INS17_ILi1ELi4ELi3EEES1A_NSV_INSB_IJS1C_S1S_EEENSB_IJS1S_SE_EEEEEEENSA_39AutoVectorizingCopyWithAssumedAlignmentILi128EEENSA_14SM90_TMA_STOREES2D_S2F_S2F_EEEvvEEEEvNT_6ParamsE,"aw",@nobits
	.sectionflags	@""
	.align	16
	.zero		1024


//--------------------- .nv.shared.reserved.0     --------------------------
	.section	.nv.shared.reserved.0,"aw",@nobits
	.weak		__nv_reservedSMEM_offset_0_alias
	.size		__nv_reservedSMEM_offset_0_alias, 0, 64
	.other		__nv_reservedSMEM_offset_0_alias,@"STO_CUDA_RESERVED_SHARED STV_DEFAULT"
__nv_reservedSMEM_offset_0_alias:
	.zero		0
.nv.shared.reserved.0:
	.zero		64
	.weak		__nv_reservedSMEM_tcgen05_partition
	.type		__nv_reservedSMEM_tcgen05_partition,@object
	.size		__nv_reservedSMEM_tcgen05_partition,(.L_0 - __nv_reservedSMEM_tcgen05_partition)
__nv_reservedSMEM_tcgen05_partition:
	.zero		32
.L_0:


//--------------------- .nv.global                --------------------------
	.section	.nv.global,"aw",@nobits
.nv.global:
	.type		_ZN39_INTERNAL_053fb8fc_4_k_cu_910b2bbc_32894cute1_E,@object
	.size		_ZN39_INTERNAL_053fb8fc_4_k_cu_910b2bbc_32894cute1_E,(_ZN39_INTERNAL_053fb8fc_4_k_cu_910b2bbc_32894cuda3std3__45__cpo6cbeginE - _ZN39_INTERNAL_053fb8fc_4_k_cu_910b2bbc_32894cute1_E)
_ZN39_INTERNAL_053fb8fc_4_k_cu_910b2bbc_32894cute1_E:
	.zero		1
	.type		_ZN39_INTERNAL_053fb8fc_4_k_cu_910b2bbc_32894cuda3std3__45__cpo6cbeginE,@object
	.size		_ZN39_INTERNAL_053fb8fc_4_k_cu_910b2bbc_32894cuda3std3__45__cpo6cbeginE,(_ZN39_INTERNAL_053fb8fc_4_k_cu_910b2bbc_32894cuda3std3__48in_placeE - _ZN39_INTERNAL_053fb8fc_4_k_cu_910b2bbc_32894cuda3std3__45__cpo6cbeginE)
_ZN39_INTERNAL_053fb8fc_4_k_cu_910b2bbc_32894cuda3std3__45__cpo6cbeginE:
	.zero		1
	.type		_ZN39_INTERNAL_053fb8fc_4_k_cu_910b2bbc_32894cuda3std3__48in_placeE,@object
	.size		_ZN39_INTERNAL_053fb8fc_4_k_cu_910b2bbc_32894cuda3std3__48in_placeE,(_ZN39_INTERNAL_053fb8fc_4_k_cu_910b2bbc_32894cuda3std6ranges3__45__cpo9iter_moveE - _ZN39_INTERNAL_053fb8fc_4_k_cu_910b2bbc_32894cuda3std3__48in_placeE)
_ZN39_INTERNAL_053fb8fc_4_k_cu_910b2bbc_32894cuda3std3__48in_placeE:
	.zero		1
	.type		_ZN39_INTERNAL_053fb8fc_4_k_cu_910b2bbc_32894cuda3std6ranges3__45__cpo9iter_moveE,@object
	.size		_ZN39_INTERNAL_053fb8fc_4_k_cu_910b2bbc_32894cuda3std6ranges3__45__cpo9iter_moveE,(_ZN39_INTERNAL_053fb8fc_4_k_cu_910b2bbc_32894cuda3std3__45__cpo5beginE - _ZN39_INTERNAL_053fb8fc_4_k_cu_910b2bbc_32894cuda3std6ranges3__45__cpo9iter_moveE)
_ZN39_INTERNAL_053fb8fc_4_k_cu_910b2bbc_32894cuda3std6ranges3__45__cpo9iter_moveE:
	.zero		1
	.type		_ZN39_INTERNAL_053fb8fc_4_k_cu_910b2bbc_32894cuda3std3__45__cpo5beginE,@object
	.size		_ZN39_INTERNAL_053fb8fc_4_k_cu_910b2bbc_32894cuda3std3__45__cpo5beginE,(_ZN39_INTERNAL_053fb8fc_4_k_cu_910b2bbc_32894cuda3std3__441_GLOBAL__N__053fb8fc_4_k_cu_910b2bbc_32896ignoreE - _ZN39_INTERNAL_053fb8fc_4_k_cu_910b2bbc_32894cuda3std3__45__cpo5beginE)
_ZN39_INTERNAL_053fb8fc_4_k_cu_910b2bbc_32894cuda3std3__45__cpo5beginE:
	.zero		1
	.type		_ZN39_INTERNAL_053fb8fc_4_k_cu_910b2bbc_32894cuda3std3__441_GLOBAL__N__053fb8fc_4_k_cu_910b2bbc_32896ignoreE,@object
	.size		_ZN39_INTERNAL_053fb8fc_4_k_cu_910b2bbc_32894cuda3std3__441_GLOBAL__N__053fb8fc_4_k_cu_910b2bbc_32896ignoreE,(_ZN39_INTERNAL_053fb8fc_4_k_cu_910b2bbc_32894cute7productE - _ZN39_INTERNAL_053fb8fc_4_k_cu_910b2bbc_32894cuda3std3__441_GLOBAL__N__053fb8fc_4_k_cu_910b2bbc_32896ignoreE)
_ZN39_INTERNAL_053fb8fc_4_k_cu_910b2bbc_32894cuda3std3__441_GLOBAL__N__053fb8fc_4_k_cu_910b2bbc_32896ignoreE:
	.zero		1
	.type		_ZN39_INTERNAL_053fb8fc_4_k_cu_910b2bbc_32894cute7productE,@object
	.size		_ZN39_INTERNAL_053fb8fc_4_k_cu_910b2bbc_32894cute7productE,(_ZN39_INTERNAL_053fb8fc_4_k_cu_910b2bbc_32894cuda3std3__45__cpo3endE - _ZN39_INTERNAL_053fb8fc_4_k_cu_910b2bbc_32894cute7productE)
_ZN39_INTERNAL_053fb8fc_4_k_cu_910b2bbc_32894cute7productE:
	.zero		1
	.type		_ZN39_INTERNAL_053fb8fc_4_k_cu_910b2bbc_32894cuda3std3__45__cpo3endE,@object
	.size		_ZN39_INTERNAL_053fb8fc_4_k_cu_910b2bbc_32894cuda3std3__45__cpo3endE,(_ZN39_INTERNAL_053fb8fc_4_k_cu_910b2bbc_32894cuda3std3__419piecewise_constructE - _ZN39_INTERNAL_053fb8fc_4_k_cu_910b2bbc_32894cuda3std3__45__cpo3endE)
_ZN39_INTERNAL_053fb8fc_4_k_cu_910b2bbc_32894cuda3std3__45__cpo3endE:
	.zero		1
	.type		_ZN39_INTERNAL_053fb8fc_4_k_cu_910b2bbc_32894cuda3std3__419piecewise_constructE,@object
	.size		_ZN39_INTERNAL_053fb8fc_4_k_cu_910b2bbc_32894cuda3std3__419piecewise_constructE,(_ZN39_INTERNAL_053fb8fc_4_k_cu_910b2bbc_32894cuda3std3__45__cpo4cendE - _ZN39_INTERNAL_053fb8fc_4_k_cu_910b2bbc_32894cuda3std3__419piecewise_constructE)
_ZN39_INTERNAL_053fb8fc_4_k_cu_910b2bbc_32894cuda3std3__419piecewise_constructE:
	.zero		1
	.type		_ZN39_INTERNAL_053fb8fc_4_k_cu_910b2bbc_32894cuda3std3__45__cpo4cendE,@object
	.size		_ZN39_INTERNAL_053fb8fc_4_k_cu_910b2bbc_32894cuda3std3__45__cpo4cendE,(_ZN39_INTERNAL_053fb8fc_4_k_cu_910b2bbc_32894cuda3std6ranges3__45__cpo4swapE - _ZN39_INTERNAL_053fb8fc_4_k_cu_910b2bbc_32894cuda3std3__45__cpo4cendE)
_ZN39_INTERNAL_053fb8fc_4_k_cu_910b2bbc_32894cuda3std3__45__cpo4cendE:
	.zero		1
	.type		_ZN39_INTERNAL_053fb8fc_4_k_cu_910b2bbc_32894cuda3std6ranges3__45__cpo4swapE,@object
	.size		_ZN39_INTERNAL_053fb8fc_4_k_cu_910b2bbc_32894cuda3std6ranges3__45__cpo4swapE,(.L_10 - _ZN39_INTERNAL_053fb8fc_4_k_cu_910b2bbc_32894cuda3std6ranges3__45__cpo4swapE)
_ZN39_INTERNAL_053fb8fc_4_k_cu_910b2bbc_32894cuda3std6ranges3__45__cpo4swapE:
	.zero		1
.L_10:


//--------------------- .nv.constant0._ZN7cutlass13device_kernelINS_4conv6kernel13ConvUniversalINS1_16ConvProblemShapeILNS1_8OperatorE2ELi3EEENS1_10collective14CollectiveConvINS1_47MainloopSm100TmaUmmaWarpSpecializedImplicitGemmILS5_2ELi26ELi3ELi1ELi2EN4cute5tupleIJNSA_1CILi2EEENSC_ILi1EEESE_EEEEENSB_IJNSC_ILi128EEENSB_IJSH_EEENSB_IJNSC_ILi32EEEEEEEEENS_6half_tESM_NSA_8TiledMMAINSA_8MMA_AtomIJNSA_26SM100_MMA_F16BF16_2x1SM_SSISM_SM_fLi128ELi128ELNSA_4UMMA5MajorE1ELSR_1ELNSQ_7ScaleInE0ELSS_0EEEEEENSA_6LayoutINSB_IJSE_SE_SE_EEENSB_IJNSC_ILi0EEESX_SX_EEEEENSB_IJNSA_10UnderscoreES10_S10_EEEEENS7_6detail27Sm100ImplicitGemmTileTraitsINSA_18SM100_TMA_2SM_LOADENSA_14ComposedLayoutINSA_7SwizzleILi3ELi4ELi3EEENSA_18smem_ptr_flag_bitsILi16EEENSV_INSB_IJNSC_ILi64EEENSC_ILi8EEEEEENSB_IJSE_S1B_EEEEEEEvEENS14_INSA_25SM100_TMA_2SM_LOAD_IM2COLES1G_vEEEENS_8epilogue10collective18CollectiveEpilogueINS1L_23Sm100TmaWarpSpecializedILi4ELi2ELi16ELb1ELb0EEEJNSB_IJS1B_SI_SK_EEENSB_IJNSV_IS1B_SE_EENSV_INSB_IJNSC_ILi16EEESD_EEES1E_EEEEESM_NSB_IJlNSB_IJSE_lllEEESX_EEESM_S1X_NS1L_6fusion15FusionCallbacksIS1P_NS1Y_17LinearCombinationISM_fSM_fLNS_15FloatRoundStyleE2EEES1Q_S1V_JEEENSA_5SM1004TMEM4LOAD26SM100_TMEM_LOAD_32dp32b16xENSA_13SM90_TMA_LOADENS16_INS17_ILi1ELi4ELi3EEES1A_NSV_INSB_IJS1C_S1S_EEENSB_IJS1S_SE_EEEEEEENSA_39AutoVectorizingCopyWithAssumedAlignmentILi128EEENSA_14SM90_TMA_STOREES2D_S2F_S2F_EEEvvEEEEvNT_6ParamsE --------------------------
	.section	.nv.constant0._ZN7cutlass13device_kernelINS_4conv6kernel13ConvUniversalINS1_16ConvProblemShapeILNS1_8OperatorE2ELi3EEENS1_10collective14CollectiveConvINS1_47MainloopSm100TmaUmmaWarpSpecializedImplicitGemmILS5_2ELi26ELi3ELi1ELi2EN4cute5tupleIJNSA_1CILi2EEENSC_ILi1EEESE_EEEEENSB_IJNSC_ILi128EEENSB_IJSH_EEENSB_IJNSC_ILi32EEEEEEEEENS_6half_tESM_NSA_8TiledMMAINSA_8MMA_AtomIJNSA_26SM100_MMA_F16BF16_2x1SM_SSISM_SM_fLi128ELi128ELNSA_4UMMA5MajorE1ELSR_1ELNSQ_7ScaleInE0ELSS_0EEEEEENSA_6LayoutINSB_IJSE_SE_SE_EEENSB_IJNSC_ILi0EEESX_SX_EEEEENSB_IJNSA_10UnderscoreES10_S10_EEEEENS7_6detail27Sm100ImplicitGemmTileTraitsINSA_18SM100_TMA_2SM_LOADENSA_14ComposedLayoutINSA_7SwizzleILi3ELi4ELi3EEENSA_18smem_ptr_flag_bitsILi16EEENSV_INSB_IJNSC_ILi64EEENSC_ILi8EEEEEENSB_IJSE_S1B_EEEEEEEvEENS14_INSA_25SM100_TMA_2SM_LOAD_IM2COLES1G_vEEEENS_8epilogue10collective18CollectiveEpilogueINS1L_23Sm100TmaWarpSpecializedILi4ELi2ELi16ELb1ELb0EEEJNSB_IJS1B_SI_SK_EEENSB_IJNSV_IS1B_SE_EENSV_INSB_IJNSC_ILi16EEESD_EEES1E_EEEEESM_NSB_IJlNSB_IJSE_lllEEESX_EEESM_S1X_NS1L_6fusion15FusionCallbacksIS1P_NS1Y_17LinearCombinationISM_fSM_fLNS_15FloatRoundStyleE2EEES1Q_S1V_JEEENSA_5SM1004TMEM4LOAD26SM100_TMEM_LOAD_32dp32b16xENSA_13SM90_TMA_LOADENS16_INS17_ILi1ELi4ELi3EEES1A_NSV_INSB_IJS1C_S1S_EEENSB_IJS1S_SE_EEEEEEENSA_39AutoVectorizingCopyWithAssumedAlignmentILi128EEENSA_14SM90_TMA_STOREES2D_S2F_S2F_EEEvvEEEEvNT_6ParamsE,"a",@progbits
	.sectionflags	@""
	.align	4
.nv.constant0._ZN7cutlass13device_kernelINS_4conv6kernel13ConvUniversalINS1_16ConvProblemShapeILNS1_8OperatorE2ELi3EEENS1_10collective14CollectiveConvINS1_47MainloopSm100TmaUmmaWarpSpecializedImplicitGemmILS5_2ELi26ELi3ELi1ELi2EN4cute5tupleIJNSA_1CILi2EEENSC_ILi1EEESE_EEEEENSB_IJNSC_ILi128EEENSB_IJSH_EEENSB_IJNSC_ILi32EEEEEEEEENS_6half_tESM_NSA_8TiledMMAINSA_8MMA_AtomIJNSA_26SM100_MMA_F16BF16_2x1SM_SSISM_SM_fLi128ELi128ELNSA_4UMMA5MajorE1ELSR_1ELNSQ_7ScaleInE0ELSS_0EEEEEENSA_6LayoutINSB_IJSE_SE_SE_EEENSB_IJNSC_ILi0EEESX_SX_EEEEENSB_IJNSA_10UnderscoreES10_S10_EEEEENS7_6detail27Sm100ImplicitGemmTileTraitsINSA_18SM100_TMA_2SM_LOADENSA_14ComposedLayoutINSA_7SwizzleILi3ELi4ELi3EEENSA_18smem_ptr_flag_bitsILi16EEENSV_INSB_IJNSC_ILi64EEENSC_ILi8EEEEEENSB_IJSE_S1B_EEEEEEEvEENS14_INSA_25SM100_TMA_2SM_LOAD_IM2COLES1G_vEEEENS_8epilogue10collective18CollectiveEpilogueINS1L_23Sm100TmaWarpSpecializedILi4ELi2ELi16ELb1ELb0EEEJNSB_IJS1B_SI_SK_EEENSB_IJNSV_IS1B_SE_EENSV_INSB_IJNSC_ILi16EEESD_EEES1E_EEEEESM_NSB_IJlNSB_IJSE_lllEEESX_EEESM_S1X_NS1L_6fusion15FusionCallbacksIS1P_NS1Y_17LinearCombinationISM_fSM_fLNS_15FloatRoundStyleE2EEES1Q_S1V_JEEENSA_5SM1004TMEM4LOAD26SM100_TMEM_LOAD_32dp32b16xENSA_13SM90_TMA_LOADENS16_INS17_ILi1ELi4ELi3EEES1A_NSV_INSB_IJS1C_S1S_EEENSB_IJS1S_SE_EEEEEEENSA_39AutoVectorizingCopyWithAssumedAlignmentILi128EEENSA_14SM90_TMA_STOREES2D_S2F_S2F_EEEvvEEEEvNT_6ParamsE:
	.zero		3200


//--------------------- SYMBOLS --------------------------

	.type		.nv.reservedSmem.offset0,@object
	.size		.nv.reservedSmem.offset0,0x4
	.type		.nv.reservedSmem.cap,@object
	.size		.nv.reservedSmem.cap,0x4
	.type		__assertfail,@function
